def matmul_kernel(
    a_ptr,
    b_ptr,
    c_ptr,
    M,
    N,
    K,
    stride_am,
    stride_ak,
    stride_bk,
    stride_bn,
    stride_cm,
    stride_cn,
    BLOCK_M: tl.constexpr,
    BLOCK_N: tl.constexpr,
    BLOCK_K: tl.constexpr,
    GROUP_M: tl.constexpr,
):
    pid = tl.program_id(axis=0)
    num_pid_m = tl.cdiv(M, BLOCK_M)
    num_pid_n = tl.cdiv(N, BLOCK_N)
    num_pid_in_group = GROUP_M * num_pid_n
    group_id = pid // num_pid_in_group
    first_pid_m = group_id * GROUP_M
    group_size_m = min(num_pid_m - first_pid_m, GROUP_M)
    pid_m = first_pid_m + ((pid % num_pid_in_group) % group_size_m)
    pid_n = (pid % num_pid_in_group) // group_size_m

    offs_am = (pid_m * BLOCK_M + tl.arange(0, BLOCK_M)) % M
    offs_bn = (pid_n * BLOCK_N + tl.arange(0, BLOCK_N)) % N
    offs_k = tl.arange(0, BLOCK_K)
    a_ptrs = a_ptr + offs_am[:, None] * stride_am + offs_k[None, :] * stride_ak
    b_ptrs = b_ptr + offs_k[:, None] * stride_bk + offs_bn[None, :] * stride_bn

    acc = tl.zeros((BLOCK_M, BLOCK_N), dtype=tl.float32)
    for kk in range(0, tl.cdiv(K, BLOCK_K)):
        a = tl.load(a_ptrs, mask=offs_k[None, :] < K - kk * BLOCK_K, other=0.0)
        b = tl.load(b_ptrs, mask=offs_k[:, None] < K - kk * BLOCK_K, other=0.0)
        acc = tl.dot(a, b, acc)
        a_ptrs += BLOCK_K * stride_ak
        b_ptrs += BLOCK_K * stride_bk

    c = acc.to(c_ptr.dtype.element_ty)
    offs_cm = pid_m * BLOCK_M + tl.arange(0, BLOCK_M)
    offs_cn = pid_n * BLOCK_N + tl.arange(0, BLOCK_N)
    c_ptrs = c_ptr + offs_cm[:, None] * stride_cm + offs_cn[None, :] * stride_cn
    mask = (offs_cm[:, None] < M) & (offs_cn[None, :] < N)
    tl.store(c_ptrs, c, mask=mask)

# config = {"BLOCK_K": 64, "BLOCK_M": 512, "BLOCK_N": 256, "GROUP_M": 8, "arch": "sm_90", "dtype": "bf16", "num_ctas": 4, "num_stages": 3, "num_warps": 4}
# arch = sm_90


// ===== COMPILED SASS (sm_90a) =====

	.target	sm_90a

	.elftype	@"ET_EXEC"


//--------------------- .note.nv.tkinfo           --------------------------
	.section	.note.nv.tkinfo,"",@"SHT_NOTE"
	.sectionflags	@"SHF_NOTE_NV_TKINFO"
	.tkinfo
        /*0018*/ 	.word	0x00000002
        /*0030*/ 	.string	""
        /*0030*/ 	.string	"ptxas"
        /*0030*/ 	.string	"Cuda compilation tools, release 13.0, V13.0.88"
        /*0030*/ 	.string	"Build cuda_13.0.r13.0/compiler.36424714_0"
        /*0030*/ 	.string	"-v  -suppress-debug-info  -lineinfo  -arch sm_90a "



//--------------------- .note.nv.cuinfo           --------------------------
	.section	.note.nv.cuinfo,"",@"SHT_NOTE"
	.sectionflags	@"SHF_NOTE_NV_CUINFO"
        /*0018*/ 	.short	0x0002
        /*001a*/ 	.short	0x005a
        /*001c*/ 	.short	0x0082
	.zero		2


//--------------------- .nv.info                  --------------------------
	.section	.nv.info,"",@"SHT_CUDA_INFO"
	.align	4


	//----- nvinfo : EIATTR_REGCOUNT
	.align		4
        /*0000*/ 	.byte	0x04, 0x2f
        /*0002*/ 	.short	(.L_1 - .L_0)
	.align		4
.L_0:
        /*0004*/ 	.word	index@(matmul_kernel)
        /*0008*/ 	.word	0x000000ff


	//----- nvinfo : EIATTR_FRAME_SIZE
	.align		4
.L_1:
        /*000c*/ 	.byte	0x04, 0x11
        /*000e*/ 	.short	(.L_3 - .L_2)
	.align		4
.L_2:
        /*0010*/ 	.word	index@(matmul_kernel)
        /*0014*/ 	.word	0x00000af0


	//----- nvinfo : EIATTR_MIN_STACK_SIZE
	.align		4
.L_3:
        /*0018*/ 	.byte	0x04, 0x12
        /*001a*/ 	.short	(.L_5 - .L_4)
	.align		4
.L_4:
        /*001c*/ 	.word	index@(matmul_kernel)
        /*0020*/ 	.word	0x00000af0
.L_5:


//--------------------- .nv.compat                --------------------------
	.section	.nv.compat,"",@"SHT_CUDA_COMPAT_INFO"
	.align	4
        /*0000*/ 	.byte	0x02, 0x09, 0x01, 0x00, 0x02, 0x02, 0x04, 0x00, 0x02, 0x05, 0x05, 0x00, 0x03, 0x07, 0x01, 0x01
        /*0010*/ 	.byte	0x02, 0x03, 0x00, 0x00, 0x02, 0x06, 0x01, 0x00, 0x04, 0x0b, 0x08, 0x00, 0x00, 0x00, 0x00, 0x00
        /*0020*/ 	.byte	0x00, 0x00, 0x00, 0x00


//--------------------- .nv.info.matmul_kernel    --------------------------
	.section	.nv.info.matmul_kernel,"",@"SHT_CUDA_INFO"
	.sectionflags	@""
	.align	4


	//----- nvinfo : EIATTR_CUDA_API_VERSION
	.align		4
        /*0000*/ 	.byte	0x04, 0x37
        /*0002*/ 	.short	(.L_7 - .L_6)
.L_6:
        /*0004*/ 	.word	0x00000082


	//----- nvinfo : EIATTR_KPARAM_INFO
	.align		4
.L_7:
        /*0008*/ 	.byte	0x04, 0x17
        /*000a*/ 	.short	(.L_9 - .L_8)
.L_8:
        /*000c*/ 	.word	0x00000000
        /*0010*/ 	.short	0x000d
        /*0012*/ 	.short	0x0048
        /*0014*/ 	.byte	0x00, 0xf4, 0x21, 0x00


	//----- nvinfo : EIATTR_KPARAM_INFO
	.align		4
.L_9:
        /*0018*/ 	.byte	0x04, 0x17
        /*001a*/ 	.short	(.L_11 - .L_10)
.L_10:
        /*001c*/ 	.word	0x00000000
        /*0020*/ 	.short	0x000c
        /*0022*/ 	.short	0x0040
        /*0024*/ 	.byte	0x00, 0xf4, 0x21, 0x00


	//----- nvinfo : EIATTR_KPARAM_INFO
	.align		4
.L_11:
        /*0028*/ 	.byte	0x04, 0x17
        /*002a*/ 	.short	(.L_13 - .L_12)
.L_12:
        /*002c*/ 	.word	0x00000000
        /*0030*/ 	.short	0x000b
        /*0032*/ 	.short	0x0038
        /*0034*/ 	.byte	0x00, 0xf0, 0x11, 0x00


	//----- nvinfo : EIATTR_KPARAM_INFO
	.align		4
.L_13:
        /*0038*/ 	.byte	0x04, 0x17
        /*003a*/ 	.short	(.L_15 - .L_14)
.L_14:
        /*003c*/ 	.word	0x00000000
        /*0040*/ 	.short	0x000a
        /*0042*/ 	.short	0x0034
        /*0044*/ 	.byte	0x00, 0xf0, 0x11, 0x00


	//----- nvinfo : EIATTR_KPARAM_INFO
	.align		4
.L_15:
        /*0048*/ 	.byte	0x04, 0x17
        /*004a*/ 	.short	(.L_17 - .L_16)
.L_16:
        /*004c*/ 	.word	0x00000000
        /*0050*/ 	.short	0x0009
        /*0052*/ 	.short	0x0030
        /*0054*/ 	.byte	0x00, 0xf0, 0x11, 0x00


	//----- nvinfo : EIATTR_KPARAM_INFO
	.align		4
.L_17:
        /*0058*/ 	.byte	0x04, 0x17
        /*005a*/ 	.short	(.L_19 - .L_18)
.L_18:
        /*005c*/ 	.word	0x00000000
        /*0060*/ 	.short	0x0008
        /*0062*/ 	.short	0x002c
        /*0064*/ 	.byte	0x00, 0xf0, 0x11, 0x00


	//----- nvinfo : EIATTR_KPARAM_INFO
	.align		4
.L_19:
        /*0068*/ 	.byte	0x04, 0x17
        /*006a*/ 	.short	(.L_21 - .L_20)
.L_20:
        /*006c*/ 	.word	0x00000000
        /*0070*/ 	.short	0x0007
        /*0072*/ 	.short	0x0028
        /*0074*/ 	.byte	0x00, 0xf0, 0x11, 0x00


	//----- nvinfo : EIATTR_KPARAM_INFO
	.align		4
.L_21:
        /*0078*/ 	.byte	0x04, 0x17
        /*007a*/ 	.short	(.L_23 - .L_22)
.L_22:
        /*007c*/ 	.word	0x00000000
        /*0080*/ 	.short	0x0006
        /*0082*/ 	.short	0x0024
        /*0084*/ 	.byte	0x00, 0xf0, 0x11, 0x00


	//----- nvinfo : EIATTR_KPARAM_INFO
	.align		4
.L_23:
        /*0088*/ 	.byte	0x04, 0x17
        /*008a*/ 	.short	(.L_25 - .L_24)
.L_24:
        /*008c*/ 	.word	0x00000000
        /*0090*/ 	.short	0x0005
        /*0092*/ 	.short	0x0020
        /*0094*/ 	.byte	0x00, 0xf0, 0x11, 0x00


	//----- nvinfo : EIATTR_KPARAM_INFO
	.align		4
.L_25:
        /*0098*/ 	.byte	0x04, 0x17
        /*009a*/ 	.short	(.L_27 - .L_26)
.L_26:
        /*009c*/ 	.word	0x00000000
        /*00a0*/ 	.short	0x0004
        /*00a2*/ 	.short	0x001c
        /*00a4*/ 	.byte	0x00, 0xf0, 0x11, 0x00


	//----- nvinfo : EIATTR_KPARAM_INFO
	.align		4
.L_27:
        /*00a8*/ 	.byte	0x04, 0x17
        /*00aa*/ 	.short	(.L_29 - .L_28)
.L_28:
        /*00ac*/ 	.word	0x00000000
        /*00b0*/ 	.short	0x0003
        /*00b2*/ 	.short	0x0018
        /*00b4*/ 	.byte	0x00, 0xf0, 0x11, 0x00


	//----- nvinfo : EIATTR_KPARAM_INFO
	.align		4
.L_29:
        /*00b8*/ 	.byte	0x04, 0x17
        /*00ba*/ 	.short	(.L_31 - .L_30)
.L_30:
        /*00bc*/ 	.word	0x00000000
        /*00c0*/ 	.short	0x0002
        /*00c2*/ 	.short	0x0010
        /*00c4*/ 	.byte	0x00, 0xf4, 0x21, 0x00


	//----- nvinfo : EIATTR_KPARAM_INFO
	.align		4
.L_31:
        /*00c8*/ 	.byte	0x04, 0x17
        /*00ca*/ 	.short	(.L_33 - .L_32)
.L_32:
        /*00cc*/ 	.word	0x00000000
        /*00d0*/ 	.short	0x0001
        /*00d2*/ 	.short	0x0008
        /*00d4*/ 	.byte	0x00, 0xf4, 0x21, 0x00


	//----- nvinfo : EIATTR_KPARAM_INFO
	.align		4
.L_33:
        /*00d8*/ 	.byte	0x04, 0x17
        /*00da*/ 	.short	(.L_35 - .L_34)
.L_34:
        /*00dc*/ 	.word	0x00000000
        /*00e0*/ 	.short	0x0000
        /*00e2*/ 	.short	0x0000
        /*00e4*/ 	.byte	0x00, 0xf4, 0x21, 0x00


	//----- nvinfo : EIATTR_EXPLICIT_CLUSTER
	.align		4
.L_35:
        /*00e8*/ 	.byte	0x01, 0x3e
	.zero		2


	//----- nvinfo : EIATTR_CTA_PER_CLUSTER
	.align		4
        /*00ec*/ 	.byte	0x04, 0x3d
        /*00ee*/ 	.short	(.L_37 - .L_36)
.L_36:
        /*00f0*/ 	.word	0x00000004
        /*00f4*/ 	.word	0x00000001
        /*00f8*/ 	.word	0x00000001


	//----- nvinfo : EIATTR_SPARSE_MMA_MASK
	.align		4
.L_37:
        /*00fc*/ 	.byte	0x03, 0x50
        /*00fe*/ 	.short	0x0000


	//----- nvinfo : EIATTR_MAXREG_COUNT
	.align		4
        /*0100*/ 	.byte	0x03, 0x1b
        /*0102*/ 	.short	0x00ff


	//----- nvinfo : EIATTR_NUM_BARRIERS
	.align		4
        /*0104*/ 	.byte	0x02, 0x4c
        /*0106*/ 	.byte	0x01
	.zero		1


	//----- nvinfo : EIATTR_ANNOTATIONS
	.align		4
        /*0108*/ 	.byte	0x04, 0x55
        /*010a*/ 	.short	(.L_39 - .L_38)


	//   ....[0]....
.L_38:
        /*010c*/ 	.word	0x00000001
        /*0110*/ 	.byte	0x70, 0x09, 0x00, 0x00, 0x01, 0x00, 0x00, 0x00, 0xe0, 0x75, 0x00, 0x00, 0x01, 0x00, 0x00, 0x00
        /* <DEDUP_REMOVED lines=995> */
        /*3f50*/ 	.byte	0x40, 0x85, 0x01, 0x00


	//----- nvinfo : EIATTR_MERCURY_ISA_VERSION
	.align		4
.L_39:
        /*3f54*/ 	.byte	0x03, 0x5f
        /*3f56*/ 	.short	0x0101


	//----- nvinfo : EIATTR_EXIT_INSTR_OFFSETS
	.align		4
        /*3f58*/ 	.byte	0x04, 0x1c
        /*3f5a*/ 	.short	(.L_41 - .L_40)


	//   ....[0]....
.L_40:
        /*3f5c*/ 	.word	0x00021630


	//   ....[1]....
        /*3f60*/ 	.word	0x00021660


	//----- nvinfo : EIATTR_REQNTID
	.align		4
.L_41:
        /*3f64*/ 	.byte	0x04, 0x10
        /*3f66*/ 	.short	(.L_43 - .L_42)
.L_42:
        /*3f68*/ 	.word	0x00000080
        /*3f6c*/ 	.word	0x00000001
        /*3f70*/ 	.word	0x00000001


	//----- nvinfo : EIATTR_CBANK_PARAM_SIZE
	.align		4
.L_43:
        /*3f74*/ 	.byte	0x03, 0x19
        /*3f76*/ 	.short	0x0050


	//----- nvinfo : EIATTR_PARAM_CBANK
	.align		4
        /*3f78*/ 	.byte	0x04, 0x0a
        /*3f7a*/ 	.short	(.L_45 - .L_44)
	.align		4
.L_44:
        /*3f7c*/ 	.word	index@(.nv.constant0.matmul_kernel)
        /*3f80*/ 	.short	0x0210
        /*3f82*/ 	.short	0x0050


	//----- nvinfo : EIATTR_SW_WAR
	.align		4
.L_45:
        /*3f84*/ 	.byte	0x04, 0x36
        /*3f86*/ 	.short	(.L_47 - .L_46)
.L_46:
        /*3f88*/ 	.word	0x00000008
.L_47:


//--------------------- .nv.callgraph             --------------------------
	.section	.nv.callgraph,"",@"SHT_CUDA_CALLGRAPH"
	.align	4
	.sectionentsize	8
	.align		4
        /*0000*/ 	.word	0x00000000
	.align		4
        /*0004*/ 	.word	0xffffffff
	.align		4
        /*0008*/ 	.word	0x00000000
	.align		4
        /*000c*/ 	.word	0xfffffffe
	.align		4
        /*0010*/ 	.word	0x00000000
	.align		4
        /*0014*/ 	.word	0xfffffffd
	.align		4
        /*0018*/ 	.word	0x00000000
	.align		4
        /*001c*/ 	.word	0xfffffffc


//--------------------- .text.matmul_kernel       --------------------------
	.section	.text.matmul_kernel,"ax",@progbits
	.align	128
        .global         matmul_kernel
        .type           matmul_kernel,@function
        .size           matmul_kernel,(.L_x_3 - matmul_kernel)
        .other          matmul_kernel,@"STO_CUDA_ENTRY STV_DEFAULT"
matmul_kernel:
.text.matmul_kernel:
[----:B------:R-:W0:Y:S08]  /*0000*/  LDC R1, c[0x0][0x28] ;  /* 0x00000a00ff017b82 */ /* 0x000e300000000800 */
[----:B------:R-:W1:Y:S01]  /*0010*/  LDC.64 R152, c[0x0][0x228] ;  /* 0x00008a00ff987b82 */ /* 0x000e620000000a00 */
[----:B0-----:R-:W-:Y:S01]  /*0020*/  VIADD R1, R1, 0xfffff510 ;  /* 0xfffff51001017836 */ /* 0x001fe20000000000 */
[----:B------:R-:W-:Y:S01]  /*0030*/  UMOV UR8, 0x400 ;  /* 0x0000040000087882 */ /* 0x000fe20000000000 */
[----:B------:R-:W-:Y:S01]  /*0040*/  ULDC.64 UR16, c[0x0][0x208] ;  /* 0x0000820000107ab9 */ /* 0x000fe20000000a00 */
[----:B------:R-:W-:-:S02]  /*0050*/  CS2R R24, SRZ ;  /* 0x0000000000187805 */ /* 0x000fc4000001ff00 */
[----:B------:R-:W-:Y:S02]  /*0060*/  CS2R R26, SRZ ;  /* 0x00000000001a7805 */ /* 0x000fe4000001ff00 */
[----:B------:R-:W-:Y:S02]  /*0070*/  CS2R R28, SRZ ;  /* 0x00000000001c7805 */ /* 0x000fe4000001ff00 */
[----:B------:R-:W-:Y:S01]  /*0080*/  CS2R R30, SRZ ;  /* 0x00000000001e7805 */ /* 0x000fe2000001ff00 */
[----:B------:R-:W0:Y:S01]  /*0090*/  S2UR UR4, SR_CTAID.X ;  /* 0x00000000000479c3 */ /* 0x000e220000002500 */
[----:B------:R-:W-:Y:S02]  /*00a0*/  CS2R R32, SRZ ;  /* 0x0000000000207805 */ /* 0x000fe4000001ff00 */
[----:B------:R-:W-:Y:S02]  /*00b0*/  CS2R R34, SRZ ;  /* 0x0000000000227805 */ /* 0x000fe4000001ff00 */
[----:B------:R-:W-:-:S02]  /*00c0*/  CS2R R36, SRZ ;  /* 0x0000000000247805 */ /* 0x000fc4000001ff00 */
[----:B------:R-:W-:Y:S02]  /*00d0*/  CS2R R38, SRZ ;  /* 0x0000000000267805 */ /* 0x000fe4000001ff00 */
[----:B------:R-:W-:Y:S02]  /*00e0*/  CS2R R40, SRZ ;  /* 0x0000000000287805 */ /* 0x000fe4000001ff00 */
[----:B------:R-:W-:Y:S02]  /*00f0*/  CS2R R42, SRZ ;  /* 0x00000000002a7805 */ /* 0x000fe4000001ff00 */
[----:B------:R-:W-:Y:S01]  /*0100*/  CS2R R44, SRZ ;  /* 0x00000000002c7805 */ /* 0x000fe2000001ff00 */
[----:B------:R-:W2:Y:S01]  /*0110*/  S2UR UR6, SR_CgaCtaId ;  /* 0x00000000000679c3 */ /* 0x000ea20000008800 */
[----:B------:R-:W-:Y:S02]  /*0120*/  CS2R R46, SRZ ;  /* 0x00000000002e7805 */ /* 0x000fe4000001ff00 */
[----:B------:R-:W-:-:S02]  /*0130*/  CS2R R48, SRZ ;  /* 0x0000000000307805 */ /* 0x000fc4000001ff00 */
[----:B------:R-:W-:Y:S02]  /*0140*/  CS2R R50, SRZ ;  /* 0x0000000000327805 */ /* 0x000fe4000001ff00 */
[----:B------:R-:W-:Y:S02]  /*0150*/  CS2R R52, SRZ ;  /* 0x0000000000347805 */ /* 0x000fe4000001ff00 */
[----:B------:R-:W-:Y:S02]  /*0160*/  CS2R R54, SRZ ;  /* 0x0000000000367805 */ /* 0x000fe4000001ff00 */
[----:B------:R-:W-:Y:S02]  /*0170*/  CS2R R56, SRZ ;  /* 0x0000000000387805 */ /* 0x000fe4000001ff00 */
[----:B------:R-:W-:Y:S01]  /*0180*/  CS2R R58, SRZ ;  /* 0x00000000003a7805 */ /* 0x000fe2000001ff00 */
[----:B-1----:R-:W-:Y:S01]  /*0190*/  VIADD R0, R153, 0xff ;  /* 0x000000ff99007836 */ /* 0x002fe20000000000 */
[----:B------:R-:W-:-:S02]  /*01a0*/  CS2R R60, SRZ ;  /* 0x00000000003c7805 */ /* 0x000fc4000001ff00 */
[----:B------:R-:W-:Y:S02]  /*01b0*/  CS2R R62, SRZ ;  /* 0x00000000003e7805 */ /* 0x000fe4000001ff00 */
[----:B------:R-:W-:Y:S02]  /*01c0*/  CS2R R64, SRZ ;  /* 0x0000000000407805 */ /* 0x000fe4000001ff00 */
[----:B------:R-:W-:Y:S02]  /*01d0*/  CS2R R66, SRZ ;  /* 0x0000000000427805 */ /* 0x000fe4000001ff00 */
[----:B------:R-:W-:Y:S02]  /*01e0*/  SHF.R.S32.HI R3, RZ, 0x1f, R0 ;  /* 0x0000001fff037819 */ /* 0x000fe40000011400 */
[----:B------:R-:W-:Y:S02]  /*01f0*/  CS2R R68, SRZ ;  /* 0x0000000000447805 */ /* 0x000fe4000001ff00 */
[----:B------:R-:W-:-:S02]  /*0200*/  CS2R R70, SRZ ;  /* 0x0000000000467805 */ /* 0x000fc4000001ff00 */
[----:B0-----:R-:W-:Y:S01]  /*0210*/  I2FP.F32.U32 R5, UR4 ;  /* 0x0000000400057c45 */ /* 0x001fe20008201000 */
[----:B------:R-:W-:Y:S01]  /*0220*/  ULDC UR4, c[0x0][0x150] ;  /* 0x0000540000047ab9 */ /* 0x000fe20000000800 */
[----:B------:R-:W-:Y:S02]  /*0230*/  LEA.HI R3, R3, R0, RZ, 0x8 ;  /* 0x0000000003037211 */ /* 0x000fe400078f40ff */
[----:B------:R-:W-:Y:S02]  /*0240*/  CS2R R72, SRZ ;  /* 0x0000000000487805 */ /* 0x000fe4000001ff00 */
[----:B------:R-:W-:Y:S01]  /*0250*/  CS2R R74, SRZ ;  /* 0x00000000004a7805 */ /* 0x000fe2000001ff00 */
[----:B------:R-:W-:Y:S01]  /*0260*/  FMUL R5, R5, UR4 ;  /* 0x0000000405057c20 */ /* 0x000fe20008400000 */
[----:B------:R-:W-:Y:S02]  /*0270*/  SHF.R.S32.HI R3, RZ, 0x8, R3 ;  /* 0x00000008ff037819 */ /* 0x000fe40000011403 */
[----:B------:R-:W-:Y:S01]  /*0280*/  CS2R R76, SRZ ;  /* 0x00000000004c7805 */ /* 0x000fe2000001ff00 */
[----:B--2---:R-:W-:Y:S01]  /*0290*/  USHF.L.U32 UR5, UR6, 0x7, URZ ;  /* 0x0000000706057899 */ /* 0x004fe2000800063f */
[----:B------:R-:W-:Y:S01]  /*02a0*/  CS2R R78, SRZ ;  /* 0x00000000004e7805 */ /* 0x000fe2000001ff00 */
[----:B------:R-:W-:Y:S01]  /*02b0*/  ULEA UR8, UR6, UR8, 0x18 ;  /* 0x0000000806087291 */ /* 0x000fe2000f8ec03f */
[----:B------:R-:W-:Y:S01]  /*02c0*/  IMAD.SHL.U32 R4, R3, 0x8, RZ ;  /* 0x0000000803047824 */ /* 0x000fe200078e00ff */
[----:B------:R-:W0:Y:S01]  /*02d0*/  F2I.U32.TRUNC.NTZ R5, R5 ;  /* 0x0000000500057305 */ /* 0x000e22000020f000 */
[----:B------:R-:W-:Y:S01]  /*02e0*/  ULOP3.LUT UR5, UR5, 0x180, URZ, 0xc0, !UPT ;  /* 0x0000018005057892 */ /* 0x000fe2000f8ec03f */
[----:B------:R-:W-:-:S02]  /*02f0*/  CS2R R80, SRZ ;  /* 0x0000000000507805 */ /* 0x000fc4000001ff00 */
[----:B------:R-:W-:Y:S02]  /*0300*/  CS2R R82, SRZ ;  /* 0x0000000000527805 */ /* 0x000fe4000001ff00 */
[----:B------:R-:W-:Y:S02]  /*0310*/  IABS R7, R4 ;  /* 0x0000000400077213 */ /* 0x000fe40000000000 */
[----:B------:R-:W-:Y:S02]  /*0320*/  CS2R R84, SRZ ;  /* 0x0000000000547805 */ /* 0x000fe4000001ff00 */
[----:B------:R-:W-:Y:S02]  /*0330*/  CS2R R86, SRZ ;  /* 0x0000000000567805 */ /* 0x000fe4000001ff00 */
[----:B------:R-:W-:Y:S01]  /*0340*/  CS2R R88, SRZ ;  /* 0x0000000000587805 */ /* 0x000fe2000001ff00 */
[----:B------:R-:W1:Y:S01]  /*0350*/  I2F.RP R0, R7 ;  /* 0x0000000700007306 */ /* 0x000e620000209400 */
[----:B------:R-:W-:-:S02]  /*0360*/  CS2R R90, SRZ ;  /* 0x00000000005a7805 */ /* 0x000fc4000001ff00 */
[----:B------:R-:W-:Y:S02]  /*0370*/  CS2R R92, SRZ ;  /* 0x00000000005c7805 */ /* 0x000fe4000001ff00 */
[----:B------:R-:W-:Y:S02]  /*0380*/  CS2R R94, SRZ ;  /* 0x00000000005e7805 */ /* 0x000fe4000001ff00 */
[----:B------:R-:W-:Y:S02]  /*0390*/  CS2R R96, SRZ ;  /* 0x0000000000607805 */ /* 0x000fe4000001ff00 */
[----:B------:R-:W-:Y:S02]  /*03a0*/  CS2R R98, SRZ ;  /* 0x0000000000627805 */ /* 0x000fe4000001ff00 */
[----:B------:R-:W-:Y:S02]  /*03b0*/  CS2R R100, SRZ ;  /* 0x0000000000647805 */ /* 0x000fe4000001ff00 */
[----:B0-----:R-:W-:-:S02]  /*03c0*/  IABS R11, R5 ;  /* 0x00000005000b7213 */ /* 0x001fc40000000000 */
[----:B------:R-:W-:Y:S02]  /*03d0*/  CS2R R102, SRZ ;  /* 0x0000000000667805 */ /* 0x000fe4000001ff00 */
[----:B------:R-:W-:Y:S02]  /*03e0*/  CS2R R104, SRZ ;  /* 0x0000000000687805 */ /* 0x000fe4000001ff00 */
[----:B------:R-:W-:Y:S02]  /*03f0*/  CS2R R106, SRZ ;  /* 0x00000000006a7805 */ /* 0x000fe4000001ff00 */
[----:B------:R-:W-:Y:S02]  /*0400*/  CS2R R108, SRZ ;  /* 0x00000000006c7805 */ /* 0x000fe4000001ff00 */
[----:B------:R-:W-:Y:S02]  /*0410*/  CS2R R110, SRZ ;  /* 0x00000000006e7805 */ /* 0x000fe4000001ff00 */
[----:B------:R-:W-:-:S02]  /*0420*/  CS2R R112, SRZ ;  /* 0x0000000000707805 */ /* 0x000fc4000001ff00 */
[----:B------:R-:W-:Y:S01]  /*0430*/  CS2R R114, SRZ ;  /* 0x0000000000727805 */ /* 0x000fe2000001ff00 */
[----:B-1----:R-:W0:Y:S01]  /*0440*/  MUFU.RCP R0, R0 ;  /* 0x0000000000007308 */ /* 0x002e220000001000 */
[----:B------:R-:W-:Y:S02]  /*0450*/  CS2R R116, SRZ ;  /* 0x0000000000747805 */ /* 0x000fe4000001ff00 */
[----:B------:R-:W-:Y:S02]  /*0460*/  CS2R R118, SRZ ;  /* 0x0000000000767805 */ /* 0x000fe4000001ff00 */
[----:B------:R-:W-:Y:S02]  /*0470*/  CS2R R120, SRZ ;  /* 0x0000000000787805 */ /* 0x000fe4000001ff00 */
[----:B------:R-:W-:Y:S02]  /*0480*/  CS2R R122, SRZ ;  /* 0x00000000007a7805 */ /* 0x000fe4000001ff00 */
[----:B------:R-:W-:-:S02]  /*0490*/  CS2R R124, SRZ ;  /* 0x00000000007c7805 */ /* 0x000fc4000001ff00 */
[----:B------:R-:W-:Y:S02]  /*04a0*/  CS2R R126, SRZ ;  /* 0x00000000007e7805 */ /* 0x000fe4000001ff00 */
        /* <DEDUP_REMOVED lines=9> */
[----:B------:R-:W-:Y:S01]  /*0540*/  CS2R R146, SRZ ;  /* 0x0000000000927805 */ /* 0x000fe2000001ff00 */
[----:B0-----:R-:W-:Y:S01]  /*0550*/  VIADD R2, R0, 0xffffffe ;  /* 0x0ffffffe00027836 */ /* 0x001fe20000000000 */
[----:B------:R-:W-:-:S02]  /*0560*/  IABS R0, R4 ;  /* 0x0000000400007213 */ /* 0x000fc40000000000 */
[----:B------:R-:W-:Y:S02]  /*0570*/  CS2R R148, SRZ ;  /* 0x0000000000947805 */ /* 0x000fe4000001ff00 */
[----:B------:R-:W-:Y:S01]  /*0580*/  CS2R R150, SRZ ;  /* 0x0000000000967805 */ /* 0x000fe2000001ff00 */
[----:B------:R0:W1:Y:S01]  /*0590*/  F2I.FTZ.U32.TRUNC.NTZ R3, R2 ;  /* 0x0000000200037305 */ /* 0x000062000021f000 */
[----:B------:R-:W-:Y:S02]  /*05a0*/  IMAD.MOV R0, RZ, RZ, -R0 ;  /* 0x000000ffff007224 */ /* 0x000fe400078e0a00 */
[----:B0-----:R-:W-:Y:S02]  /*05b0*/  IMAD.MOV.U32 R2, RZ, RZ, RZ ;  /* 0x000000ffff027224 */ /* 0x001fe400078e00ff */
[----:B-1----:R-:W-:-:S04]  /*05c0*/  IMAD.MOV R6, RZ, RZ, -R3 ;  /* 0x000000ffff067224 */ /* 0x002fc800078e0a03 */
[----:B------:R-:W-:-:S04]  /*05d0*/  IMAD R9, R6, R7, RZ ;  /* 0x0000000706097224 */ /* 0x000fc800078e02ff */
[----:B------:R-:W-:-:S06]  /*05e0*/  IMAD.HI.U32 R2, R3, R9, R2 ;  /* 0x0000000903027227 */ /* 0x000fcc00078e0002 */
[----:B------:R-:W-:-:S04]  /*05f0*/  IMAD.HI.U32 R2, R2, R11, RZ ;  /* 0x0000000b02027227 */ /* 0x000fc800078e00ff */
[----:B------:R-:W-:-:S05]  /*0600*/  IMAD R0, R2, R0, R11 ;  /* 0x0000000002007224 */ /* 0x000fca00078e020b */
[----:B------:R-:W-:-:S13]  /*0610*/  ISETP.GT.U32.AND P1, PT, R7, R0, PT ;  /* 0x000000000700720c */ /* 0x000fda0003f24070 */
[----:B------:R-:W-:Y:S02]  /*0620*/  @!P1 IMAD.IADD R0, R0, 0x1, -R7 ;  /* 0x0000000100009824 */ /* 0x000fe400078e0a07 */
[----:B------:R-:W-:Y:S01]  /*0630*/  @!P1 VIADD R2, R2, 0x1 ;  /* 0x0000000102029836 */ /* 0x000fe20000000000 */
[----:B------:R-:W-:Y:S02]  /*0640*/  ISETP.NE.AND P1, PT, R4, RZ, PT ;  /* 0x000000ff0400720c */ /* 0x000fe40003f25270 */
[----:B------:R-:W-:Y:S02]  /*0650*/  ISETP.GE.U32.AND P0, PT, R0, R7, PT ;  /* 0x000000070000720c */ /* 0x000fe40003f06070 */
[----:B------:R-:W-:-:S04]  /*0660*/  LOP3.LUT R0, R5, R4, RZ, 0x3c, !PT ;  /* 0x0000000405007212 */ /* 0x000fc800078e3cff */
[----:B------:R-:W-:Y:S01]  /*0670*/  ISETP.GE.AND P2, PT, R0, RZ, PT ;  /* 0x000000ff0000720c */ /* 0x000fe20003f46270 */
[----:B------:R-:W-:-:S05]  /*0680*/  VIADD R0, R152, 0x1ff ;  /* 0x000001ff98007836 */ /* 0x000fca0000000000 */
[----:B------:R-:W-:Y:S01]  /*0690*/  SHF.R.S32.HI R3, RZ, 0x1f, R0 ;  /* 0x0000001fff037819 */ /* 0x000fe20000011400 */
[----:B------:R-:W-:-:S03]  /*06a0*/  @P0 VIADD R2, R2, 0x1 ;  /* 0x0000000102020836 */ /* 0x000fc60000000000 */
[----:B------:R-:W-:-:S03]  /*06b0*/  LEA.HI R3, R3, R0, RZ, 0x9 ;  /* 0x0000000003037211 */ /* 0x000fc600078f48ff */
[----:B------:R-:W-:Y:S01]  /*06c0*/  @!P2 IMAD.MOV R2, RZ, RZ, -R2 ;  /* 0x000000ffff02a224 */ /* 0x000fe200078e0a02 */
[----:B------:R-:W-:-:S05]  /*06d0*/  @!P1 LOP3.LUT R2, RZ, R4, RZ, 0x33, !PT ;  /* 0x00000004ff029212 */ /* 0x000fca00078e33ff */
[----:B------:R-:W-:Y:S02]  /*06e0*/  IMAD.SHL.U32 R6, R2, 0x8, RZ ;  /* 0x0000000802067824 */ /* 0x000fe400078e00ff */
[----:B------:R-:W-:-:S03]  /*06f0*/  IMAD.MOV R2, RZ, RZ, -R2 ;  /* 0x000000ffff027224 */ /* 0x000fc600078e0a02 */
[----:B------:R-:W-:Y:S01]  /*0700*/  LEA.HI.SX32 R3, R3, -R6, 0x17 ;  /* 0x8000000603037211 */ /* 0x000fe200078fbaff */
[----:B------:R-:W-:-:S03]  /*0710*/  IMAD R4, R4, R2, R5 ;  /* 0x0000000204047224 */ /* 0x000fc600078e0205 */
[----:B------:R-:W-:Y:S02]  /*0720*/  VIMNMX R11, R3, 0x8, PT ;  /* 0x00000008030b7848 */ /* 0x000fe40003fe0100 */
[----:B------:R-:W-:Y:S02]  /*0730*/  IABS R9, R4 ;  /* 0x0000000400097213 */ /* 0x000fe40000000000 */
[----:B------:R-:W-:-:S04]  /*0740*/  IABS R7, R11 ;  /* 0x0000000b00077213 */ /* 0x000fc80000000000 */
[----:B------:R-:W0:Y:S08]  /*0750*/  I2F.RP R0, R7 ;  /* 0x0000000700007306 */ /* 0x000e300000209400 */
[----:B0-----:R-:W0:Y:S02]  /*0760*/  MUFU.RCP R0, R0 ;  /* 0x0000000000007308 */ /* 0x001e240000001000 */
[----:B0-----:R-:W-:-:S06]  /*0770*/  VIADD R3, R0, 0xffffffe ;  /* 0x0ffffffe00037836 */ /* 0x001fcc0000000000 */
[----:B------:R-:W0:Y:S02]  /*0780*/  F2I.FTZ.U32.TRUNC.NTZ R3, R3 ;  /* 0x0000000300037305 */ /* 0x000e24000021f000 */
[----:B0-----:R-:W-:-:S04]  /*0790*/  IMAD.MOV R8, RZ, RZ, -R3 ;  /* 0x000000ffff087224 */ /* 0x001fc800078e0a03 */
[----:B------:R-:W-:Y:S01]  /*07a0*/  IMAD.MOV.U32 R2, RZ, RZ, R8 ;  /* 0x000000ffff027224 */ /* 0x000fe200078e0008 */
[----:B------:R-:W-:-:S03]  /*07b0*/  IABS R8, R11 ;  /* 0x0000000b00087213 */ /* 0x000fc60000000000 */
[----:B------:R-:W-:Y:S02]  /*07c0*/  IMAD R5, R2, R7, RZ ;  /* 0x0000000702057224 */ /* 0x000fe400078e02ff */
[----:B------:R-:W-:Y:S02]  /*07d0*/  IMAD.MOV.U32 R2, RZ, RZ, RZ ;  /* 0x000000ffff027224 */ /* 0x000fe400078e00ff */
[----:B------:R-:W-:Y:S02]  /*07e0*/  IMAD.MOV R0, RZ, RZ, -R8 ;  /* 0x000000ffff007224 */ /* 0x000fe400078e0a08 */
[----:B------:R-:W-:Y:S02]  /*07f0*/  IMAD.HI.U32 R2, R3, R5, R2 ;  /* 0x0000000503027227 */ /* 0x000fe400078e0002 */
[----:B------:R-:W0:Y:S04]  /*0800*/  S2R R5, SR_TID.X ;  /* 0x0000000000057919 */ /* 0x000e280000002100 */
        /* <DEDUP_REMOVED lines=8> */
[----:B------:R-:W-:-:S07]  /*0890*/  ISETP.GE.AND P2, PT, R0, RZ, PT ;  /* 0x000000ff0000720c */ /* 0x000fce0003f46270 */
[----:B------:R-:W-:-:S06]  /*08a0*/  @P0 VIADD R2, R2, 0x1 ;  /* 0x0000000102020836 */ /* 0x000fcc0000000000 */
[----:B------:R-:W-:Y:S01]  /*08b0*/  @!P2 IMAD.MOV R2, RZ, RZ, -R2 ;  /* 0x000000ffff02a224 */ /* 0x000fe200078e0a02 */
[----:B------:R-:W-:-:S05]  /*08c0*/  @!P1 LOP3.LUT R2, RZ, R11, RZ, 0x33, !PT ;  /* 0x0000000bff029212 */ /* 0x000fca00078e33ff */
[----:B------:R-:W-:-:S04]  /*08d0*/  IMAD.MOV R0, RZ, RZ, -R2 ;  /* 0x000000ffff007224 */ /* 0x000fc800078e0a02 */
[----:B------:R-:W-:Y:S02]  /*08e0*/  IMAD R0, R11, R0, R4 ;  /* 0x000000000b007224 */ /* 0x000fe400078e0204 */
[----:B------:R-:W-:Y:S02]  /*08f0*/  IMAD.SHL.U32 R4, R2, 0x100, RZ ;  /* 0x0000010002047824 */ /* 0x000fe400078e00ff */
[----:B------:R-:W-:Y:S02]  /*0900*/  IMAD.IADD R0, R6, 0x1, R0 ;  /* 0x0000000106007824 */ /* 0x000fe400078e0200 */
[----:B------:R-:W1:Y:S03]  /*0910*/  LDC R6, c[0x0][0x230] ;  /* 0x00008c00ff067b82 */ /* 0x000e660000000800 */
[----:B------:R-:W-:Y:S02]  /*0920*/  R2UR UR4, R0 ;  /* 0x00000000000472ca */ /* 0x000fe400000e0000 */
[----:B0-----:R-:W-:-:S11]  /*0930*/  LOP3.LUT R0, R5, 0x7f, RZ, 0xc0, !PT ;  /* 0x0000007f05007812 */ /* 0x001fd600078ec0ff */
[----:B------:R-:W-:-:S06]  /*0940*/  ULEA UR4, UR4, UR5, 0x9 ;  /* 0x0000000504047291 */ /* 0x000fcc000f8e483f */
[----:B------:R-:W-:Y:S02]  /*0950*/  VIADD R16, R0, UR4 ;  /* 0x0000000400107c36 */ /* 0x000fe40008000000 */
[----:B-1----:R-:W-:-:S03]  /*0960*/  VIADD R6, R6, 0x3f ;  /* 0x0000003f06067836 */ /* 0x002fc60000000000 */
[----:B------:R0:W-:Y:S02]  /*0970*/  STL [R1+0x7f0], R16 ;  /* 0x0007f01001007387 */ /* 0x0001e40000100800 */
[----:B------:R-:W-:-:S13]  /*0980*/  ISETP.GE.AND P0, PT, R6, 0x40, PT ;  /* 0x000000400600780c */ /* 0x000fda0003f06270 */
[----:B0-----:R-:W-:Y:S05]  /*0990*/  @!P0 BRA `(.L_x_0) ;  /* 0x0000017800e88947 */ /* 0x001fea0003800000 */
[----:B------:R-:W-:Y:S01]  /*09a0*/  IABS R15, R152 ;  /* 0x00000098000f7213 */ /* 0x000fe20000000000 */
[----:B------:R-:W-:Y:S01]  /*09b0*/  ULDC UR7, c[0x0][0x23c] ;  /* 0x00008f0000077ab9 */ /* 0x000fe20000000800 */
[----:B------:R-:W-:Y:S01]  /*09c0*/  IABS R0, R153 ;  /* 0x0000009900007213 */ /* 0x000fe20000000000 */
[----:B------:R-:W-:Y:S01]  /*09d0*/  ULDC.64 UR4, c[0x0][0x218] ;  /* 0x0000860000047ab9 */ /* 0x000fe20000000a00 */
[----:B------:R-:W0:Y:S01]  /*09e0*/  I2F.RP R7, R15 ;  /* 0x0000000f00077306 */ /* 0x000e220000209400 */
[----:B------:R-:W-:Y:S01]  /*09f0*/  SHF.R.U32.HI R13, RZ, 0x6, R5 ;  /* 0x00000006ff0d7819 */ /* 0x000fe20000011605 */
[----:B------:R-:W-:Y:S01]  /*0a00*/  ULDC.64 UR10, c[0x0][0x210] ;  /* 0x00008400000a7ab9 */ /* 0x000fe20000000a00 */
[----:B------:R-:W-:Y:S01]  /*0a10*/  SHF.R.S32.HI R123, RZ, 0x1f, R6 ;  /* 0x0000001fff7b7819 */ /* 0x000fe20000011406 */
[----:B------:R-:W-:Y:S01]  /*0a20*/  UIADD3 UR6, UR8, 0x8000, URZ ;  /* 0x0000800008067890 */ /* 0x000fe2000fffe03f */
[----:B------:R-:W-:Y:S01]  /*0a30*/  ISETP.GE.AND P3, PT, R16, RZ, PT ;  /* 0x000000ff1000720c */ /* 0x000fe20003f66270 */
[----:B------:R-:W-:Y:S01]  /*0a40*/  USHF.R.U32.HI UR14, URZ, 0x4, UR8 ;  /* 0x000000043f0e7899 */ /* 0x000fe20008011608 */
[----:B------:R-:W-:Y:S01]  /*0a50*/  LEA.HI R123, R123, R6, RZ, 0x6 ;  /* 0x000000067b7b7211 */ /* 0x000fe200078f30ff */
[----:B------:R-:W1:Y:S01]  /*0a60*/  I2F.RP R8, R0 ;  /* 0x0000000000087306 */ /* 0x000e620000209400 */
[----:B------:R-:W-:-:S02]  /*0a70*/  USHF.R.U32.HI UR6, URZ, 0x4, UR6 ;  /* 0x000000043f067899 */ /* 0x000fc40008011606 */
[----:B------:R-:W-:Y:S01]  /*0a80*/  SHF.R.S32.HI R123, RZ, 0x6, R123 ;  /* 0x00000006ff7b7819 */ /* 0x000fe2000001147b */
[----:B------:R-:W-:Y:S02]  /*0a90*/  USGXT.U32 UR14, UR14, 0xe ;  /* 0x0000000e0e0e789a */ /* 0x000fe40008000000 */
[----:B------:R-:W-:Y:S02]  /*0aa0*/  USGXT.U32 UR12, UR6, 0xe ;  /* 0x0000000e060c789a */ /* 0x000fe40008000000 */
[----:B0-----:R-:W0:Y:S01]  /*0ab0*/  MUFU.RCP R7, R7 ;  /* 0x0000000700077308 */ /* 0x001e220000001000 */
[----:B------:R-:W-:-:S07]  /*0ac0*/  UMOV UR15, 0x40000040 ;  /* 0x40000040000f7882 */ /* 0x000fce0000000000 */
[----:B-1----:R-:W1:Y:S01]  /*0ad0*/  MUFU.RCP R8, R8 ;  /* 0x0000000800087308 */ /* 0x002e620000001000 */
[----:B0-----:R-:W-:Y:S01]  /*0ae0*/  VIADD R2, R7, 0xffffffe ;  /* 0x0ffffffe07027836 */ /* 0x001fe20000000000 */
[----:B------:R-:W-:Y:S02]  /*0af0*/  SGXT.U32 R7, R13, 0x1 ;  /* 0x000000010d07781a */ /* 0x000fe40000000000 */
[----:B------:R-:W-:-:S04]  /*0b00*/  LOP3.LUT R13, R5, 0x40, RZ, 0xc0, !PT ;  /* 0x00000040050d7812 */ /* 0x000fc800078ec0ff */
[----:B------:R0:W2:Y:S01]  /*0b10*/  F2I.FTZ.U32.TRUNC.NTZ R3, R2 ;  /* 0x0000000200037305 */ /* 0x0000a2000021f000 */
[----:B------:R-:W-:Y:S01]  /*0b20*/  LOP3.LUT R7, R4, R7, RZ, 0xfc, !PT ;  /* 0x0000000704077212 */ /* 0x000fe200078efcff */
[----:B-1----:R-:W-:Y:S01]  /*0b30*/  VIADD R10, R8, 0xffffffe ;  /* 0x0ffffffe080a7836 */ /* 0x002fe20000000000 */
[----:B------:R-:W-:Y:S02]  /*0b40*/  LEA.HI R8, R5, R4, RZ, 0x1a ;  /* 0x0000000405087211 */ /* 0x000fe400078fd0ff */
[----:B------:R-:W-:-:S03]  /*0b50*/  IABS R25, R7 ;  /* 0x0000000700197213 */ /* 0x000fc60000000000 */
[----:B------:R1:W3:Y:S01]  /*0b60*/  F2I.FTZ.U32.TRUNC.NTZ R11, R10 ;  /* 0x0000000a000b7305 */ /* 0x0002e2000021f000 */
[----:B0-----:R-:W-:Y:S01]  /*0b70*/  IMAD.MOV.U32 R2, RZ, RZ, RZ ;  /* 0x000000ffff027224 */ /* 0x001fe200078e00ff */
[C---:B------:R-:W-:Y:S02]  /*0b80*/  LOP3.LUT R17, R7.reuse, 0xc8, RZ, 0xfc, !PT ;  /* 0x000000c807117812 */ /* 0x040fe400078efcff */
[C---:B------:R-:W-:Y:S02]  /*0b90*/  LOP3.LUT R18, R7.reuse, 0x2c, RZ, 0xfc, !PT ;  /* 0x0000002c07127812 */ /* 0x040fe400078efcff */
[----:B------:R-:W-:Y:S01]  /*0ba0*/  IABS R61, R17 ;  /* 0x00000011003d7213 */ /* 0x000fe20000000000 */
[----:B--2---:R-:W-:Y:S01]  /*0bb0*/  IMAD.MOV R12, RZ, RZ, -R3 ;  /* 0x000000ffff0c7224 */ /* 0x004fe200078e0a03 */
[C---:B------:R-:W-:Y:S01]  /*0bc0*/  LOP3.LUT R19, R7.reuse, 0x2a, RZ, 0xfc, !PT ;  /* 0x0000002a07137812 */ /* 0x040fe200078efcff */
[----:B-1----:R-:W-:Y:S01]  /*0bd0*/  IMAD.MOV.U32 R10, RZ, RZ, RZ ;  /* 0x000000ffff0a7224 */ /* 0x002fe200078e00ff */
[----:B------:R-:W-:Y:S01]  /*0be0*/  LOP3.LUT R20, R7, 0x22, RZ, 0xfc, !PT ;  /* 0x0000002207147812 */ /* 0x000fe200078efcff */
[----:B------:R-:W-:Y:S01]  /*0bf0*/  IMAD R9, R12, R15, RZ ;  /* 0x0000000f0c097224 */ /* 0x000fe200078e02ff */
[----:B------:R-:W-:-:S02]  /*0c00*/  IABS R12, R16 ;  /* 0x00000010000c7213 */ /* 0x000fc40000000000 */
[----:B------:R-:W-:Y:S01]  /*0c10*/  LOP3.LUT R16, R7, 0xe2, RZ, 0xfc, !PT ;  /* 0x000000e207107812 */ /* 0x000fe200078efcff */
[----:B------:R-:W-:Y:S01]  /*0c20*/  IMAD.HI.U32 R3, R3, R9, R2 ;  /* 0x0000000903037227 */ /* 0x000fe200078e0002 */
[----:B------:R-:W-:Y:S02]  /*0c30*/  IABS R23, R20 ;  /* 0x0000001400177213 */ /* 0x000fe40000000000 */
[----:B------:R-:W-:Y:S01]  /*0c40*/  IABS R119, R16 ;  /* 0x0000001000777213 */ /* 0x000fe20000000000 */
[----:B---3--:R-:W-:Y:S01]  /*0c50*/  IMAD.MOV R9, RZ, RZ, -R11 ;  /* 0x000000ffff097224 */ /* 0x008fe200078e0a0b */
[----:B------:R-:W-:Y:S01]  /*0c60*/  LOP3.LUT R24, R7, 0x1c, RZ, 0xfc, !PT ;  /* 0x0000001c07187812 */ /* 0x000fe200078efcff */
[----:B------:R-:W-:Y:S01]  /*0c70*/  IMAD.HI.U32 R3, R3, R12, RZ ;  /* 0x0000000c03037227 */ /* 0x000fe200078e00ff */
[----:B------:R-:W-:Y:S02]  /*0c80*/  LOP3.LUT R32, R7, 0x1a, RZ, 0xfc, !PT ;  /* 0x0000001a07207812 */ /* 0x000fe400078efcff */
[----:B------:R-:W-:Y:S01]  /*0c90*/  IABS R129, R24 ;  /* 0x0000001800817213 */ /* 0x000fe20000000000 */
[----:B------:R-:W-:Y:S01]  /*0ca0*/  IMAD R9, R9, R0, RZ ;  /* 0x0000000009097224 */ /* 0x000fe200078e02ff */
[C---:B------:R-:W-:Y:S01]  /*0cb0*/  LOP3.LUT R22, R7.reuse, 0x20, RZ, 0xfc, !PT ;  /* 0x0000002007167812 */ /* 0x040fe200078efcff */
[----:B------:R-:W-:Y:S01]  /*0cc0*/  IMAD.MOV R3, RZ, RZ, -R3 ;  /* 0x000000ffff037224 */ /* 0x000fe200078e0a03 */
[----:B------:R-:W-:Y:S01]  /*0cd0*/  LOP3.LUT R34, R7, 0x18, RZ, 0xfc, !PT ;  /* 0x0000001807227812 */ /* 0x000fe200078efcff */
[----:B------:R-:W-:Y:S01]  /*0ce0*/  IMAD.HI.U32 R6, R11, R9, R10 ;  /* 0x000000090b067227 */ /* 0x000fe200078e000a */
[----:B------:R-:W-:-:S02]  /*0cf0*/  SHF.R.S32.HI R11, RZ, 0x6, R5 ;  /* 0x00000006ff0b7819 */ /* 0x000fc40000011405 */
[----:B------:R-:W-:Y:S01]  /*0d00*/  IABS R21, R22 ;  /* 0x0000001600157213 */ /* 0x000fe20000000000 */
[----:B------:R-:W-:Y:S01]  /*0d10*/  VIADD R9, R8, 0xfe ;  /* 0x000000fe08097836 */ /* 0x000fe20000000000 */
[----:B------:R-:W-:Y:S01]  /*0d20*/  SGXT R11, R11, 0x1 ;  /* 0x000000010b0b781a */ /* 0x000fe20000000200 */
[----:B------:R-:W-:Y:S01]  /*0d30*/  IMAD R12, R15, R3, R12 ;  /* 0x000000030f0c7224 */ /* 0x000fe200078e020c */
[----:B------:R-:W-:Y:S01]  /*0d40*/  LOP3.LUT R36, R7, 0x16, RZ, 0xfc, !PT ;  /* 0x0000001607247812 */ /* 0x000fe200078efcff */
[----:B------:R-:W-:Y:S01]  /*0d50*/  IMAD.SHL.U32 R3, R5, 0x2, RZ ;  /* 0x0000000205037824 */ /* 0x000fe200078e00ff */
[----:B------:R-:W-:Y:S01]  /*0d60*/  IABS R27, R9 ;  /* 0x00000009001b7213 */ /* 0x000fe20000000000 */
[C---:B------:R-:W-:Y:S01]  /*0d70*/  IMAD.HI.U32 R2, R6.reuse, R25, RZ ;  /* 0x0000001906027227 */ /* 0x040fe200078e00ff */
[----:B------:R-:W-:Y:S02]  /*0d80*/  ISETP.GT.U32.AND P0, PT, R15, R12, PT ;  /* 0x0000000c0f00720c */ /* 0x000fe40003f04070 */
[----:B------:R-:W-:Y:S01]  /*0d90*/  LOP3.LUT R10, R3, 0x7e, RZ, 0xc0, !PT ;  /* 0x0000007e030a7812 */ /* 0x000fe200078ec0ff */
[----:B------:R-:W-:Y:S01]  /*0da0*/  IMAD.MOV R14, RZ, RZ, -R2 ;  /* 0x000000ffff0e7224 */ /* 0x000fe200078e0a02 */
[----:B------:R-:W-:Y:S01]  /*0db0*/  ISETP.GE.AND P1, PT, R9, RZ, PT ;  /* 0x000000ff0900720c */ /* 0x000fe20003f26270 */
[----:B------:R-:W-:Y:S01]  /*0dc0*/  IMAD.HI.U32 R9, R6, R27, RZ ;  /* 0x0000001b06097227 */ /* 0x000fe200078e00ff */
[----:B------:R-:W-:-:S02]  /*0dd0*/  LOP3.LUT R2, R10, 0x90, R11, 0x78, !PT ;  /* 0x000000900a027812 */ /* 0x000fc400078e780b */
[----:B------:R-:W-:Y:S01]  /*0de0*/  IABS R143, R36 ;  /* 0x00000024008f7213 */ /* 0x000fe20000000000 */
[----:B------:R-:W-:Y:S01]  /*0df0*/  IMAD R3, R13, 0x80, R10 ;  /* 0x000000800d037824 */ /* 0x000fe200078e020a */
[C---:B------:R-:W-:Y:S01]  /*0e00*/  LOP3.LUT R10, R7.reuse, 0xfc, RZ, 0xfc, !PT ;  /* 0x000000fc070a7812 */ /* 0x040fe200078efcff */
[----:B------:R-:W-:Y:S01]  /*0e10*/  IMAD.MOV R9, RZ, RZ, -R9 ;  /* 0x000000ffff097224 */ /* 0x000fe200078e0a09 */
[----:B------:R-:W-:Y:S01]  /*0e20*/  LOP3.LUT R13, R7, 0xfa, RZ, 0xfc, !PT ;  /* 0x000000fa070d7812 */ /* 0x000fe200078efcff */
[----:B------:R-:W-:Y:S01]  /*0e30*/  IMAD R25, R0, R14, R25 ;  /* 0x0000000e00197224 */ /* 0x000fe200078e0219 */
[----:B------:R-:W-:Y:S01]  /*0e40*/  IABS R29, R10 ;  /* 0x0000000a001d7213 */ /* 0x000fe20000000000 */
[----:B------:R-:W-:Y:S01]  /*0e50*/  @!P0 IMAD.IADD R12, R12, 0x1, -R15 ;  /* 0x000000010c0c8824 */ /* 0x000fe200078e0a0f */
[----:B------:R-:W-:Y:S01]  /*0e60*/  IABS R31, R13 ;  /* 0x0000000d001f7213 */ /* 0x000fe20000000000 */
[C---:B------:R-:W-:Y:S01]  /*0e70*/  IMAD R27, R0.reuse, R9, R27 ;  /* 0x00000009001b7224 */ /* 0x040fe200078e021b */
[----:B------:R-:W-:Y:S01]  /*0e80*/  ISETP.GT.U32.AND P4, PT, R0, R25, PT ;  /* 0x000000190000720c */ /* 0x000fe20003f84070 */
[----:B------:R-:W-:Y:S01]  /*0e90*/  IMAD.HI.U32 R9, R6, R29, RZ ;  /* 0x0000001d06097227 */ /* 0x000fe200078e00ff */
[----:B------:R-:W-:-:S02]  /*0ea0*/  ISETP.GT.U32.AND P0, PT, R15, R12, PT ;  /* 0x0000000c0f00720c */ /* 0x000fc40003f04070 */
[----:B------:R-:W-:Y:S01]  /*0eb0*/  ISETP.GT.U32.AND P2, PT, R0, R27, PT ;  /* 0x0000001b0000720c */ /* 0x000fe20003f44070 */
[----:B------:R-:W-:Y:S01]  /*0ec0*/  IMAD.MOV R9, RZ, RZ, -R9 ;  /* 0x000000ffff097224 */ /* 0x000fe200078e0a09 */
[----:B------:R-:W-:Y:S01]  /*0ed0*/  ISETP.GE.AND P5, PT, R10, RZ, PT ;  /* 0x000000ff0a00720c */ /* 0x000fe20003fa6270 */
[----:B------:R-:W-:Y:S01]  /*0ee0*/  IMAD.HI.U32 R10, R6, R31, RZ ;  /* 0x0000001f060a7227 */ /* 0x000fe200078e00ff */
[C---:B------:R-:W-:Y:S02]  /*0ef0*/  LOP3.LUT R14, R7.reuse, 0xf8, RZ, 0xfc, !PT ;  /* 0x000000f8070e7812 */ /* 0x040fe400078efcff */
[----:B------:R-:W-:Y:S01]  /*0f00*/  LOP3.LUT R40, R7, 0x12, RZ, 0xfc, !PT ;  /* 0x0000001207287812 */ /* 0x000fe200078efcff */
[----:B------:R-:W-:Y:S01]  /*0f10*/  IMAD.MOV R10, RZ, RZ, -R10 ;  /* 0x000000ffff0a7224 */ /* 0x000fe200078e0a0a */
[----:B------:R-:W-:Y:S01]  /*0f20*/  IABS R33, R14 ;  /* 0x0000000e00217213 */ /* 0x000fe20000000000 */
[----:B------:R-:W-:Y:S01]  /*0f30*/  IMAD R29, R0, R9, R29 ;  /* 0x00000009001d7224 */ /* 0x000fe200078e021d */
[----:B------:R-:W-:Y:S01]  /*0f40*/  IABS R139, R40 ;  /* 0x00000028008b7213 */ /* 0x000fe20000000000 */
[----:B------:R-:W-:Y:S01]  /*0f50*/  @!P0 IMAD.IADD R12, R12, 0x1, -R15 ;  /* 0x000000010c0c8824 */ /* 0x000fe200078e0a0f */
[----:B------:R-:W-:Y:S01]  /*0f60*/  ISETP.NE.AND P0, PT, R152, RZ, PT ;  /* 0x000000ff9800720c */ /* 0x000fe20003f05270 */
[--C-:B------:R-:W-:Y:S01]  /*0f70*/  @!P4 IMAD.IADD R25, R25, 0x1, -R0.reuse ;  /* 0x000000011919c824 */ /* 0x100fe200078e0a00 */
[C---:B------:R-:W-:Y:S01]  /*0f80*/  ISETP.GT.U32.AND P4, PT, R0.reuse, R29, PT ;  /* 0x0000001d0000720c */ /* 0x040fe20003f84070 */
[----:B------:R-:W-:Y:S01]  /*0f90*/  @!P2 IMAD.IADD R27, R27, 0x1, -R0 ;  /* 0x000000011b1ba824 */ /* 0x000fe200078e0a00 */
[----:B------:R-:W-:Y:S01]  /*0fa0*/  LOP3.LUT R15, R7, 0xf4, RZ, 0xfc, !PT ;  /* 0x000000f4070f7812 */ /* 0x000fe200078efcff */
[C---:B------:R-:W-:Y:S01]  /*0fb0*/  IMAD R31, R0.reuse, R10, R31 ;  /* 0x0000000a001f7224 */ /* 0x040fe200078e021f */
[----:B------:R-:W-:Y:S01]  /*0fc0*/  ISETP.GT.U32.AND P2, PT, R0, R25, PT ;  /* 0x000000190000720c */ /* 0x000fe20003f44070 */
[----:B------:R-:W-:Y:S01]  /*0fd0*/  IMAD.HI.U32 R11, R6, R33, RZ ;  /* 0x00000021060b7227 */ /* 0x000fe200078e00ff */
[----:B------:R-:W-:-:S02]  /*0fe0*/  ISETP.GT.U32.AND P6, PT, R0, R27, PT ;  /* 0x0000001b0000720c */ /* 0x000fc40003fc4070 */
[----:B------:R-:W-:Y:S01]  /*0ff0*/  IABS R37, R15 ;  /* 0x0000000f00257213 */ /* 0x000fe20000000000 */
[----:B------:R-:W-:Y:S01]  /*1000*/  @!P3 IMAD.MOV R12, RZ, RZ, -R12 ;  /* 0x000000ffff0cb224 */ /* 0x000fe200078e0a0c */
[C---:B------:R-:W-:Y:S01]  /*1010*/  ISETP.GT.U32.AND P3, PT, R0.reuse, R31, PT ;  /* 0x0000001f0000720c */ /* 0x040fe20003f64070 */
[----:B------:R-:W-:Y:S01]  /*1020*/  IMAD.MOV R11, RZ, RZ, -R11 ;  /* 0x000000ffff0b7224 */ /* 0x000fe200078e0a0b */
[----:B------:R-:W-:Y:S01]  /*1030*/  @!P0 LOP3.LUT R12, RZ, R152, RZ, 0x33, !PT ;  /* 0x00000098ff0c8212 */ /* 0x000fe200078e33ff */
[--C-:B------:R-:W-:Y:S01]  /*1040*/  @!P4 IMAD.IADD R29, R29, 0x1, -R0.reuse ;  /* 0x000000011d1dc824 */ /* 0x100fe200078e0a00 */
[C---:B------:R-:W-:Y:S01]  /*1050*/  ISETP.GE.AND P0, PT, R7.reuse, RZ, PT ;  /* 0x000000ff0700720c */ /* 0x040fe20003f06270 */
[----:B------:R-:W-:Y:S01]  /*1060*/  IMAD R33, R0, R11, R33 ;  /* 0x0000000b00217224 */ /* 0x000fe200078e0221 */
[----:B------:R-:W-:Y:S01]  /*1070*/  LOP3.LUT R11, R7, 0xf6, RZ, 0xfc, !PT ;  /* 0x000000f6070b7812 */ /* 0x000fe200078efcff */
[--C-:B------:R-:W-:Y:S01]  /*1080*/  @!P2 IMAD.IADD R25, R25, 0x1, -R0.reuse ;  /* 0x000000011919a824 */ /* 0x100fe200078e0a00 */
[----:B------:R-:W-:Y:S01]  /*1090*/  ISETP.GE.AND P2, PT, R13, RZ, PT ;  /* 0x000000ff0d00720c */ /* 0x000fe20003f46270 */
[----:B------:R-:W-:Y:S01]  /*10a0*/  @!P6 IMAD.IADD R27, R27, 0x1, -R0 ;  /* 0x000000011b1be824 */ /* 0x000fe200078e0a00 */
[----:B------:R-:W-:-:S02]  /*10b0*/  IABS R35, R11 ;  /* 0x0000000b00237213 */ /* 0x000fc40000000000 */
[C---:B------:R-:W-:Y:S01]  /*10c0*/  ISETP.GT.U32.AND P6, PT, R0.reuse, R33, PT ;  /* 0x000000210000720c */ /* 0x040fe20003fc4070 */
[----:B------:R-:W-:Y:S01]  /*10d0*/  @!P3 IMAD.IADD R31, R31, 0x1, -R0 ;  /* 0x000000011f1fb824 */ /* 0x000fe200078e0a00 */
[----:B------:R-:W-:Y:S01]  /*10e0*/  ISETP.GT.U32.AND P3, PT, R0, R29, PT ;  /* 0x0000001d0000720c */ /* 0x000fe20003f64070 */
[----:B------:R-:W-:Y:S01]  /*10f0*/  IMAD.HI.U32 R9, R6, R35, RZ ;  /* 0x0000002306097227 */ /* 0x000fe200078e00ff */
[C---:B------:R-:W-:Y:S02]  /*1100*/  LOP3.LUT R13, R7.reuse, 0xf2, RZ, 0xfc, !PT ;  /* 0x000000f2070d7812 */ /* 0x040fe400078efcff */
[----:B------:R-:W-:Y:S01]  /*1110*/  ISETP.GE.AND P4, PT, R14, RZ, PT ;  /* 0x000000ff0e00720c */ /* 0x000fe20003f86270 */
[----:B------:R-:W-:Y:S01]  /*1120*/  IMAD.MOV R10, RZ, RZ, -R9 ;  /* 0x000000ffff0a7224 */ /* 0x000fe200078e0a09 */
[----:B------:R-:W-:Y:S01]  /*1130*/  IABS R39, R13 ;  /* 0x0000000d00277213 */ /* 0x000fe20000000000 */
[----:B------:R-:W-:Y:S01]  /*1140*/  IMAD.HI.U32 R9, R6, R37, RZ ;  /* 0x0000002506097227 */ /* 0x000fe200078e00ff */
[----:B------:R-:W-:-:S02]  /*1150*/  LOP3.LUT R14, R7, 0xec, RZ, 0xfc, !PT ;  /* 0x000000ec070e7812 */ /* 0x000fc400078efcff */
[----:B------:R-:W-:Y:S01]  /*1160*/  LOP3.LUT R38, R7, 0x14, RZ, 0xfc, !PT ;  /* 0x0000001407267812 */ /* 0x000fe200078efcff */
[C---:B------:R-:W-:Y:S01]  /*1170*/  IMAD R35, R0.reuse, R10, R35 ;  /* 0x0000000a00237224 */ /* 0x040fe200078e0223 */
[----:B------:R-:W-:Y:S01]  /*1180*/  IABS R125, R14 ;  /* 0x0000000e007d7213 */ /* 0x000fe20000000000 */
[----:B------:R-:W-:Y:S01]  /*1190*/  @!P0 IMAD.MOV R25, RZ, RZ, -R25 ;  /* 0x000000ffff198224 */ /* 0x000fe200078e0a19 */
[C---:B------:R-:W-:Y:S01]  /*11a0*/  ISETP.GT.U32.AND P0, PT, R0.reuse, R31, PT ;  /* 0x0000001f0000720c */ /* 0x040fe20003f04070 */
[--C-:B------:R-:W-:Y:S01]  /*11b0*/  @!P6 IMAD.IADD R33, R33, 0x1, -R0.reuse ;  /* 0x000000012121e824 */ /* 0x100fe200078e0a00 */
[----:B------:R-:W-:Y:S01]  /*11c0*/  LOP3.LUT R42, R7, 0x10, RZ, 0xfc, !PT ;  /* 0x00000010072a7812 */ /* 0x000fe200078efcff */
[----:B------:R-:W-:Y:S01]  /*11d0*/  @!P3 IMAD.IADD R29, R29, 0x1, -R0 ;  /* 0x000000011d1db824 */ /* 0x000fe200078e0a00 */
[C---:B------:R-:W-:Y:S01]  /*11e0*/  ISETP.GT.U32.AND P3, PT, R0.reuse, R35, PT ;  /* 0x000000230000720c */ /* 0x040fe20003f64070 */
[----:B------:R-:W-:Y:S01]  /*11f0*/  IMAD.MOV R9, RZ, RZ, -R9 ;  /* 0x000000ffff097224 */ /* 0x000fe200078e0a09 */
[C---:B------:R-:W-:Y:S01]  /*1200*/  ISETP.GT.U32.AND P6, PT, R0.reuse, R33, PT ;  /* 0x000000210000720c */ /* 0x040fe20003fc4070 */
[----:B------:R-:W-:Y:S01]  /*1210*/  @!P5 IMAD.MOV R29, RZ, RZ, -R29 ;  /* 0x000000ffff1dd224 */ /* 0x000fe200078e0a1d */
[----:B------:R-:W-:Y:S01]  /*1220*/  IABS R141, R38 ;  /* 0x00000026008d7213 */ /* 0x000fe20000000000 */
[----:B------:R-:W-:Y:S01]  /*1230*/  IMAD R37, R0, R9, R37 ;  /* 0x0000000900257224 */ /* 0x000fe200078e0225 */
[C---:B------:R-:W-:Y:S01]  /*1240*/  LOP3.LUT R46, R7.reuse, 0x6, RZ, 0xfc, !PT ;  /* 0x00000006072e7812 */ /* 0x040fe200078efcff */
[----:B------:R-:W-:Y:S01]  /*1250*/  IMAD.HI.U32 R9, R6, R39, RZ ;  /* 0x0000002706097227 */ /* 0x000fe200078e00ff */
[----:B------:R-:W-:-:S02]  /*1260*/  LOP3.LUT R44, R7, 0x8, RZ, 0xfc, !PT ;  /* 0x00000008072c7812 */ /* 0x000fc400078efcff */
[----:B------:R-:W-:Y:S01]  /*1270*/  IABS R133, R46 ;  /* 0x0000002e00857213 */ /* 0x000fe20000000000 */
[----:B------:R-:W-:Y:S01]  /*1280*/  IMAD.MOV R9, RZ, RZ, -R9 ;  /* 0x000000ffff097224 */ /* 0x000fe200078e0a09 */
[----:B------:R-:W-:Y:S01]  /*1290*/  IABS R135, R44 ;  /* 0x0000002c00877213 */ /* 0x000fe20000000000 */
[--C-:B------:R-:W-:Y:S01]  /*12a0*/  @!P0 IMAD.IADD R31, R31, 0x1, -R0.reuse ;  /* 0x000000011f1f8824 */ /* 0x100fe200078e0a00 */
[----:B------:R-:W-:Y:S01]  /*12b0*/  ISETP.GE.AND P0, PT, R15, RZ, PT ;  /* 0x000000ff0f00720c */ /* 0x000fe20003f06270 */
[--C-:B------:R-:W-:Y:S01]  /*12c0*/  @!P3 IMAD.IADD R35, R35, 0x1, -R0.reuse ;  /* 0x000000012323b824 */ /* 0x100fe200078e0a00 */
[C---:B------:R-:W-:Y:S01]  /*12d0*/  LOP3.LUT R15, R7.reuse, 0xe4, RZ, 0xfc, !PT ;  /* 0x000000e4070f7812 */ /* 0x040fe200078efcff */
[C---:B------:R-:W-:Y:S01]  /*12e0*/  IMAD R39, R0.reuse, R9, R39 ;  /* 0x0000000900277224 */ /* 0x040fe200078e0227 */
[----:B------:R-:W-:Y:S01]  /*12f0*/  LOP3.LUT R48, R7, 0x4, RZ, 0xfc, !PT ;  /* 0x0000000407307812 */ /* 0x000fe200078efcff */
[----:B------:R-:W-:Y:S01]  /*1300*/  @!P6 IMAD.IADD R33, R33, 0x1, -R0 ;  /* 0x000000012121e824 */ /* 0x000fe200078e0a00 */
[C---:B------:R-:W-:Y:S01]  /*1310*/  ISETP.GT.U32.AND P6, PT, R0.reuse, R37, PT ;  /* 0x000000250000720c */ /* 0x040fe20003fc4070 */
[----:B------:R-:W-:Y:S01]  /*1320*/  @!P2 IMAD.MOV R31, RZ, RZ, -R31 ;  /* 0x000000ffff1fa224 */ /* 0x000fe200078e0a1f */
[C---:B------:R-:W-:Y:S01]  /*1330*/  ISETP.GT.U32.AND P5, PT, R0.reuse, R35, PT ;  /* 0x000000230000720c */ /* 0x040fe20003fa4070 */
[----:B------:R-:W-:Y:S01]  /*1340*/  @!P1 IMAD.MOV R27, RZ, RZ, -R27 ;  /* 0x000000ffff1b9224 */ /* 0x000fe200078e0a1b */
[----:B------:R-:W-:Y:S01]  /*1350*/  ISETP.GT.U32.AND P2, PT, R0, R39, PT ;  /* 0x000000270000720c */ /* 0x000fe20003f44070 */
[----:B------:R-:W-:Y:S01]  /*1360*/  VIADD R10, R8, 0xee ;  /* 0x000000ee080a7836 */ /* 0x000fe20000000000 */
[----:B------:R-:W-:Y:S01]  /*1370*/  ISETP.GE.AND P1, PT, R11, RZ, PT ;  /* 0x000000ff0b00720c */ /* 0x000fe20003f26270 */
[----:B------:R-:W-:Y:S01]  /*1380*/  @!P4 IMAD.MOV R33, RZ, RZ, -R33 ;  /* 0x000000ffff21c224 */ /* 0x000fe200078e0a21 */
[----:B------:R-:W-:-:S02]  /*1390*/  LOP3.LUT R11, R7, 0xf0, RZ, 0xfc, !PT ;  /* 0x000000f0070b7812 */ /* 0x000fc400078efcff */
[----:B------:R-:W-:Y:S02]  /*13a0*/  ISETP.GE.AND P3, PT, R10, RZ, PT ;  /* 0x000000ff0a00720c */ /* 0x000fe40003f66270 */
[----:B------:R-:W-:Y:S01]  /*13b0*/  IABS R127, R11 ;  /* 0x0000000b007f7213 */ /* 0x000fe20000000000 */
[--C-:B------:R-:W-:Y:S01]  /*13c0*/  @!P6 IMAD.IADD R37, R37, 0x1, -R0.reuse ;  /* 0x000000012525e824 */ /* 0x100fe200078e0a00 */
[----:B------:R-:W-:Y:S01]  /*13d0*/  IABS R41, R10 ;  /* 0x0000000a00297213 */ /* 0x000fe20000000000 */
[--C-:B------:R-:W-:Y:S01]  /*13e0*/  @!P5 IMAD.IADD R35, R35, 0x1, -R0.reuse ;  /* 0x000000012323d824 */ /* 0x100fe200078e0a00 */
[----:B------:R-:W-:Y:S01]  /*13f0*/  ISETP.GE.AND P4, PT, R13, RZ, PT ;  /* 0x000000ff0d00720c */ /* 0x000fe20003f86270 */
[----:B------:R-:W-:Y:S01]  /*1400*/  @!P2 IMAD.IADD R39, R39, 0x1, -R0 ;  /* 0x000000012727a824 */ /* 0x000fe200078e0a00 */
[----:B------:R-:W-:Y:S01]  /*1410*/  ISETP.GT.U32.AND P6, PT, R0, R37, PT ;  /* 0x000000250000720c */ /* 0x000fe20003fc4070 */
[----:B------:R-:W-:Y:S01]  /*1420*/  IMAD.HI.U32 R9, R6, R127, RZ ;  /* 0x0000007f06097227 */ /* 0x000fe200078e00ff */
[----:B------:R-:W-:-:S02]  /*1430*/  LOP3.LUT R13, R7, 0xea, RZ, 0xfc, !PT ;  /* 0x000000ea070d7812 */ /* 0x000fc400078efcff */
[----:B------:R-:W-:Y:S01]  /*1440*/  ISETP.GE.AND P2, PT, R14, RZ, PT ;  /* 0x000000ff0e00720c */ /* 0x000fe20003f46270 */
[----:B------:R-:W-:Y:S01]  /*1450*/  @!P1 IMAD.MOV R35, RZ, RZ, -R35 ;  /* 0x000000ffff239224 */ /* 0x000fe200078e0a23 */
[----:B------:R-:W-:Y:S01]  /*1460*/  ISETP.GT.U32.AND P1, PT, R0, R39, PT ;  /* 0x000000270000720c */ /* 0x000fe20003f24070 */
[----:B------:R-:W-:Y:S01]  /*1470*/  IMAD.MOV R9, RZ, RZ, -R9 ;  /* 0x000000ffff097224 */ /* 0x000fe200078e0a09 */
[----:B------:R-:W-:Y:S01]  /*1480*/  IABS R43, R13 ;  /* 0x0000000d002b7213 */ /* 0x000fe20000000000 */
[----:B------:R-:W-:Y:S01]  /*1490*/  IMAD.HI.U32 R10, R6, R125, RZ ;  /* 0x0000007d060a7227 */ /* 0x000fe200078e00ff */
[----:B------:R-:W-:Y:S02]  /*14a0*/  LOP3.LUT R14, R7, 0xe6, RZ, 0xfc, !PT ;  /* 0x000000e6070e7812 */ /* 0x000fe400078efcff */
[----:B------:R-:W-:Y:S01]  /*14b0*/  IABS R47, R15 ;  /* 0x0000000f002f7213 */ /* 0x000fe20000000000 */
[----:B------:R-:W-:Y:S01]  /*14c0*/  IMAD R127, R0, R9, R127 ;  /* 0x00000009007f7224 */ /* 0x000fe200078e027f */
[----:B------:R-:W-:Y:S01]  /*14d0*/  IABS R121, R14 ;  /* 0x0000000e00797213 */ /* 0x000fe20000000000 */
[----:B------:R-:W-:Y:S01]  /*14e0*/  IMAD.MOV R10, RZ, RZ, -R10 ;  /* 0x000000ffff0a7224 */ /* 0x000fe200078e0a0a */
[----:B------:R-:W-:Y:S01]  /*14f0*/  LOP3.LUT R5, R5, 0x3f, RZ, 0xc0, !PT ;  /* 0x0000003f05057812 */ /* 0x000fe200078ec0ff */
[----:B------:R-:W-:Y:S01]  /*1500*/  IMAD.HI.U32 R9, R6, R41, RZ ;  /* 0x0000002906097227 */ /* 0x000fe200078e00ff */
[----:B------:R-:W-:-:S03]  /*1510*/  ISETP.GT.U32.AND P5, PT, R0, R127, PT ;  /* 0x0000007f0000720c */ /* 0x000fc60003fa4070 */
[C---:B------:R-:W-:Y:S02]  /*1520*/  IMAD R125, R0.reuse, R10, R125 ;  /* 0x0000000a007d7224 */ /* 0x040fe400078e027d */
[----:B------:R-:W-:Y:S02]  /*1530*/  IMAD.MOV R9, RZ, RZ, -R9 ;  /* 0x000000ffff097224 */ /* 0x000fe400078e0a09 */
[--C-:B------:R-:W-:Y:S01]  /*1540*/  @!P6 IMAD.IADD R37, R37, 0x1, -R0.reuse ;  /* 0x000000012525e824 */ /* 0x100fe200078e0a00 */
[----:B------:R-:W-:Y:S01]  /*1550*/  ISETP.GE.AND P6, PT, R11, RZ, PT ;  /* 0x000000ff0b00720c */ /* 0x000fe20003fc6270 */
[----:B------:R-:W-:Y:S01]  /*1560*/  @!P1 IMAD.IADD R39, R39, 0x1, -R0 ;  /* 0x0000000127279824 */ /* 0x000fe200078e0a00 */
[C---:B------:R-:W-:Y:S01]  /*1570*/  ISETP.GT.U32.AND P1, PT, R0.reuse, R125, PT ;  /* 0x0000007d0000720c */ /* 0x040fe20003f24070 */
[----:B------:R-:W-:Y:S01]  /*1580*/  IMAD R41, R0, R9, R41 ;  /* 0x0000000900297224 */ /* 0x000fe200078e0229 */
[----:B------:R-:W-:Y:S01]  /*1590*/  LOP3.LUT R11, R7, 0xe8, RZ, 0xfc, !PT ;  /* 0x000000e8070b7812 */ /* 0x000fe200078efcff */
[----:B------:R-:W-:-:S03]  /*15a0*/  IMAD.HI.U32 R9, R6, R43, RZ ;  /* 0x0000002b06097227 */ /* 0x000fc600078e00ff */
[----:B------:R-:W-:Y:S01]  /*15b0*/  IABS R45, R11 ;  /* 0x0000000b002d7213 */ /* 0x000fe20000000000 */
[----:B------:R-:W-:Y:S02]  /*15c0*/  IMAD.MOV R9, RZ, RZ, -R9 ;  /* 0x000000ffff097224 */ /* 0x000fe400078e0a09 */
[----:B------:R-:W-:Y:S01]  /*15d0*/  @!P0 IMAD.MOV R37, RZ, RZ, -R37 ;  /* 0x000000ffff258224 */ /* 0x000fe200078e0a25 */
[C---:B------:R-:W-:Y:S01]  /*15e0*/  ISETP.GT.U32.AND P0, PT, R0.reuse, R41, PT ;  /* 0x000000290000720c */ /* 0x040fe20003f04070 */
[----:B------:R-:W-:Y:S02]  /*15f0*/  IMAD R43, R0, R9, R43 ;  /* 0x00000009002b7224 */ /* 0x000fe400078e022b */
[----:B------:R-:W-:-:S04]  /*1600*/  IMAD.HI.U32 R9, R6, R45, RZ ;  /* 0x0000002d06097227 */ /* 0x000fc800078e00ff */
[--C-:B------:R-:W-:Y:S02]  /*1610*/  @!P5 IMAD.IADD R127, R127, 0x1, -R0.reuse ;  /* 0x000000017f7fd824 */ /* 0x100fe400078e0a00 */
[----:B------:R-:W-:Y:S02]  /*1620*/  @!P1 IMAD.IADD R125, R125, 0x1, -R0 ;  /* 0x000000017d7d9824 */ /* 0x000fe400078e0a00 */
[----:B------:R-:W-:Y:S01]  /*1630*/  IMAD.MOV R9, RZ, RZ, -R9 ;  /* 0x000000ffff097224 */ /* 0x000fe200078e0a09 */
[C---:B------:R-:W-:Y:S01]  /*1640*/  ISETP.GT.U32.AND P5, PT, R0.reuse, R127, PT ;  /* 0x0000007f0000720c */ /* 0x040fe20003fa4070 */
[----:B------:R-:W-:Y:S01]  /*1650*/  @!P4 IMAD.MOV R39, RZ, RZ, -R39 ;  /* 0x000000ffff27c224 */ /* 0x000fe200078e0a27 */
[C---:B------:R-:W-:Y:S01]  /*1660*/  ISETP.GT.U32.AND P4, PT, R0.reuse, R125, PT ;  /* 0x0000007d0000720c */ /* 0x040fe20003f84070 */
[----:B------:R-:W-:Y:S02]  /*1670*/  IMAD R45, R0, R9, R45 ;  /* 0x00000009002d7224 */ /* 0x000fe400078e022d */
[----:B------:R-:W-:-:S04]  /*1680*/  IMAD.HI.U32 R9, R6, R121, RZ ;  /* 0x0000007906097227 */ /* 0x000fc800078e00ff */
[--C-:B------:R-:W-:Y:S01]  /*1690*/  @!P0 IMAD.IADD R41, R41, 0x1, -R0.reuse ;  /* 0x0000000129298824 */ /* 0x100fe200078e0a00 */
[----:B------:R-:W-:Y:S01]  /*16a0*/  ISETP.GE.AND P0, PT, R13, RZ, PT ;  /* 0x000000ff0d00720c */ /* 0x000fe20003f06270 */
[----:B------:R-:W-:Y:S01]  /*16b0*/  IMAD.MOV R9, RZ, RZ, -R9 ;  /* 0x000000ffff097224 */ /* 0x000fe200078e0a09 */
[----:B------:R-:W-:Y:S01]  /*16c0*/  LOP3.LUT R13, R7, 0xdc, RZ, 0xfc, !PT ;  /* 0x000000dc070d7812 */ /* 0x000fe200078efcff */
[--C-:B------:R-:W-:Y:S01]  /*16d0*/  @!P5 IMAD.IADD R127, R127, 0x1, -R0.reuse ;  /* 0x000000017f7fd824 */ /* 0x100fe200078e0a00 */
[C---:B------:R-:W-:Y:S01]  /*16e0*/  ISETP.GT.U32.AND P1, PT, R0.reuse, R41, PT ;  /* 0x000000290000720c */ /* 0x040fe20003f24070 */
[C---:B------:R-:W-:Y:S01]  /*16f0*/  IMAD R121, R0.reuse, R9, R121 ;  /* 0x0000000900797224 */ /* 0x040fe200078e0279 */
[C---:B------:R-:W-:Y:S01]  /*1700*/  ISETP.GT.U32.AND P5, PT, R0.reuse, R43, PT ;  /* 0x0000002b0000720c */ /* 0x040fe20003fa4070 */
[----:B------:R-:W-:Y:S01]  /*1710*/  @!P4 IMAD.IADD R125, R125, 0x1, -R0 ;  /* 0x000000017d7dc824 */ /* 0x000fe200078e0a00 */
[----:B------:R-:W-:Y:S01]  /*1720*/  IABS R51, R13 ;  /* 0x0000000d00337213 */ /* 0x000fe20000000000 */
[----:B------:R-:W-:Y:S01]  /*1730*/  @!P6 IMAD.MOV R127, RZ, RZ, -R127 ;  /* 0x000000ffff7fe224 */ /* 0x000fe200078e0a7f */
[----:B------:R-:W-:Y:S01]  /*1740*/  ISETP.GT.U32.AND P4, PT, R0, R121, PT ;  /* 0x000000790000720c */ /* 0x000fe20003f84070 */
[----:B------:R-:W-:Y:S01]  /*1750*/  IMAD.HI.U32 R9, R6, R47, RZ ;  /* 0x0000002f06097227 */ /* 0x000fe200078e00ff */
[----:B------:R-:W-:-:S03]  /*1760*/  ISETP.GT.U32.AND P6, PT, R0, R45, PT ;  /* 0x0000002d0000720c */ /* 0x000fc60003fc4070 */
[----:B------:R-:W-:Y:S02]  /*1770*/  IMAD.MOV R9, RZ, RZ, -R9 ;  /* 0x000000ffff097224 */ /* 0x000fe400078e0a09 */
[--C-:B------:R-:W-:Y:S01]  /*1780*/  @!P1 IMAD.IADD R41, R41, 0x1, -R0.reuse ;  /* 0x0000000129299824 */ /* 0x100fe200078e0a00 */
[----:B------:R-:W-:Y:S01]  /*1790*/  ISETP.GE.AND P1, PT, R11, RZ, PT ;  /* 0x000000ff0b00720c */ /* 0x000fe20003f26270 */
[----:B------:R-:W-:Y:S01]  /*17a0*/  IMAD R47, R0, R9, R47 ;  /* 0x00000009002f7224 */ /* 0x000fe200078e022f */
[----:B------:R-:W-:Y:S01]  /*17b0*/  LOP3.LUT R11, R7, 0xe0, RZ, 0xfc, !PT ;  /* 0x000000e0070b7812 */ /* 0x000fe200078efcff */
[--C-:B------:R-:W-:Y:S02]  /*17c0*/  @!P5 IMAD.IADD R43, R43, 0x1, -R0.reuse ;  /* 0x000000012b2bd824 */ /* 0x100fe400078e0a00 */
[----:B------:R-:W-:Y:S01]  /*17d0*/  VIADD R9, R8, 0xde ;  /* 0x000000de08097836 */ /* 0x000fe20000000000 */
[----:B------:R-:W-:Y:S01]  /*17e0*/  IABS R49, R11 ;  /* 0x0000000b00317213 */ /* 0x000fe20000000000 */
[--C-:B------:R-:W-:Y:S01]  /*17f0*/  @!P4 IMAD.IADD R121, R121, 0x1, -R0.reuse ;  /* 0x000000017979c824 */ /* 0x100fe200078e0a00 */
[----:B------:R-:W-:Y:S01]  /*1800*/  ISETP.GT.U32.AND P5, PT, R0, R43, PT ;  /* 0x0000002b0000720c */ /* 0x000fe20003fa4070 */
[----:B------:R-:W-:Y:S01]  /*1810*/  @!P6 IMAD.IADD R45, R45, 0x1, -R0 ;  /* 0x000000012d2de824 */ /* 0x000fe200078e0a00 */
[----:B------:R-:W-:Y:S01]  /*1820*/  ISETP.GE.AND P6, PT, R9, RZ, PT ;  /* 0x000000ff0900720c */ /* 0x000fe20003fc6270 */
[----:B------:R-:W-:Y:S01]  /*1830*/  @!P2 IMAD.MOV R125, RZ, RZ, -R125 ;  /* 0x000000ffff7da224 */ /* 0x000fe200078e0a7d */
[----:B------:R-:W-:Y:S01]  /*1840*/  IABS R117, R9 ;  /* 0x0000000900757213 */ /* 0x000fe20000000000 */
[----:B------:R-:W-:Y:S01]  /*1850*/  IMAD.HI.U32 R9, R6, R49, RZ ;  /* 0x0000003106097227 */ /* 0x000fe200078e00ff */
[----:B------:R-:W-:-:S02]  /*1860*/  ISETP.GT.U32.AND P4, PT, R0, R121, PT ;  /* 0x000000790000720c */ /* 0x000fc40003f84070 */
[----:B------:R-:W-:Y:S01]  /*1870*/  ISETP.GT.U32.AND P2, PT, R0, R47, PT ;  /* 0x0000002f0000720c */ /* 0x000fe20003f44070 */
[----:B------:R-:W-:-:S04]  /*1880*/  IMAD.HI.U32 R10, R6, R119, RZ ;  /* 0x00000077060a7227 */ /* 0x000fc800078e00ff */
[----:B------:R-:W-:Y:S02]  /*1890*/  IMAD.MOV R9, RZ, RZ, -R9 ;  /* 0x000000ffff097224 */ /* 0x000fe400078e0a09 */
[----:B------:R-:W-:Y:S02]  /*18a0*/  IMAD.MOV R10, RZ, RZ, -R10 ;  /* 0x000000ffff0a7224 */ /* 0x000fe400078e0a0a */
[----:B------:R-:W-:Y:S02]  /*18b0*/  IMAD R49, R0, R9, R49 ;  /* 0x0000000900317224 */ /* 0x000fe400078e0231 */
[--C-:B------:R-:W-:Y:S01]  /*18c0*/  @!P5 IMAD.IADD R43, R43, 0x1, -R0.reuse ;  /* 0x000000012b2bd824 */ /* 0x100fe200078e0a00 */
[----:B------:R-:W-:Y:S01]  /*18d0*/  ISETP.GE.AND P5, PT, R14, RZ, PT ;  /* 0x000000ff0e00720c */ /* 0x000fe20003fa6270 */
[C---:B------:R-:W-:Y:S01]  /*18e0*/  IMAD R119, R0.reuse, R10, R119 ;  /* 0x0000000a00777224 */ /* 0x040fe200078e0277 */
[----:B------:R-:W-:Y:S01]  /*18f0*/  LOP3.LUT R14, R7, 0xda, RZ, 0xfc, !PT ;  /* 0x000000da070e7812 */ /* 0x000fe200078efcff */
[----:B------:R-:W-:Y:S01]  /*1900*/  @!P3 IMAD.MOV R41, RZ, RZ, -R41 ;  /* 0x000000ffff29b224 */ /* 0x000fe200078e0a29 */
[C---:B------:R-:W-:Y:S01]  /*1910*/  ISETP.GT.U32.AND P3, PT, R0.reuse, R45, PT ;  /* 0x0000002d0000720c */ /* 0x040fe20003f64070 */
[--C-:B------:R-:W-:Y:S01]  /*1920*/  @!P4 IMAD.IADD R121, R121, 0x1, -R0.reuse ;  /* 0x000000017979c824 */ /* 0x100fe200078e0a00 */
[C---:B------:R-:W-:Y:S01]  /*1930*/  ISETP.GT.U32.AND P4, PT, R0.reuse, R49, PT ;  /* 0x000000310000720c */ /* 0x040fe20003f84070 */
[----:B------:R-:W-:Y:S01]  /*1940*/  @!P0 IMAD.MOV R43, RZ, RZ, -R43 ;  /* 0x000000ffff2b8224 */ /* 0x000fe200078e0a2b */
[----:B------:R-:W-:Y:S01]  /*1950*/  ISETP.GT.U32.AND P0, PT, R0, R119, PT ;  /* 0x000000770000720c */ /* 0x000fe20003f04070 */
[----:B------:R-:W-:Y:S01]  /*1960*/  @!P2 IMAD.IADD R47, R47, 0x1, -R0 ;  /* 0x000000012f2fa824 */ /* 0x000fe200078e0a00 */
[----:B------:R-:W-:Y:S01]  /*1970*/  IABS R115, R14 ;  /* 0x0000000e00737213 */ /* 0x000fe20000000000 */
[----:B------:R-:W-:-:S03]  /*1980*/  IMAD.HI.U32 R9, R6, R117, RZ ;  /* 0x0000007506097227 */ /* 0x000fc600078e00ff */
[----:B------:R-:W-:Y:S01]  /*1990*/  ISETP.GT.U32.AND P2, PT, R0, R47, PT ;  /* 0x0000002f0000720c */ /* 0x000fe20003f44070 */
[----:B------:R-:W-:Y:S02]  /*19a0*/  IMAD.MOV R9, RZ, RZ, -R9 ;  /* 0x000000ffff097224 */ /* 0x000fe400078e0a09 */
[--C-:B------:R-:W-:Y:S01]  /*19b0*/  @!P3 IMAD.IADD R45, R45, 0x1, -R0.reuse ;  /* 0x000000012d2db824 */ /* 0x100fe200078e0a00 */
[----:B------:R-:W-:Y:S01]  /*19c0*/  ISETP.GE.AND P3, PT, R15, RZ, PT ;  /* 0x000000ff0f00720c */ /* 0x000fe20003f66270 */
[--C-:B------:R-:W-:Y:S01]  /*19d0*/  @!P4 IMAD.IADD R49, R49, 0x1, -R0.reuse ;  /* 0x000000013131c824 */ /* 0x100fe200078e0a00 */
[----:B------:R-:W-:Y:S01]  /*19e0*/  LOP3.LUT R15, R7, 0xcc, RZ, 0xfc, !PT ;  /* 0x000000cc070f7812 */ /* 0x000fe200078efcff */
[--C-:B------:R-:W-:Y:S01]  /*19f0*/  @!P0 IMAD.IADD R119, R119, 0x1, -R0.reuse ;  /* 0x0000000177778824 */ /* 0x100fe200078e0a00 */
[----:B------:R-:W-:Y:S01]  /*1a00*/  ISETP.GE.AND P0, PT, R16, RZ, PT ;  /* 0x000000ff1000720c */ /* 0x000fe20003f06270 */
[C---:B------:R-:W-:Y:S01]  /*1a10*/  IMAD R117, R0.reuse, R9, R117 ;  /* 0x0000000900757224 */ /* 0x040fe200078e0275 */
[----:B------:R-:W-:Y:S01]  /*1a20*/  LOP3.LUT R16, R7, 0xca, RZ, 0xfc, !PT ;  /* 0x000000ca07107812 */ /* 0x000fe200078efcff */
[----:B------:R-:W-:Y:S01]  /*1a30*/  @!P1 IMAD.MOV R45, RZ, RZ, -R45 ;  /* 0x000000ffff2d9224 */ /* 0x000fe200078e0a2d */
[C---:B------:R-:W-:Y:S01]  /*1a40*/  ISETP.GT.U32.AND P1, PT, R0.reuse, R49, PT ;  /* 0x000000310000720c */ /* 0x040fe20003f24070 */
[----:B------:R-:W-:Y:S01]  /*1a50*/  @!P2 IMAD.IADD R47, R47, 0x1, -R0 ;  /* 0x000000012f2fa824 */ /* 0x000fe200078e0a00 */
[C---:B------:R-:W-:Y:S01]  /*1a60*/  ISETP.GT.U32.AND P4, PT, R0.reuse, R119, PT ;  /* 0x000000770000720c */ /* 0x040fe20003f84070 */
[----:B------:R-:W-:Y:S01]  /*1a70*/  @!P5 IMAD.MOV R121, RZ, RZ, -R121 ;  /* 0x000000ffff79d224 */ /* 0x000fe200078e0a79 */
[----:B------:R-:W-:Y:S01]  /*1a80*/  ISETP.GT.U32.AND P2, PT, R0, R117, PT ;  /* 0x000000750000720c */ /* 0x000fe20003f44070 */
[----:B------:R-:W-:Y:S01]  /*1a90*/  IMAD.HI.U32 R9, R6, R115, RZ ;  /* 0x0000007306097227 */ /* 0x000fe200078e00ff */
[----:B------:R-:W-:-:S02]  /*1aa0*/  ISETP.GE.AND P5, PT, R11, RZ, PT ;  /* 0x000000ff0b00720c */ /* 0x000fc40003fa6270 */
[----:B------:R-:W-:Y:S01]  /*1ab0*/  LOP3.LUT R11, R7, 0xd4, RZ, 0xfc, !PT ;  /* 0x000000d4070b7812 */ /* 0x000fe200078efcff */
[----:B------:R-:W-:Y:S01]  /*1ac0*/  IMAD.MOV R9, RZ, RZ, -R9 ;  /* 0x000000ffff097224 */ /* 0x000fe200078e0a09 */
[----:B------:R-:W-:Y:S01]  /*1ad0*/  IABS R107, R16 ;  /* 0x00000010006b7213 */ /* 0x000fe20000000000 */
[----:B------:R-:W-:Y:S01]  /*1ae0*/  IMAD.HI.U32 R10, R6, R51, RZ ;  /* 0x00000033060a7227 */ /* 0x000fe200078e00ff */
[----:B------:R-:W-:Y:S02]  /*1af0*/  IABS R55, R11 ;  /* 0x0000000b00377213 */ /* 0x000fe40000000000 */
[----:B------:R-:W-:Y:S01]  /*1b00*/  IABS R59, R15 ;  /* 0x0000000f003b7213 */ /* 0x000fe20000000000 */
[--C-:B------:R-:W-:Y:S01]  /*1b10*/  @!P1 IMAD.IADD R49, R49, 0x1, -R0.reuse ;  /* 0x0000000131319824 */ /* 0x100fe200078e0a00 */
[----:B------:R-:W-:Y:S01]  /*1b20*/  ISETP.GE.AND P1, PT, R14, RZ, PT ;  /* 0x000000ff0e00720c */ /* 0x000fe20003f26270 */
[C---:B------:R-:W-:Y:S01]  /*1b30*/  IMAD R115, R0.reuse, R9, R115 ;  /* 0x0000000900737224 */ /* 0x040fe200078e0273 */
[----:B------:R-:W-:Y:S01]  /*1b40*/  LOP3.LUT R9, R7, 0xd8, RZ, 0xfc, !PT ;  /* 0x000000d807097812 */ /* 0x000fe200078efcff */
[--C-:B------:R-:W-:Y:S01]  /*1b50*/  @!P4 IMAD.IADD R119, R119, 0x1, -R0.reuse ;  /* 0x000000017777c824 */ /* 0x100fe200078e0a00 */
[----:B------:R-:W-:Y:S01]  /*1b60*/  ISETP.GE.AND P4, PT, R13, RZ, PT ;  /* 0x000000ff0d00720c */ /* 0x000fe20003f86270 */
[----:B------:R-:W-:Y:S01]  /*1b70*/  @!P2 IMAD.IADD R117, R117, 0x1, -R0 ;  /* 0x000000017575a824 */ /* 0x000fe200078e0a00 */
[----:B------:R-:W-:Y:S01]  /*1b80*/  IABS R53, R9 ;  /* 0x0000000900357213 */ /* 0x000fe20000000000 */
[----:B------:R-:W-:Y:S01]  /*1b90*/  @!P5 IMAD.MOV R49, RZ, RZ, -R49 ;  /* 0x000000ffff31d224 */ /* 0x000fe200078e0a31 */
[C---:B------:R-:W-:Y:S01]  /*1ba0*/  ISETP.GT.U32.AND P5, PT, R0.reuse, R115, PT ;  /* 0x000000730000720c */ /* 0x040fe20003fa4070 */
[----:B------:R-:W-:Y:S01]  /*1bb0*/  IMAD.MOV R10, RZ, RZ, -R10 ;  /* 0x000000ffff0a7224 */ /* 0x000fe200078e0a0a */
[----:B------:R-:W-:Y:S01]  /*1bc0*/  ISETP.GE.AND P2, PT, R9, RZ, PT ;  /* 0x000000ff0900720c */ /* 0x000fe20003f46270 */
[----:B------:R-:W-:Y:S01]  /*1bd0*/  @!P0 IMAD.MOV R119, RZ, RZ, -R119 ;  /* 0x000000ffff778224 */ /* 0x000fe200078e0a77 */
[C---:B------:R-:W-:Y:S01]  /*1be0*/  ISETP.GT.U32.AND P0, PT, R0.reuse, R117, PT ;  /* 0x000000750000720c */ /* 0x040fe20003f04070 */
[----:B------:R-:W-:Y:S01]  /*1bf0*/  IMAD R51, R0, R10, R51 ;  /* 0x0000000a00337224 */ /* 0x000fe200078e0233 */
[C---:B------:R-:W-:Y:S01]  /*1c00*/  LOP3.LUT R10, R7.reuse, 0xd6, RZ, 0xfc, !PT ;  /* 0x000000d6070a7812 */ /* 0x040fe200078efcff */
[----:B------:R-:W-:Y:S01]  /*1c10*/  IMAD.HI.U32 R9, R6, R53, RZ ;  /* 0x0000003506097227 */ /* 0x000fe200078e00ff */
[----:B------:R-:W-:-:S02]  /*1c20*/  LOP3.LUT R13, R7, 0xd2, RZ, 0xfc, !PT ;  /* 0x000000d2070d7812 */ /* 0x000fc400078efcff */
[----:B------:R-:W-:Y:S01]  /*1c30*/  IABS R113, R10 ;  /* 0x0000000a00717213 */ /* 0x000fe20000000000 */
[----:B------:R-:W-:Y:S01]  /*1c40*/  @!P3 IMAD.MOV R47, RZ, RZ, -R47 ;  /* 0x000000ffff2fb224 */ /* 0x000fe200078e0a2f */
[----:B------:R-:W-:Y:S01]  /*1c50*/  ISETP.GT.U32.AND P3, PT, R0, R51, PT ;  /* 0x000000330000720c */ /* 0x000fe20003f64070 */
[----:B------:R-:W-:Y:S01]  /*1c60*/  IMAD.MOV R9, RZ, RZ, -R9 ;  /* 0x000000ffff097224 */ /* 0x000fe200078e0a09 */
[----:B------:R-:W-:Y:S01]  /*1c70*/  IABS R111, R13 ;  /* 0x0000000d006f7213 */ /* 0x000fe20000000000 */
[--C-:B------:R-:W-:Y:S01]  /*1c80*/  @!P5 IMAD.IADD R115, R115, 0x1, -R0.reuse ;  /* 0x000000017373d824 */ /* 0x100fe200078e0a00 */
[----:B------:R-:W-:Y:S01]  /*1c90*/  LOP3.LUT R14, R7, 0xd0, RZ, 0xfc, !PT ;  /* 0x000000d0070e7812 */ /* 0x000fe200078efcff */
[----:B------:R-:W-:Y:S01]  /*1ca0*/  @!P0 IMAD.IADD R117, R117, 0x1, -R0 ;  /* 0x0000000175758824 */ /* 0x000fe200078e0a00 */
[----:B------:R-:W-:Y:S01]  /*1cb0*/  ISETP.GE.AND P0, PT, R10, RZ, PT ;  /* 0x000000ff0a00720c */ /* 0x000fe20003f06270 */
[C---:B------:R-:W-:Y:S01]  /*1cc0*/  IMAD R53, R0.reuse, R9, R53 ;  /* 0x0000000900357224 */ /* 0x040fe200078e0235 */
[----:B------:R-:W-:Y:S01]  /*1cd0*/  ISETP.GT.U32.AND P5, PT, R0, R115, PT ;  /* 0x000000730000720c */ /* 0x000fe20003fa4070 */
[----:B------:R-:W-:Y:S01]  /*1ce0*/  IMAD.HI.U32 R10, R6, R113, RZ ;  /* 0x00000071060a7227 */ /* 0x000fe200078e00ff */
[----:B------:R-:W-:-:S03]  /*1cf0*/  IABS R57, R14 ;  /* 0x0000000e00397213 */ /* 0x000fc60000000000 */
[----:B------:R-:W-:Y:S01]  /*1d00*/  @!P6 IMAD.MOV R117, RZ, RZ, -R117 ;  /* 0x000000ffff75e224 */ /* 0x000fe200078e0a75 */
[----:B------:R-:W-:Y:S01]  /*1d10*/  ISETP.GT.U32.AND P6, PT, R0, R53, PT ;  /* 0x000000350000720c */ /* 0x000fe20003fc4070 */
[----:B------:R-:W-:Y:S02]  /*1d20*/  IMAD.MOV R10, RZ, RZ, -R10 ;  /* 0x000000ffff0a7224 */ /* 0x000fe400078e0a0a */
[----:B------:R-:W-:-:S04]  /*1d30*/  IMAD.HI.U32 R9, R6, R55, RZ ;  /* 0x0000003706097227 */ /* 0x000fc800078e00ff */
[--C-:B------:R-:W-:Y:S02]  /*1d40*/  @!P3 IMAD.IADD R51, R51, 0x1, -R0.reuse ;  /* 0x000000013333b824 */ /* 0x100fe400078e0a00 */
[C---:B------:R-:W-:Y:S02]  /*1d50*/  IMAD R113, R0.reuse, R10, R113 ;  /* 0x0000000a00717224 */ /* 0x040fe400078e0271 */
[----:B------:R-:W-:Y:S01]  /*1d60*/  IMAD.MOV R9, RZ, RZ, -R9 ;  /* 0x000000ffff097224 */ /* 0x000fe200078e0a09 */
[C---:B------:R-:W-:Y:S01]  /*1d70*/  ISETP.GT.U32.AND P3, PT, R0.reuse, R51, PT ;  /* 0x000000330000720c */ /* 0x040fe20003f64070 */
[--C-:B------:R-:W-:Y:S01]  /*1d80*/  @!P5 IMAD.IADD R115, R115, 0x1, -R0.reuse ;  /* 0x000000017373d824 */ /* 0x100fe200078e0a00 */
[C---:B------:R-:W-:Y:S01]  /*1d90*/  ISETP.GT.U32.AND P5, PT, R0.reuse, R113, PT ;  /* 0x000000710000720c */ /* 0x040fe20003fa4070 */
[----:B------:R-:W-:Y:S02]  /*1da0*/  IMAD R55, R0, R9, R55 ;  /* 0x0000000900377224 */ /* 0x000fe400078e0237 */
[----:B------:R-:W-:-:S02]  /*1db0*/  @!P6 IMAD.IADD R53, R53, 0x1, -R0 ;  /* 0x000000013535e824 */ /* 0x000fc400078e0a00 */
[----:B------:R-:W-:Y:S01]  /*1dc0*/  IMAD.HI.U32 R10, R6, R111, RZ ;  /* 0x0000006f060a7227 */ /* 0x000fe200078e00ff */
[----:B------:R-:W-:-:S03]  /*1dd0*/  ISETP.GT.U32.AND P6, PT, R0, R55, PT ;  /* 0x000000370000720c */ /* 0x000fc60003fc4070 */
[----:B------:R-:W-:Y:S02]  /*1de0*/  @!P1 IMAD.MOV R115, RZ, RZ, -R115 ;  /* 0x000000ffff739224 */ /* 0x000fe400078e0a73 */
[--C-:B------:R-:W-:Y:S01]  /*1df0*/  @!P3 IMAD.IADD R51, R51, 0x1, -R0.reuse ;  /* 0x000000013333b824 */ /* 0x100fe200078e0a00 */
[----:B------:R-:W-:Y:S01]  /*1e00*/  ISETP.GE.AND P3, PT, R11, RZ, PT ;  /* 0x000000ff0b00720c */ /* 0x000fe20003f66270 */
[----:B------:R-:W-:Y:S02]  /*1e10*/  VIADD R11, R8, 0xce ;  /* 0x000000ce080b7836 */ /* 0x000fe40000000000 */
[----:B------:R-:W-:Y:S01]  /*1e20*/  @!P5 IMAD.IADD R113, R113, 0x1, -R0 ;  /* 0x000000017171d824 */ /* 0x000fe200078e0a00 */
[C---:B------:R-:W-:Y:S01]  /*1e30*/  ISETP.GT.U32.AND P5, PT, R0.reuse, R53, PT ;  /* 0x000000350000720c */ /* 0x040fe20003fa4070 */
[----:B------:R-:W-:Y:S01]  /*1e40*/  IMAD.MOV R10, RZ, RZ, -R10 ;  /* 0x000000ffff0a7224 */ /* 0x000fe200078e0a0a */
[----:B------:R-:W-:Y:S01]  /*1e50*/  IABS R109, R11 ;  /* 0x0000000b006d7213 */ /* 0x000fe20000000000 */
[----:B------:R-:W-:Y:S01]  /*1e60*/  @!P6 IMAD.IADD R55, R55, 0x1, -R0 ;  /* 0x000000013737e824 */ /* 0x000fe200078e0a00 */
[----:B------:R-:W-:Y:S01]  /*1e70*/  ISETP.GT.U32.AND P1, PT, R0, R113, PT ;  /* 0x000000710000720c */ /* 0x000fe20003f24070 */
[----:B------:R-:W-:-:S03]  /*1e80*/  IMAD.HI.U32 R9, R6, R57, RZ ;  /* 0x0000003906097227 */ /* 0x000fc600078e00ff */
[C---:B------:R-:W-:Y:S01]  /*1e90*/  ISETP.GT.U32.AND P6, PT, R0.reuse, R55, PT ;  /* 0x000000370000720c */ /* 0x040fe20003fc4070 */
[----:B------:R-:W-:Y:S01]  /*1ea0*/  @!P4 IMAD.MOV R51, RZ, RZ, -R51 ;  /* 0x000000ffff33c224 */ /* 0x000fe200078e0a33 */
[----:B------:R-:W-:Y:S01]  /*1eb0*/  ISETP.GE.AND P4, PT, R11, RZ, PT ;  /* 0x000000ff0b00720c */ /* 0x000fe20003f86270 */
[----:B------:R-:W-:Y:S02]  /*1ec0*/  IMAD R111, R0, R10, R111 ;  /* 0x0000000a006f7224 */ /* 0x000fe400078e026f */
[----:B------:R-:W-:-:S04]  /*1ed0*/  IMAD.HI.U32 R10, R6, R109, RZ ;  /* 0x0000006d060a7227 */ /* 0x000fc800078e00ff */
[----:B------:R-:W-:Y:S02]  /*1ee0*/  IMAD.MOV R11, RZ, RZ, -R9 ;  /* 0x000000ffff0b7224 */ /* 0x000fe400078e0a09 */
[----:B------:R-:W-:Y:S02]  /*1ef0*/  IMAD.MOV R10, RZ, RZ, -R10 ;  /* 0x000000ffff0a7224 */ /* 0x000fe400078e0a0a */
[C---:B------:R-:W-:Y:S02]  /*1f00*/  IMAD R57, R0.reuse, R11, R57 ;  /* 0x0000000b00397224 */ /* 0x040fe400078e0239 */
[C---:B------:R-:W-:Y:S02]  /*1f10*/  IMAD R109, R0.reuse, R10, R109 ;  /* 0x0000000a006d7224 */ /* 0x040fe400078e026d */
[--C-:B------:R-:W-:Y:S01]  /*1f20*/  @!P1 IMAD.IADD R113, R113, 0x1, -R0.reuse ;  /* 0x0000000171719824 */ /* 0x100fe200078e0a00 */
[C---:B------:R-:W-:Y:S01]  /*1f30*/  ISETP.GT.U32.AND P1, PT, R0.reuse, R57, PT ;  /* 0x000000390000720c */ /* 0x040fe20003f24070 */
[----:B------:R-:W-:Y:S01]  /*1f40*/  @!P6 IMAD.IADD R55, R55, 0x1, -R0 ;  /* 0x000000013737e824 */ /* 0x000fe200078e0a00 */
[----:B------:R-:W-:Y:S01]  /*1f50*/  ISETP.GT.U32.AND P6, PT, R0, R109, PT ;  /* 0x0000006d0000720c */ /* 0x000fe20003fc4070 */
[----:B------:R-:W-:-:S04]  /*1f60*/  IMAD.HI.U32 R10, R6, R107, RZ ;  /* 0x0000006b060a7227 */ /* 0x000fc800078e00ff */
[----:B------:R-:W-:-:S04]  /*1f70*/  IMAD.HI.U32 R11, R6, R61, RZ ;  /* 0x0000003d060b7227 */ /* 0x000fc800078e00ff */
[----:B------:R-:W-:Y:S02]  /*1f80*/  IMAD.MOV R10, RZ, RZ, -R10 ;  /* 0x000000ffff0a7224 */ /* 0x000fe400078e0a0a */
[--C-:B------:R-:W-:Y:S02]  /*1f90*/  @!P1 IMAD.IADD R57, R57, 0x1, -R0.reuse ;  /* 0x0000000139399824 */ /* 0x100fe400078e0a00 */
[--C-:B------:R-:W-:Y:S02]  /*1fa0*/  @!P6 IMAD.IADD R109, R109, 0x1, -R0.reuse ;  /* 0x000000016d6de824 */ /* 0x100fe400078e0a00 */
[----:B------:R-:W-:Y:S01]  /*1fb0*/  @!P5 IMAD.IADD R53, R53, 0x1, -R0 ;  /* 0x000000013535d824 */ /* 0x000fe200078e0a00 */
[C---:B------:R-:W-:Y:S01]  /*1fc0*/  ISETP.GT.U32.AND P6, PT, R0.reuse, R57, PT ;  /* 0x000000390000720c */ /* 0x040fe20003fc4070 */
[----:B------:R-:W-:Y:S01]  /*1fd0*/  IMAD.MOV R11, RZ, RZ, -R11 ;  /* 0x000000ffff0b7224 */ /* 0x000fe200078e0a0b */
[C---:B------:R-:W-:Y:S01]  /*1fe0*/  ISETP.GT.U32.AND P5, PT, R0.reuse, R111, PT ;  /* 0x0000006f0000720c */ /* 0x040fe20003fa4070 */
[----:B------:R-:W-:-:S02]  /*1ff0*/  IMAD R107, R0, R10, R107 ;  /* 0x0000000a006b7224 */ /* 0x000fc400078e026b */
[C---:B------:R-:W-:Y:S01]  /*2000*/  IMAD R61, R0.reuse, R11, R61 ;  /* 0x0000000b003d7224 */ /* 0x040fe200078e023d */
[----:B------:R-:W-:Y:S01]  /*2010*/  LOP3.LUT R11, R7, 0xc6, RZ, 0xfc, !PT ;  /* 0x000000c6070b7812 */ /* 0x000fe200078efcff */
[----:B------:R-:W-:Y:S01]  /*2020*/  @!P3 IMAD.MOV R55, RZ, RZ, -R55 ;  /* 0x000000ffff37b224 */ /* 0x000fe200078e0a37 */
[----:B------:R-:W-:Y:S01]  /*2030*/  ISETP.GT.U32.AND P3, PT, R0, R107, PT ;  /* 0x0000006b0000720c */ /* 0x000fe20003f64070 */
[----:B------:R-:W-:Y:S01]  /*2040*/  IMAD.HI.U32 R9, R6, R59, RZ ;  /* 0x0000003b06097227 */ /* 0x000fe200078e00ff */
[----:B------:R-:W-:-:S03]  /*2050*/  IABS R105, R11 ;  /* 0x0000000b00697213 */ /* 0x000fc60000000000 */
[--C-:B------:R-:W-:Y:S01]  /*2060*/  @!P6 IMAD.IADD R57, R57, 0x1, -R0.reuse ;  /* 0x000000013939e824 */ /* 0x100fe200078e0a00 */
[C---:B------:R-:W-:Y:S01]  /*2070*/  ISETP.GT.U32.AND P6, PT, R0.reuse, R61, PT ;  /* 0x0000003d0000720c */ /* 0x040fe20003fc4070 */
[--C-:B------:R-:W-:Y:S01]  /*2080*/  @!P5 IMAD.IADD R111, R111, 0x1, -R0.reuse ;  /* 0x000000016f6fd824 */ /* 0x100fe200078e0a00 */
[----:B------:R-:W-:Y:S01]  /*2090*/  ISETP.GE.AND P5, PT, R13, RZ, PT ;  /* 0x000000ff0d00720c */ /* 0x000fe20003fa6270 */
[----:B------:R-:W-:Y:S01]  /*20a0*/  @!P2 IMAD.MOV R53, RZ, RZ, -R53 ;  /* 0x000000ffff35a224 */ /* 0x000fe200078e0a35 */
[----:B------:R-:W-:Y:S01]  /*20b0*/  LOP3.LUT R13, R7, 0xc4, RZ, 0xfc, !PT ;  /* 0x000000c4070d7812 */ /* 0x000fe200078efcff */
[----:B------:R-:W-:Y:S01]  /*20c0*/  IMAD.MOV R9, RZ, RZ, -R9 ;  /* 0x000000ffff097224 */ /* 0x000fe200078e0a09 */
[C---:B------:R-:W-:Y:S01]  /*20d0*/  ISETP.GT.U32.AND P1, PT, R0.reuse, R111, PT ;  /* 0x0000006f0000720c */ /* 0x040fe20003f24070 */
[----:B------:R-:W-:Y:S01]  /*20e0*/  @!P3 IMAD.IADD R107, R107, 0x1, -R0 ;  /* 0x000000016b6bb824 */ /* 0x000fe200078e0a00 */
[----:B------:R-:W-:Y:S01]  /*20f0*/  IABS R63, R13 ;  /* 0x0000000d003f7213 */ /* 0x000fe20000000000 */
[C---:B------:R-:W-:Y:S01]  /*2100*/  IMAD R59, R0.reuse, R9, R59 ;  /* 0x00000009003b7224 */ /* 0x040fe200078e023b */
[----:B------:R-:W-:Y:S01]  /*2110*/  ISETP.GT.U32.AND P2, PT, R0, R109, PT ;  /* 0x0000006d0000720c */ /* 0x000fe20003f44070 */
[----:B------:R-:W-:Y:S01]  /*2120*/  IMAD.HI.U32 R9, R6, R105, RZ ;  /* 0x0000006906097227 */ /* 0x000fe200078e00ff */
[----:B------:R-:W-:-:S02]  /*2130*/  ISETP.GE.AND P3, PT, R17, RZ, PT ;  /* 0x000000ff1100720c */ /* 0x000fc40003f66270 */
[----:B------:R-:W-:Y:S01]  /*2140*/  LOP3.LUT R17, R7, 0xb0, RZ, 0xfc, !PT ;  /* 0x000000b007117812 */ /* 0x000fe200078efcff */
[----:B------:R-:W-:Y:S01]  /*2150*/  @!P6 IMAD.IADD R61, R61, 0x1, -R0 ;  /* 0x000000013d3de824 */ /* 0x000fe200078e0a00 */
[----:B------:R-:W-:Y:S01]  /*2160*/  ISETP.GT.U32.AND P6, PT, R0, R107, PT ;  /* 0x0000006b0000720c */ /* 0x000fe20003fc4070 */
[----:B------:R-:W-:Y:S01]  /*2170*/  IMAD.HI.U32 R10, R6, R63, RZ ;  /* 0x0000003f060a7227 */ /* 0x000fe200078e00ff */
[----:B------:R-:W-:-:S03]  /*2180*/  IABS R73, R17 ;  /* 0x0000001100497213 */ /* 0x000fc60000000000 */
[----:B------:R-:W-:Y:S02]  /*2190*/  IMAD.MOV R10, RZ, RZ, -R10 ;  /* 0x000000ffff0a7224 */ /* 0x000fe400078e0a0a */
[----:B------:R-:W-:Y:S02]  /*21a0*/  IMAD.MOV R9, RZ, RZ, -R9 ;  /* 0x000000ffff097224 */ /* 0x000fe400078e0a09 */
[C---:B------:R-:W-:Y:S02]  /*21b0*/  IMAD R63, R0.reuse, R10, R63 ;  /* 0x0000000a003f7224 */ /* 0x040fe400078e023f */
[----:B------:R-:W-:Y:S01]  /*21c0*/  @!P0 IMAD.MOV R113, RZ, RZ, -R113 ;  /* 0x000000ffff718224 */ /* 0x000fe200078e0a71 */
[C---:B------:R-:W-:Y:S01]  /*21d0*/  ISETP.GT.U32.AND P0, PT, R0.reuse, R59, PT ;  /* 0x0000003b0000720c */ /* 0x040fe20003f04070 */
[--C-:B------:R-:W-:Y:S01]  /*21e0*/  @!P6 IMAD.IADD R107, R107, 0x1, -R0.reuse ;  /* 0x000000016b6be824 */ /* 0x100fe200078e0a00 */
[----:B------:R-:W-:Y:S01]  /*21f0*/  ISETP.GT.U32.AND P6, PT, R0, R63, PT ;  /* 0x0000003f0000720c */ /* 0x000fe20003fc4070 */
[--C-:B------:R-:W-:Y:S01]  /*2200*/  @!P1 IMAD.IADD R111, R111, 0x1, -R0.reuse ;  /* 0x000000016f6f9824 */ /* 0x100fe200078e0a00 */
[----:B------:R-:W-:Y:S01]  /*2210*/  ISETP.GE.AND P1, PT, R14, RZ, PT ;  /* 0x000000ff0e00720c */ /* 0x000fe20003f26270 */
[--C-:B------:R-:W-:Y:S01]  /*2220*/  @!P2 IMAD.IADD R109, R109, 0x1, -R0.reuse ;  /* 0x000000016d6da824 */ /* 0x100fe200078e0a00 */
[----:B------:R-:W-:Y:S01]  /*2230*/  LOP3.LUT R14, R7, 0xc2, RZ, 0xfc, !PT ;  /* 0x000000c2070e7812 */ /* 0x000fe200078efcff */
[C---:B------:R-:W-:Y:S01]  /*2240*/  IMAD R105, R0.reuse, R9, R105 ;  /* 0x0000000900697224 */ /* 0x040fe200078e0269 */
[----:B------:R-:W-:Y:S01]  /*2250*/  ISETP.GE.AND P2, PT, R15, RZ, PT ;  /* 0x000000ff0f00720c */ /* 0x000fe20003f46270 */
[----:B------:R-:W-:Y:S01]  /*2260*/  @!P4 IMAD.MOV R109, RZ, RZ, -R109 ;  /* 0x000000ffff6dc224 */ /* 0x000fe200078e0a6d */
[----:B------:R-:W-:Y:S01]  /*2270*/  IABS R103, R14 ;  /* 0x0000000e00677213 */ /* 0x000fe20000000000 */
[----:B------:R-:W-:Y:S01]  /*2280*/  @!P5 IMAD.MOV R111, RZ, RZ, -R111 ;  /* 0x000000ffff6fd224 */ /* 0x000fe200078e0a6f */
[----:B------:R-:W-:Y:S01]  /*2290*/  ISETP.GT.U32.AND P4, PT, R0, R105, PT ;  /* 0x000000690000720c */ /* 0x000fe20003f84070 */
[--C-:B------:R-:W-:Y:S01]  /*22a0*/  @!P0 IMAD.IADD R59, R59, 0x1, -R0.reuse ;  /* 0x000000013b3b8824 */ /* 0x100fe200078e0a00 */
[----:B------:R-:W-:Y:S01]  /*22b0*/  LOP3.LUT R15, R7, 0xc0, RZ, 0xfc, !PT ;  /* 0x000000c0070f7812 */ /* 0x000fe200078efcff */
[----:B------:R-:W-:Y:S01]  /*22c0*/  @!P6 IMAD.IADD R63, R63, 0x1, -R0 ;  /* 0x000000013f3fe824 */ /* 0x000fe200078e0a00 */
[----:B------:R-:W-:Y:S01]  /*22d0*/  ISETP.GE.AND P0, PT, R16, RZ, PT ;  /* 0x000000ff1000720c */ /* 0x000fe20003f06270 */
[----:B------:R-:W-:Y:S01]  /*22e0*/  IMAD.HI.U32 R9, R6, R103, RZ ;  /* 0x0000006706097227 */ /* 0x000fe200078e00ff */
[----:B------:R-:W-:-:S02]  /*22f0*/  IABS R65, R15 ;  /* 0x0000000f00417213 */ /* 0x000fc40000000000 */
[C---:B------:R-:W-:Y:S01]  /*2300*/  ISETP.GT.U32.AND P6, PT, R0.reuse, R63, PT ;  /* 0x0000003f0000720c */ /* 0x040fe20003fc4070 */
[----:B------:R-:W-:Y:S01]  /*2310*/  IMAD.MOV R10, RZ, RZ, -R9 ;  /* 0x000000ffff0a7224 */ /* 0x000fe200078e0a09 */
[----:B------:R-:W-:Y:S01]  /*2320*/  ISETP.GT.U32.AND P5, PT, R0, R59, PT ;  /* 0x0000003b0000720c */ /* 0x000fe20003fa4070 */
[----:B------:R-:W-:Y:S01]  /*2330*/  IMAD.HI.U32 R9, R6, R65, RZ ;  /* 0x0000004106097227 */ /* 0x000fe200078e00ff */
[----:B------:R-:W-:-:S03]  /*2340*/  LOP3.LUT R16, R7, 0xb2, RZ, 0xfc, !PT ;  /* 0x000000b207107812 */ /* 0x000fc600078efcff */
[--C-:B------:R-:W-:Y:S01]  /*2350*/  @!P4 IMAD.IADD R105, R105, 0x1, -R0.reuse ;  /* 0x000000016969c824 */ /* 0x100fe200078e0a00 */
[----:B------:R-:W-:Y:S01]  /*2360*/  IABS R95, R16 ;  /* 0x00000010005f7213 */ /* 0x000fe20000000000 */
[C---:B------:R-:W-:Y:S02]  /*2370*/  IMAD R103, R0.reuse, R10, R103 ;  /* 0x0000000a00677224 */ /* 0x040fe400078e0267 */
[----:B------:R-:W-:Y:S01]  /*2380*/  IMAD.MOV R10, RZ, RZ, -R9 ;  /* 0x000000ffff0a7224 */ /* 0x000fe200078e0a09 */
[C---:B------:R-:W-:Y:S01]  /*2390*/  ISETP.GT.U32.AND P4, PT, R0.reuse, R105, PT ;  /* 0x000000690000720c */ /* 0x040fe20003f84070 */
[--C-:B------:R-:W-:Y:S02]  /*23a0*/  @!P6 IMAD.IADD R63, R63, 0x1, -R0.reuse ;  /* 0x000000013f3fe824 */ /* 0x100fe400078e0a00 */
[----:B------:R-:W-:Y:S02]  /*23b0*/  IMAD R65, R0, R10, R65 ;  /* 0x0000000a00417224 */ /* 0x000fe400078e0241 */
[--C-:B------:R-:W-:Y:S01]  /*23c0*/  @!P5 IMAD.IADD R59, R59, 0x1, -R0.reuse ;  /* 0x000000013b3bd824 */ /* 0x100fe200078e0a00 */
[----:B------:R-:W-:Y:S01]  /*23d0*/  ISETP.GE.AND P5, PT, R11, RZ, PT ;  /* 0x000000ff0b00720c */ /* 0x000fe20003fa6270 */
[----:B------:R-:W-:Y:S01]  /*23e0*/  VIADD R9, R8, 0xbe ;  /* 0x000000be08097836 */ /* 0x000fe20000000000 */
[C---:B------:R-:W-:Y:S01]  /*23f0*/  ISETP.GT.U32.AND P6, PT, R0.reuse, R65, PT ;  /* 0x000000410000720c */ /* 0x040fe20003fc4070 */
[----:B------:R-:W-:Y:S01]  /*2400*/  @!P1 IMAD.MOV R57, RZ, RZ, -R57 ;  /* 0x000000ffff399224 */ /* 0x000fe200078e0a39 */
[----:B------:R-:W-:Y:S01]  /*2410*/  ISETP.GT.U32.AND P1, PT, R0, R61, PT ;  /* 0x0000003d0000720c */ /* 0x000fe20003f24070 */
[----:B------:R-:W-:Y:S01]  /*2420*/  @!P0 IMAD.MOV R107, RZ, RZ, -R107 ;  /* 0x000000ffff6b8224 */ /* 0x000fe200078e0a6b */
[----:B------:R-:W-:Y:S01]  /*2430*/  IABS R101, R9 ;  /* 0x0000000900657213 */ /* 0x000fe20000000000 */
[----:B------:R-:W-:Y:S01]  /*2440*/  @!P4 IMAD.IADD R105, R105, 0x1, -R0 ;  /* 0x000000016969c824 */ /* 0x000fe200078e0a00 */
[----:B------:R-:W-:Y:S01]  /*2450*/  ISETP.GE.AND P4, PT, R9, RZ, PT ;  /* 0x000000ff0900720c */ /* 0x000fe20003f86270 */
[----:B------:R-:W-:Y:S01]  /*2460*/  @!P2 IMAD.MOV R59, RZ, RZ, -R59 ;  /* 0x000000ffff3ba224 */ /* 0x000fe200078e0a3b */
[----:B------:R-:W-:-:S02]  /*2470*/  LOP3.LUT R9, R7, 0xbc, RZ, 0xfc, !PT ;  /* 0x000000bc07097812 */ /* 0x000fc400078efcff */
[----:B------:R-:W-:Y:S01]  /*2480*/  ISETP.GT.U32.AND P0, PT, R0, R103, PT ;  /* 0x000000670000720c */ /* 0x000fe20003f04070 */
[----:B------:R-:W-:Y:S01]  /*2490*/  @!P5 IMAD.MOV R105, RZ, RZ, -R105 ;  /* 0x000000ffff69d224 */ /* 0x000fe200078e0a69 */
[----:B------:R-:W-:Y:S01]  /*24a0*/  IABS R67, R9 ;  /* 0x0000000900437213 */ /* 0x000fe20000000000 */
[--C-:B------:R-:W-:Y:S01]  /*24b0*/  @!P6 IMAD.IADD R65, R65, 0x1, -R0.reuse ;  /* 0x000000014141e824 */ /* 0x100fe200078e0a00 */
[----:B------:R-:W-:Y:S01]  /*24c0*/  ISETP.GE.AND P2, PT, R14, RZ, PT ;  /* 0x000000ff0e00720c */ /* 0x000fe20003f46270 */
[----:B------:R-:W-:Y:S01]  /*24d0*/  @!P1 IMAD.IADD R61, R61, 0x1, -R0 ;  /* 0x000000013d3d9824 */ /* 0x000fe200078e0a00 */
[----:B------:R-:W-:Y:S01]  /*24e0*/  ISETP.GE.AND P1, PT, R13, RZ, PT ;  /* 0x000000ff0d00720c */ /* 0x000fe20003f26270 */
[----:B------:R-:W-:Y:S01]  /*24f0*/  IMAD.HI.U32 R10, R6, R67, RZ ;  /* 0x00000043060a7227 */ /* 0x000fe200078e00ff */
[----:B------:R-:W-:Y:S02]  /*2500*/  ISETP.GT.U32.AND P5, PT, R0, R65, PT ;  /* 0x000000410000720c */ /* 0x000fe40003fa4070 */
[----:B------:R-:W-:Y:S01]  /*2510*/  LOP3.LUT R14, R7, 0xba, RZ, 0xfc, !PT ;  /* 0x000000ba070e7812 */ /* 0x000fe200078efcff */
[----:B------:R-:W-:-:S02]  /*2520*/  IMAD.MOV R13, RZ, RZ, -R10 ;  /* 0x000000ffff0d7224 */ /* 0x000fc400078e0a0a */
[--C-:B------:R-:W-:Y:S01]  /*2530*/  @!P0 IMAD.IADD R103, R103, 0x1, -R0.reuse ;  /* 0x0000000167678824 */ /* 0x100fe200078e0a00 */
[----:B------:R-:W-:Y:S01]  /*2540*/  ISETP.GE.AND P0, PT, R9, RZ, PT ;  /* 0x000000ff0900720c */ /* 0x000fe20003f06270 */
[----:B------:R-:W-:Y:S01]  /*2550*/  IMAD R67, R0, R13, R67 ;  /* 0x0000000d00437224 */ /* 0x000fe200078e0243 */
[----:B------:R-:W-:Y:S01]  /*2560*/  IABS R99, R14 ;  /* 0x0000000e00637213 */ /* 0x000fe20000000000 */
[----:B------:R-:W-:Y:S01]  /*2570*/  @!P3 IMAD.MOV R61, RZ, RZ, -R61 ;  /* 0x000000ffff3db224 */ /* 0x000fe200078e0a3d */
[----:B------:R-:W-:Y:S01]  /*2580*/  ISETP.GE.AND P3, PT, R15, RZ, PT ;  /* 0x000000ff0f00720c */ /* 0x000fe20003f66270 */
[----:B------:R-:W-:Y:S01]  /*2590*/  IMAD.HI.U32 R9, R6, R101, RZ ;  /* 0x0000006506097227 */ /* 0x000fe200078e00ff */
[C---:B------:R-:W-:Y:S02]  /*25a0*/  LOP3.LUT R15, R7.reuse, 0xb8, RZ, 0xfc, !PT ;  /* 0x000000b8070f7812 */ /* 0x040fe400078efcff */
[----:B------:R-:W-:Y:S01]  /*25b0*/  LOP3.LUT R13, R7, 0xb6, RZ, 0xfc, !PT ;  /* 0x000000b6070d7812 */ /* 0x000fe200078efcff */
[----:B------:R-:W-:Y:S01]  /*25c0*/  @!P5 IMAD.IADD R65, R65, 0x1, -R0 ;  /* 0x000000014141d824 */ /* 0x000fe200078e0a00 */
[----:B------:R-:W-:Y:S01]  /*25d0*/  ISETP.GT.U32.AND P5, PT, R0, R67, PT ;  /* 0x000000430000720c */ /* 0x000fe20003fa4070 */
[----:B------:R-:W-:Y:S01]  /*25e0*/  IMAD.MOV R11, RZ, RZ, -R9 ;  /* 0x000000ffff0b7224 */ /* 0x000fe200078e0a09 */
[----:B------:R-:W-:Y:S01]  /*25f0*/  IABS R69, R15 ;  /* 0x0000000f00457213 */ /* 0x000fe20000000000 */
[----:B------:R-:W-:Y:S01]  /*2600*/  IMAD.HI.U32 R9, R6, R99, RZ ;  /* 0x0000006306097227 */ /* 0x000fe200078e00ff */
[----:B------:R-:W-:-:S02]  /*2610*/  IABS R97, R13 ;  /* 0x0000000d00617213 */ /* 0x000fc40000000000 */
[----:B------:R-:W-:Y:S01]  /*2620*/  ISETP.GT.U32.AND P6, PT, R0, R103, PT ;  /* 0x000000670000720c */ /* 0x000fe20003fc4070 */
[----:B------:R-:W-:Y:S02]  /*2630*/  IMAD.MOV R9, RZ, RZ, -R9 ;  /* 0x000000ffff097224 */ /* 0x000fe400078e0a09 */
[----:B------:R-:W-:-:S04]  /*2640*/  IMAD.HI.U32 R10, R6, R69, RZ ;  /* 0x00000045060a7227 */ /* 0x000fc800078e00ff */
[----:B------:R-:W-:Y:S02]  /*2650*/  @!P5 IMAD.IADD R67, R67, 0x1, -R0 ;  /* 0x000000014343d824 */ /* 0x000fe400078e0a00 */
[C---:B------:R-:W-:Y:S02]  /*2660*/  IMAD R99, R0.reuse, R9, R99 ;  /* 0x0000000900637224 */ /* 0x040fe400078e0263 */
[----:B------:R-:W-:Y:S01]  /*2670*/  IMAD.MOV R10, RZ, RZ, -R10 ;  /* 0x000000ffff0a7224 */ /* 0x000fe200078e0a0a */
[----:B------:R-:W-:Y:S01]  /*2680*/  ISETP.GT.U32.AND P5, PT, R0, R67, PT ;  /* 0x000000430000720c */ /* 0x000fe20003fa4070 */
[----:B------:R-:W-:-:S04]  /*2690*/  IMAD.HI.U32 R9, R6, R97, RZ ;  /* 0x0000006106097227 */ /* 0x000fc800078e00ff */
[C---:B------:R-:W-:Y:S02]  /*26a0*/  IMAD R69, R0.reuse, R10, R69 ;  /* 0x0000000a00457224 */ /* 0x040fe400078e0245 */
[----:B------:R-:W-:Y:S02]  /*26b0*/  IMAD.MOV R9, RZ, RZ, -R9 ;  /* 0x000000ffff097224 */ /* 0x000fe400078e0a09 */
[----:B------:R-:W-:Y:S01]  /*26c0*/  @!P3 IMAD.MOV R65, RZ, RZ, -R65 ;  /* 0x000000ffff41b224 */ /* 0x000fe200078e0a41 */
[C---:B------:R-:W-:Y:S01]  /*26d0*/  ISETP.GT.U32.AND P3, PT, R0.reuse, R69, PT ;  /* 0x000000450000720c */ /* 0x040fe20003f64070 */
[C---:B------:R-:W-:Y:S02]  /*26e0*/  IMAD R97, R0.reuse, R9, R97 ;  /* 0x0000000900617224 */ /* 0x040fe400078e0261 */
[----:B------:R-:W-:Y:S02]  /*26f0*/  @!P5 IMAD.IADD R67, R67, 0x1, -R0 ;  /* 0x000000014343d824 */ /* 0x000fe400078e0a00 */
[C---:B------:R-:W-:Y:S01]  /*2700*/  IMAD R101, R0.reuse, R11, R101 ;  /* 0x0000000b00657224 */ /* 0x040fe200078e0265 */
[----:B------:R-:W-:Y:S01]  /*2710*/  ISETP.GT.U32.AND P5, PT, R0, R97, PT ;  /* 0x000000610000720c */ /* 0x000fe20003fa4070 */
[----:B------:R-:W-:-:S02]  /*2720*/  @!P1 IMAD.MOV R63, RZ, RZ, -R63 ;  /* 0x000000ffff3f9224 */ /* 0x000fc400078e0a3f */
[--C-:B------:R-:W-:Y:S01]  /*2730*/  @!P6 IMAD.IADD R103, R103, 0x1, -R0.reuse ;  /* 0x000000016767e824 */ /* 0x100fe200078e0a00 */
[----:B------:R-:W-:Y:S01]  /*2740*/  ISETP.GT.U32.AND P1, PT, R0, R101, PT ;  /* 0x000000650000720c */ /* 0x000fe20003f24070 */
[----:B------:R-:W-:Y:S01]  /*2750*/  IMAD.HI.U32 R9, R6, R95, RZ ;  /* 0x0000005f06097227 */ /* 0x000fe200078e00ff */
[----:B------:R-:W-:Y:S02]  /*2760*/  ISETP.GE.AND P6, PT, R14, RZ, PT ;  /* 0x000000ff0e00720c */ /* 0x000fe40003fc6270 */
[----:B------:R-:W-:Y:S01]  /*2770*/  LOP3.LUT R14, R7, 0xb4, RZ, 0xfc, !PT ;  /* 0x000000b4070e7812 */ /* 0x000fe200078efcff */
[--C-:B------:R-:W-:Y:S02]  /*2780*/  @!P3 IMAD.IADD R69, R69, 0x1, -R0.reuse ;  /* 0x000000014545b824 */ /* 0x100fe400078e0a00 */
[----:B------:R-:W-:Y:S01]  /*2790*/  @!P2 IMAD.MOV R103, RZ, RZ, -R103 ;  /* 0x000000ffff67a224 */ /* 0x000fe200078e0a67 */
[C---:B------:R-:W-:Y:S01]  /*27a0*/  ISETP.GT.U32.AND P2, PT, R0.reuse, R99, PT ;  /* 0x000000630000720c */ /* 0x040fe20003f44070 */
[----:B------:R-:W-:Y:S01]  /*27b0*/  @!P5 IMAD.IADD R97, R97, 0x1, -R0 ;  /* 0x000000016161d824 */ /* 0x000fe200078e0a00 */
[----:B------:R-:W-:Y:S01]  /*27c0*/  IABS R71, R14 ;  /* 0x0000000e00477213 */ /* 0x000fe20000000000 */
[----:B------:R-:W-:Y:S01]  /*27d0*/  IMAD.MOV R11, RZ, RZ, -R9 ;  /* 0x000000ffff0b7224 */ /* 0x000fe200078e0a09 */
[----:B------:R-:W-:Y:S01]  /*27e0*/  ISETP.GT.U32.AND P5, PT, R0, R69, PT ;  /* 0x000000450000720c */ /* 0x000fe20003fa4070 */
[----:B------:R-:W-:-:S04]  /*27f0*/  IMAD.HI.U32 R9, R6, R73, RZ ;  /* 0x0000004906097227 */ /* 0x000fc800078e00ff */
[----:B------:R-:W-:-:S04]  /*2800*/  IMAD.HI.U32 R10, R6, R71, RZ ;  /* 0x00000047060a7227 */ /* 0x000fc800078e00ff */
[----:B------:R-:W-:Y:S02]  /*2810*/  IMAD.MOV R9, RZ, RZ, -R9 ;  /* 0x000000ffff097224 */ /* 0x000fe400078e0a09 */
[----:B------:R-:W-:Y:S02]  /*2820*/  @!P1 IMAD.IADD R101, R101, 0x1, -R0 ;  /* 0x0000000165659824 */ /* 0x000fe400078e0a00 */
[----:B------:R-:W-:Y:S02]  /*2830*/  IMAD.MOV R10, RZ, RZ, -R10 ;  /* 0x000000ffff0a7224 */ /* 0x000fe400078e0a0a */
[C---:B------:R-:W-:Y:S01]  /*2840*/  IMAD R73, R0.reuse, R9, R73 ;  /* 0x0000000900497224 */ /* 0x040fe200078e0249 */
[C---:B------:R-:W-:Y:S01]  /*2850*/  ISETP.GT.U32.AND P1, PT, R0.reuse, R101, PT ;  /* 0x000000650000720c */ /* 0x040fe20003f24070 */
[----:B------:R-:W-:Y:S02]  /*2860*/  @!P2 IMAD.IADD R99, R99, 0x1, -R0 ;  /* 0x000000016363a824 */ /* 0x000fe400078e0a00 */
[----:B------:R-:W-:-:S02]  /*2870*/  IMAD R71, R0, R10, R71 ;  /* 0x0000000a00477224 */ /* 0x000fc400078e0247 */
[--C-:B------:R-:W-:Y:S01]  /*2880*/  @!P5 IMAD.IADD R69, R69, 0x1, -R0.reuse ;  /* 0x000000014545d824 */ /* 0x100fe200078e0a00 */
[----:B------:R-:W-:Y:S01]  /*2890*/  ISETP.GT.U32.AND P5, PT, R0, R73, PT ;  /* 0x000000490000720c */ /* 0x000fe20003fa4070 */
[----:B------:R-:W-:Y:S01]  /*28a0*/  VIADD R10, R8, 0xae ;  /* 0x000000ae080a7836 */ /* 0x000fe20000000000 */
[C---:B------:R-:W-:Y:S01]  /*28b0*/  ISETP.GT.U32.AND P2, PT, R0.reuse, R99, PT ;  /* 0x000000630000720c */ /* 0x040fe20003f44070 */
[C---:B------:R-:W-:Y:S01]  /*28c0*/  IMAD R95, R0.reuse, R11, R95 ;  /* 0x0000000b005f7224 */ /* 0x040fe200078e025f */
[----:B------:R-:W-:Y:S01]  /*28d0*/  LOP3.LUT R11, R7, 0xac, RZ, 0xfc, !PT ;  /* 0x000000ac070b7812 */ /* 0x000fe200078efcff */
[----:B------:R-:W-:Y:S01]  /*28e0*/  @!P0 IMAD.MOV R67, RZ, RZ, -R67 ;  /* 0x000000ffff438224 */ /* 0x000fe200078e0a43 */
[----:B------:R-:W-:Y:S01]  /*28f0*/  IABS R93, R10 ;  /* 0x0000000a005d7213 */ /* 0x000fe20000000000 */
[----:B------:R-:W-:Y:S01]  /*2900*/  @!P1 IMAD.IADD R101, R101, 0x1, -R0 ;  /* 0x0000000165659824 */ /* 0x000fe200078e0a00 */
[----:B------:R-:W-:Y:S02]  /*2910*/  ISETP.GT.U32.AND P0, PT, R0, R95, PT ;  /* 0x0000005f0000720c */ /* 0x000fe40003f04070 */
[----:B------:R-:W-:Y:S01]  /*2920*/  ISETP.GE.AND P1, PT, R15, RZ, PT ;  /* 0x000000ff0f00720c */ /* 0x000fe20003f26270 */
[----:B------:R-:W-:Y:S01]  /*2930*/  IMAD.HI.U32 R9, R6, R93, RZ ;  /* 0x0000005d06097227 */ /* 0x000fe200078e00ff */
[----:B------:R-:W-:-:S02]  /*2940*/  IABS R75, R11 ;  /* 0x0000000b004b7213 */ /* 0x000fc40000000000 */
[----:B------:R-:W-:Y:S01]  /*2950*/  ISETP.GE.AND P3, PT, R10, RZ, PT ;  /* 0x000000ff0a00720c */ /* 0x000fe20003f66270 */
[--C-:B------:R-:W-:Y:S01]  /*2960*/  @!P5 IMAD.IADD R73, R73, 0x1, -R0.reuse ;  /* 0x000000014949d824 */ /* 0x100fe200078e0a00 */
[----:B------:R-:W-:Y:S01]  /*2970*/  LOP3.LUT R15, R7, 0xa2, RZ, 0xfc, !PT ;  /* 0x000000a2070f7812 */ /* 0x000fe200078efcff */
[----:B------:R-:W-:Y:S01]  /*2980*/  @!P2 IMAD.IADD R99, R99, 0x1, -R0 ;  /* 0x000000016363a824 */ /* 0x000fe200078e0a00 */
[C---:B------:R-:W-:Y:S01]  /*2990*/  ISETP.GT.U32.AND P2, PT, R0.reuse, R71, PT ;  /* 0x000000470000720c */ /* 0x040fe20003f44070 */
[----:B------:R-:W-:Y:S01]  /*29a0*/  IMAD.MOV R9, RZ, RZ, -R9 ;  /* 0x000000ffff097224 */ /* 0x000fe200078e0a09 */
[C---:B------:R-:W-:Y:S01]  /*29b0*/  ISETP.GT.U32.AND P5, PT, R0.reuse, R73, PT ;  /* 0x000000490000720c */ /* 0x040fe20003fa4070 */
[----:B------:R-:W-:Y:S01]  /*29c0*/  @!P4 IMAD.MOV R101, RZ, RZ, -R101 ;  /* 0x000000ffff65c224 */ /* 0x000fe200078e0a65 */
[C---:B------:R-:W-:Y:S01]  /*29d0*/  ISETP.GT.U32.AND P4, PT, R0.reuse, R97, PT ;  /* 0x000000610000720c */ /* 0x040fe20003f84070 */
[----:B------:R-:W-:Y:S01]  /*29e0*/  IMAD R93, R0, R9, R93 ;  /* 0x00000009005d7224 */ /* 0x000fe200078e025d */
[----:B------:R-:W-:Y:S01]  /*29f0*/  IABS R87, R15 ;  /* 0x0000000f00577213 */ /* 0x000fe20000000000 */
[----:B------:R-:W-:Y:S01]  /*2a00*/  @!P6 IMAD.MOV R99, RZ, RZ, -R99 ;  /* 0x000000ffff63e224 */ /* 0x000fe200078e0a63 */
[----:B------:R-:W-:Y:S01]  /*2a10*/  ISETP.GE.AND P6, PT, R13, RZ, PT ;  /* 0x000000ff0d00720c */ /* 0x000fe20003fc6270 */
[----:B------:R-:W-:Y:S01]  /*2a20*/  IMAD.HI.U32 R9, R6, R75, RZ ;  /* 0x0000004b06097227 */ /* 0x000fe200078e00ff */
[----:B------:R-:W-:-:S03]  /*2a30*/  LOP3.LUT R13, R7, 0xaa, RZ, 0xfc, !PT ;  /* 0x000000aa070d7812 */ /* 0x000fc600078efcff */
[--C-:B------:R-:W-:Y:S01]  /*2a40*/  @!P0 IMAD.IADD R95, R95, 0x1, -R0.reuse ;  /* 0x000000015f5f8824 */ /* 0x100fe200078e0a00 */
[----:B------:R-:W-:Y:S01]  /*2a50*/  IABS R91, R13 ;  /* 0x0000000d005b7213 */ /* 0x000fe20000000000 */
[----:B------:R-:W-:Y:S02]  /*2a60*/  IMAD.MOV R10, RZ, RZ, -R9 ;  /* 0x000000ffff0a7224 */ /* 0x000fe400078e0a09 */
[----:B------:R-:W-:Y:S01]  /*2a70*/  @!P1 IMAD.MOV R69, RZ, RZ, -R69 ;  /* 0x000000ffff459224 */ /* 0x000fe200078e0a45 */
[C---:B------:R-:W-:Y:S01]  /*2a80*/  ISETP.GT.U32.AND P1, PT, R0.reuse, R95, PT ;  /* 0x0000005f0000720c */ /* 0x040fe20003f24070 */
[----:B------:R-:W-:Y:S02]  /*2a90*/  IMAD R75, R0, R10, R75 ;  /* 0x0000000a004b7224 */ /* 0x000fe400078e024b */
[----:B------:R-:W-:Y:S01]  /*2aa0*/  @!P2 IMAD.IADD R71, R71, 0x1, -R0 ;  /* 0x000000014747a824 */ /* 0x000fe200078e0a00 */
[----:B------:R-:W-:Y:S01]  /*2ab0*/  ISETP.GE.AND P2, PT, R16, RZ, PT ;  /* 0x000000ff1000720c */ /* 0x000fe20003f46270 */
[----:B------:R-:W-:Y:S01]  /*2ac0*/  IMAD.HI.U32 R9, R6, R91, RZ ;  /* 0x0000005b06097227 */ /* 0x000fe200078e00ff */
[----:B------:R-:W-:-:S02]  /*2ad0*/  LOP3.LUT R16, R7, 0x82, RZ, 0xfc, !PT ;  /* 0x0000008207107812 */ /* 0x000fc400078efcff */
[C---:B------:R-:W-:Y:S01]  /*2ae0*/  ISETP.GT.U32.AND P0, PT, R0.reuse, R71, PT ;  /* 0x000000470000720c */ /* 0x040fe20003f04070 */
[--C-:B------:R-:W-:Y:S01]  /*2af0*/  @!P5 IMAD.IADD R73, R73, 0x1, -R0.reuse ;  /* 0x000000014949d824 */ /* 0x100fe200078e0a00 */
[----:B------:R-:W-:Y:S01]  /*2b00*/  ISETP.GT.U32.AND P5, PT, R0, R75, PT ;  /* 0x0000004b0000720c */ /* 0x000fe20003fa4070 */
[--C-:B------:R-:W-:Y:S01]  /*2b10*/  @!P4 IMAD.IADD R97, R97, 0x1, -R0.reuse ;  /* 0x000000016161c824 */ /* 0x100fe200078e0a00 */
[----:B------:R-:W-:Y:S01]  /*2b20*/  ISETP.GE.AND P4, PT, R14, RZ, PT ;  /* 0x000000ff0e00720c */ /* 0x000fe20003f86270 */
[----:B------:R-:W-:Y:S01]  /*2b30*/  IMAD.MOV R9, RZ, RZ, -R9 ;  /* 0x000000ffff097224 */ /* 0x000fe200078e0a09 */
[----:B------:R-:W-:Y:S01]  /*2b40*/  LOP3.LUT R14, R7, 0xa8, RZ, 0xfc, !PT ;  /* 0x000000a8070e7812 */ /* 0x000fe200078efcff */
[----:B------:R-:W-:Y:S01]  /*2b50*/  @!P6 IMAD.MOV R97, RZ, RZ, -R97 ;  /* 0x000000ffff61e224 */ /* 0x000fe200078e0a61 */
[C---:B------:R-:W-:Y:S01]  /*2b60*/  ISETP.GT.U32.AND P6, PT, R0.reuse, R93, PT ;  /* 0x0000005d0000720c */ /* 0x040fe20003fc4070 */
[--C-:B------:R-:W-:Y:S01]  /*2b70*/  @!P1 IMAD.IADD R95, R95, 0x1, -R0.reuse ;  /* 0x000000015f5f9824 */ /* 0x100fe200078e0a00 */
[----:B------:R-:W-:Y:S01]  /*2b80*/  IABS R77, R14 ;  /* 0x0000000e004d7213 */ /* 0x000fe20000000000 */
[C---:B------:R-:W-:Y:S01]  /*2b90*/  IMAD R91, R0.reuse, R9, R91 ;  /* 0x00000009005b7224 */ /* 0x040fe200078e025b */
[----:B------:R-:W-:Y:S01]  /*2ba0*/  ISETP.GE.AND P1, PT, R11, RZ, PT ;  /* 0x000000ff0b00720c */ /* 0x000fe20003f26270 */
[----:B------:R-:W-:Y:S01]  /*2bb0*/  @!P2 IMAD.MOV R95, RZ, RZ, -R95 ;  /* 0x000000ffff5fa224 */ /* 0x000fe200078e0a5f */
[----:B------:R-:W-:Y:S01]  /*2bc0*/  LOP3.LUT R11, R7, 0xa6, RZ, 0xfc, !PT ;  /* 0x000000a6070b7812 */ /* 0x000fe200078efcff */
[--C-:B------:R-:W-:Y:S01]  /*2bd0*/  @!P5 IMAD.IADD R75, R75, 0x1, -R0.reuse ;  /* 0x000000014b4bd824 */ /* 0x100fe200078e0a00 */
[----:B------:R-:W-:Y:S01]  /*2be0*/  ISETP.GT.U32.AND P2, PT, R0, R91, PT ;  /* 0x0000005b0000720c */ /* 0x000fe20003f44070 */
[----:B------:R-:W-:Y:S01]  /*2bf0*/  @!P0 IMAD.IADD R71, R71, 0x1, -R0 ;  /* 0x0000000147478824 */ /* 0x000fe200078e0a00 */
[----:B------:R-:W-:Y:S01]  /*2c00*/  IABS R89, R11 ;  /* 0x0000000b00597213 */ /* 0x000fe20000000000 */
[----:B------:R-:W-:Y:S01]  /*2c10*/  IMAD.HI.U32 R9, R6, R77, RZ ;  /* 0x0000004d06097227 */ /* 0x000fe200078e00ff */
[----:B------:R-:W-:-:S02]  /*2c20*/  ISETP.GT.U32.AND P5, PT, R0, R75, PT ;  /* 0x0000004b0000720c */ /* 0x000fc40003fa4070 */
[----:B------:R-:W-:Y:S01]  /*2c30*/  ISETP.GE.AND P0, PT, R17, RZ, PT ;  /* 0x000000ff1100720c */ /* 0x000fe20003f06270 */
[--C-:B------:R-:W-:Y:S01]  /*2c40*/  @!P6 IMAD.IADD R93, R93, 0x1, -R0.reuse ;  /* 0x000000015d5de824 */ /* 0x100fe200078e0a00 */
[----:B------:R-:W-:Y:S01]  /*2c50*/  ISETP.GE.AND P6, PT, R13, RZ, PT ;  /* 0x000000ff0d00720c */ /* 0x000fe20003fc6270 */
[----:B------:R-:W-:Y:S01]  /*2c60*/  IMAD.MOV R9, RZ, RZ, -R9 ;  /* 0x000000ffff097224 */ /* 0x000fe200078e0a09 */
[----:B------:R-:W-:Y:S01]  /*2c70*/  LOP3.LUT R13, R7, 0xa4, RZ, 0xfc, !PT ;  /* 0x000000a4070d7812 */ /* 0x000fe200078efcff */
[----:B------:R-:W-:Y:S01]  /*2c80*/  @!P4 IMAD.MOV R71, RZ, RZ, -R71 ;  /* 0x000000ffff47c224 */ /* 0x000fe200078e0a47 */
[C---:B------:R-:W-:Y:S01]  /*2c90*/  ISETP.GT.U32.AND P4, PT, R0.reuse, R93, PT ;  /* 0x0000005d0000720c */ /* 0x040fe20003f84070 */
[----:B------:R-:W-:Y:S01]  /*2ca0*/  @!P2 IMAD.IADD R91, R91, 0x1, -R0 ;  /* 0x000000015b5ba824 */ /* 0x000fe200078e0a00 */
[----:B------:R-:W-:Y:S01]  /*2cb0*/  IABS R79, R13 ;  /* 0x0000000d004f7213 */ /* 0x000fe20000000000 */
[----:B------:R-:W-:Y:S01]  /*2cc0*/  IMAD R77, R0, R9, R77 ;  /* 0x00000009004d7224 */ /* 0x000fe200078e024d */
[----:B------:R-:W-:Y:S01]  /*2cd0*/  IABS R179, R16 ;  /* 0x0000001000b37213 */ /* 0x000fe20000000000 */
[----:B------:R-:W-:Y:S01]  /*2ce0*/  IMAD.HI.U32 R9, R6, R89, RZ ;  /* 0x0000005906097227 */ /* 0x000fe200078e00ff */
[----:B------:R-:W-:-:S02]  /*2cf0*/  ISETP.GT.U32.AND P2, PT, R0, R91, PT ;  /* 0x0000005b0000720c */ /* 0x000fc40003f44070 */
[----:B------:R-:W-:Y:S01]  /*2d00*/  LOP3.LUT R17, R7, 0x30, RZ, 0xfc, !PT ;  /* 0x0000003007117812 */ /* 0x000fe200078efcff */
[----:B------:R-:W-:-:S04]  /*2d10*/  IMAD.HI.U32 R10, R6, R79, RZ ;  /* 0x0000004f060a7227 */ /* 0x000fc800078e00ff */
[----:B------:R-:W-:Y:S01]  /*2d20*/  @!P5 IMAD.IADD R75, R75, 0x1, -R0 ;  /* 0x000000014b4bd824 */ /* 0x000fe200078e0a00 */
[----:B------:R-:W-:Y:S01]  /*2d30*/  ISETP.GE.AND P5, PT, R11, RZ, PT ;  /* 0x000000ff0b00720c */ /* 0x000fe20003fa6270 */
[----:B------:R-:W-:Y:S02]  /*2d40*/  IMAD.MOV R11, RZ, RZ, -R9 ;  /* 0x000000ffff0b7224 */ /* 0x000fe400078e0a09 */
[----:B------:R-:W-:-:S04]  /*2d50*/  IMAD.HI.U32 R9, R6, R87, RZ ;  /* 0x0000005706097227 */ /* 0x000fc800078e00ff */
[----:B------:R-:W-:Y:S02]  /*2d60*/  IMAD.MOV R10, RZ, RZ, -R10 ;  /* 0x000000ffff0a7224 */ /* 0x000fe400078e0a0a */
[--C-:B------:R-:W-:Y:S01]  /*2d70*/  @!P4 IMAD.IADD R93, R93, 0x1, -R0.reuse ;  /* 0x000000015d5dc824 */ /* 0x100fe200078e0a00 */
[C---:B------:R-:W-:Y:S01]  /*2d80*/  ISETP.GT.U32.AND P4, PT, R0.reuse, R77, PT ;  /* 0x0000004d0000720c */ /* 0x040fe20003f84070 */
[----:B------:R-:W-:Y:S02]  /*2d90*/  IMAD.MOV R9, RZ, RZ, -R9 ;  /* 0x000000ffff097224 */ /* 0x000fe400078e0a09 */
[----:B------:R-:W-:Y:S02]  /*2da0*/  IMAD R79, R0, R10, R79 ;  /* 0x0000000a004f7224 */ /* 0x000fe400078e024f */
[----:B------:R-:W-:Y:S01]  /*2db0*/  @!P0 IMAD.MOV R73, RZ, RZ, -R73 ;  /* 0x000000ffff498224 */ /* 0x000fe200078e0a49 */
[----:B------:R-:W-:Y:S01]  /*2dc0*/  ISETP.GE.AND P0, PT, R14, RZ, PT ;  /* 0x000000ff0e00720c */ /* 0x000fe20003f06270 */
[C---:B------:R-:W-:Y:S01]  /*2dd0*/  IMAD R87, R0.reuse, R9, R87 ;  /* 0x0000000900577224 */ /* 0x040fe200078e0257 */
[----:B------:R-:W-:Y:S01]  /*2de0*/  LOP3.LUT R14, R7, 0xa0, RZ, 0xfc, !PT ;  /* 0x000000a0070e7812 */ /* 0x000fe200078efcff */
[--C-:B------:R-:W-:Y:S01]  /*2df0*/  @!P2 IMAD.IADD R91, R91, 0x1, -R0.reuse ;  /* 0x000000015b5ba824 */ /* 0x100fe200078e0a00 */
[C---:B------:R-:W-:Y:S01]  /*2e00*/  ISETP.GT.U32.AND P2, PT, R0.reuse, R79, PT ;  /* 0x0000004f0000720c */ /* 0x040fe20003f44070 */
[C---:B------:R-:W-:Y:S01]  /*2e10*/  IMAD R89, R0.reuse, R11, R89 ;  /* 0x0000000b00597224 */ /* 0x040fe200078e0259 */
[----:B------:R-:W-:Y:S01]  /*2e20*/  IABS R81, R14 ;  /* 0x0000000e00517213 */ /* 0x000fe20000000000 */
[----:B------:R-:W-:Y:S01]  /*2e30*/  @!P6 IMAD.MOV R91, RZ, RZ, -R91 ;  /* 0x000000ffff5be224 */ /* 0x000fe200078e0a5b */
[C---:B------:R-:W-:Y:S01]  /*2e40*/  ISETP.GT.U32.AND P6, PT, R0.reuse, R87, PT ;  /* 0x000000570000720c */ /* 0x040fe20003fc4070 */
[----:B------:R-:W-:Y:S01]  /*2e50*/  @!P4 IMAD.IADD R77, R77, 0x1, -R0 ;  /* 0x000000014d4dc824 */ /* 0x000fe200078e0a00 */
[----:B------:R-:W-:Y:S01]  /*2e60*/  ISETP.GT.U32.AND P4, PT, R0, R89, PT ;  /* 0x000000590000720c */ /* 0x000fe20003f84070 */
[----:B------:R-:W-:Y:S01]  /*2e70*/  VIADD R10, R8, 0x9e ;  /* 0x0000009e080a7836 */ /* 0x000fe20000000000 */
[----:B------:R-:W-:Y:S01]  /*2e80*/  LOP3.LUT R11, R7, 0x9c, RZ, 0xfc, !PT ;  /* 0x0000009c070b7812 */ /* 0x000fe200078efcff */
[----:B------:R-:W-:-:S03]  /*2e90*/  IMAD.HI.U32 R9, R6, R81, RZ ;  /* 0x0000005106097227 */ /* 0x000fc600078e00ff */
[----:B------:R-:W-:Y:S01]  /*2ea0*/  IABS R85, R10 ;  /* 0x0000000a00557213 */ /* 0x000fe20000000000 */
[--C-:B------:R-:W-:Y:S01]  /*2eb0*/  @!P2 IMAD.IADD R79, R79, 0x1, -R0.reuse ;  /* 0x000000014f4fa824 */ /* 0x100fe200078e0a00 */
[----:B------:R-:W-:Y:S01]  /*2ec0*/  IABS R83, R11 ;  /* 0x0000000b00537213 */ /* 0x000fe20000000000 */
[----:B------:R-:W-:Y:S02]  /*2ed0*/  IMAD.MOV R9, RZ, RZ, -R9 ;  /* 0x000000ffff097224 */ /* 0x000fe400078e0a09 */
[----:B------:R-:W-:Y:S01]  /*2ee0*/  @!P6 IMAD.IADD R87, R87, 0x1, -R0 ;  /* 0x000000015757e824 */ /* 0x000fe200078e0a00 */
[C---:B------:R-:W-:Y:S01]  /*2ef0*/  ISETP.GT.U32.AND P6, PT, R0.reuse, R79, PT ;  /* 0x0000004f0000720c */ /* 0x040fe20003fc4070 */
[----:B------:R-:W-:Y:S02]  /*2f00*/  IMAD R81, R0, R9, R81 ;  /* 0x0000000900517224 */ /* 0x000fe400078e0251 */
[----:B------:R-:W-:-:S04]  /*2f10*/  IMAD.HI.U32 R9, R6, R85, RZ ;  /* 0x0000005506097227 */ /* 0x000fc800078e00ff */
[--C-:B------:R-:W-:Y:S01]  /*2f20*/  @!P4 IMAD.IADD R89, R89, 0x1, -R0.reuse ;  /* 0x000000015959c824 */ /* 0x100fe200078e0a00 */
[----:B------:R-:W-:Y:S01]  /*2f30*/  ISETP.GE.AND P4, PT, R15, RZ, PT ;  /* 0x000000ff0f00720c */ /* 0x000fe20003f86270 */
[----:B------:R-:W-:Y:S01]  /*2f40*/  IMAD.MOV R9, RZ, RZ, -R9 ;  /* 0x000000ffff097224 */ /* 0x000fe200078e0a09 */
[----:B------:R-:W-:Y:S01]  /*2f50*/  LOP3.LUT R15, R7, 0x98, RZ, 0xfc, !PT ;  /* 0x00000098070f7812 */ /* 0x000fe200078efcff */
[----:B------:R-:W-:Y:S01]  /*2f60*/  @!P3 IMAD.MOV R93, RZ, RZ, -R93 ;  /* 0x000000ffff5db224 */ /* 0x000fe200078e0a5d */
[C---:B------:R-:W-:Y:S01]  /*2f70*/  ISETP.GT.U32.AND P2, PT, R0.reuse, R89, PT ;  /* 0x000000590000720c */ /* 0x040fe20003f44070 */
[C---:B------:R-:W-:Y:S01]  /*2f80*/  IMAD R85, R0.reuse, R9, R85 ;  /* 0x0000000900557224 */ /* 0x040fe200078e0255 */
[----:B------:R-:W-:Y:S01]  /*2f90*/  ISETP.GT.U32.AND P3, PT, R0, R77, PT ;  /* 0x0000004d0000720c */ /* 0x000fe20003f64070 */
[----:B------:R-:W-:Y:S01]  /*2fa0*/  @!P6 IMAD.IADD R79, R79, 0x1, -R0 ;  /* 0x000000014f4fe824 */ /* 0x000fe200078e0a00 */
[----:B------:R-:W-:Y:S01]  /*2fb0*/  IABS R147, R15 ;  /* 0x0000000f00937213 */ /* 0x000fe20000000000 */
[----:B------:R-:W-:Y:S01]  /*2fc0*/  IMAD.HI.U32 R9, R6, R83, RZ ;  /* 0x0000005306097227 */ /* 0x000fe200078e00ff */
[----:B------:R-:W-:-:S03]  /*2fd0*/  ISETP.GT.U32.AND P6, PT, R0, R85, PT ;  /* 0x000000550000720c */ /* 0x000fc60003fc4070 */
[----:B------:R-:W-:Y:S01]  /*2fe0*/  @!P1 IMAD.MOV R75, RZ, RZ, -R75 ;  /* 0x000000ffff4b9224 */ /* 0x000fe200078e0a4b */
[----:B------:R-:W-:Y:S02]  /*2ff0*/  ISETP.GE.AND P1, PT, R13, RZ, PT ;  /* 0x000000ff0d00720c */ /* 0x000fe40003f26270 */
[----:B------:R-:W-:Y:S01]  /*3000*/  LOP3.LUT R13, R7, 0x9a, RZ, 0xfc, !PT ;  /* 0x0000009a070d7812 */ /* 0x000fe200078efcff */
[--C-:B------:R-:W-:Y:S01]  /*3010*/  @!P2 IMAD.IADD R89, R89, 0x1, -R0.reuse ;  /* 0x000000015959a824 */ /* 0x100fe200078e0a00 */
[----:B------:R-:W-:Y:S01]  /*3020*/  ISETP.GT.U32.AND P2, PT, R0, R81, PT ;  /* 0x000000510000720c */ /* 0x000fe20003f44070 */
[--C-:B------:R-:W-:Y:S01]  /*3030*/  @!P3 IMAD.IADD R77, R77, 0x1, -R0.reuse ;  /* 0x000000014d4db824 */ /* 0x100fe200078e0a00 */
[----:B------:R-:W-:Y:S01]  /*3040*/  ISETP.GE.AND P3, PT, R10, RZ, PT ;  /* 0x000000ff0a00720c */ /* 0x000fe20003f66270 */
[----:B------:R-:W-:Y:S01]  /*3050*/  IMAD.MOV R10, RZ, RZ, -R9 ;  /* 0x000000ffff0a7224 */ /* 0x000fe200078e0a09 */
[----:B------:R-:W-:Y:S01]  /*3060*/  IABS R149, R13 ;  /* 0x0000000d00957213 */ /* 0x000fe20000000000 */
[----:B------:R-:W-:-:S02]  /*3070*/  @!P6 IMAD.IADD R85, R85, 0x1, -R0 ;  /* 0x000000015555e824 */ /* 0x000fc400078e0a00 */
[----:B------:R-:W-:Y:S01]  /*3080*/  @!P0 IMAD.MOV R77, RZ, RZ, -R77 ;  /* 0x000000ffff4d8224 */ /* 0x000fe200078e0a4d */
[C---:B------:R-:W-:Y:S01]  /*3090*/  ISETP.GT.U32.AND P0, PT, R0.reuse, R87, PT ;  /* 0x000000570000720c */ /* 0x040fe20003f04070 */
[C---:B------:R-:W-:Y:S01]  /*30a0*/  IMAD R83, R0.reuse, R10, R83 ;  /* 0x0000000a00537224 */ /* 0x040fe200078e0253 */
[----:B------:R-:W-:Y:S01]  /*30b0*/  ISETP.GT.U32.AND P6, PT, R0, R85, PT ;  /* 0x000000550000720c */ /* 0x000fe20003fc4070 */
[----:B------:R-:W-:-:S04]  /*30c0*/  IMAD.HI.U32 R10, R6, R147, RZ ;  /* 0x00000093060a7227 */ /* 0x000fc800078e00ff */
[----:B------:R-:W-:Y:S01]  /*30d0*/  @!P2 IMAD.IADD R81, R81, 0x1, -R0 ;  /* 0x000000015151a824 */ /* 0x000fe200078e0a00 */
[----:B------:R-:W-:Y:S01]  /*30e0*/  ISETP.GE.AND P2, PT, R11, RZ, PT ;  /* 0x000000ff0b00720c */ /* 0x000fe20003f46270 */
[----:B------:R-:W-:Y:S01]  /*30f0*/  IMAD.MOV R10, RZ, RZ, -R10 ;  /* 0x000000ffff0a7224 */ /* 0x000fe200078e0a0a */
[----:B------:R-:W-:Y:S01]  /*3100*/  LOP3.LUT R11, R7, 0x96, RZ, 0xfc, !PT ;  /* 0x00000096070b7812 */ /* 0x000fe200078efcff */
[----:B------:R-:W-:Y:S01]  /*3110*/  @!P5 IMAD.MOV R89, RZ, RZ, -R89 ;  /* 0x000000ffff59d224 */ /* 0x000fe200078e0a59 */
[C---:B------:R-:W-:Y:S01]  /*3120*/  ISETP.GT.U32.AND P5, PT, R0.reuse, R81, PT ;  /* 0x000000510000720c */ /* 0x040fe20003fa4070 */
[----:B------:R-:W-:Y:S01]  /*3130*/  @!P1 IMAD.MOV R79, RZ, RZ, -R79 ;  /* 0x000000ffff4f9224 */ /* 0x000fe200078e0a4f */
[C---:B------:R-:W-:Y:S01]  /*3140*/  ISETP.GT.U32.AND P1, PT, R0.reuse, R83, PT ;  /* 0x000000530000720c */ /* 0x040fe20003f24070 */
[----:B------:R-:W-:Y:S01]  /*3150*/  IMAD R147, R0, R10, R147 ;  /* 0x0000000a00937224 */ /* 0x000fe200078e0293 */
[----:B------:R-:W-:Y:S01]  /*3160*/  IABS R155, R11 ;  /* 0x0000000b009b7213 */ /* 0x000fe20000000000 */
[--C-:B------:R-:W-:Y:S01]  /*3170*/  @!P0 IMAD.IADD R87, R87, 0x1, -R0.reuse ;  /* 0x0000000157578824 */ /* 0x100fe200078e0a00 */
[----:B------:R-:W-:Y:S01]  /*3180*/  ISETP.GE.AND P0, PT, R14, RZ, PT ;  /* 0x000000ff0e00720c */ /* 0x000fe20003f06270 */
[----:B------:R-:W-:Y:S01]  /*3190*/  @!P6 IMAD.IADD R85, R85, 0x1, -R0 ;  /* 0x000000015555e824 */ /* 0x000fe200078e0a00 */
[----:B------:R-:W-:Y:S01]  /*31a0*/  ISETP.GT.U32.AND P6, PT, R0, R147, PT ;  /* 0x000000930000720c */ /* 0x000fe20003fc4070 */
[----:B------:R-:W-:Y:S01]  /*31b0*/  IMAD.HI.U32 R9, R6, R149, RZ ;  /* 0x0000009506097227 */ /* 0x000fe200078e00ff */
[----:B------:R-:W-:-:S03]  /*31c0*/  LOP3.LUT R14, R7, 0x94, RZ, 0xfc, !PT ;  /* 0x00000094070e7812 */ /* 0x000fc600078efcff */
[----:B------:R-:W-:Y:S01]  /*31d0*/  IMAD.MOV R9, RZ, RZ, -R9 ;  /* 0x000000ffff097224 */ /* 0x000fe200078e0a09 */
[----:B------:R-:W-:Y:S01]  /*31e0*/  IABS R151, R14 ;  /* 0x0000000e00977213 */ /* 0x000fe20000000000 */
[--C-:B------:R-:W-:Y:S01]  /*31f0*/  @!P5 IMAD.IADD R81, R81, 0x1, -R0.reuse ;  /* 0x000000015151d824 */ /* 0x100fe200078e0a00 */
[----:B------:R-:W-:Y:S01]  /*3200*/  ISETP.GE.AND P5, PT, R13, RZ, PT ;  /* 0x000000ff0d00720c */ /* 0x000fe20003fa6270 */
[--C-:B------:R-:W-:Y:S01]  /*3210*/  @!P1 IMAD.IADD R83, R83, 0x1, -R0.reuse ;  /* 0x0000000153539824 */ /* 0x100fe200078e0a00 */
[----:B------:R-:W-:Y:S01]  /*3220*/  LOP3.LUT R13, R7, 0x92, RZ, 0xfc, !PT ;  /* 0x00000092070d7812 */ /* 0x000fe200078efcff */
[C---:B------:R-:W-:Y:S01]  /*3230*/  IMAD R149, R0.reuse, R9, R149 ;  /* 0x0000000900957224 */ /* 0x040fe200078e0295 */
[----:B------:R-:W-:Y:S01]  /*3240*/  ISETP.GE.AND P1, PT, R15, RZ, PT ;  /* 0x000000ff0f00720c */ /* 0x000fe20003f26270 */
[----:B------:R-:W-:Y:S01]  /*3250*/  @!P0 IMAD.MOV R81, RZ, RZ, -R81 ;  /* 0x000000ffff518224 */ /* 0x000fe200078e0a51 */
[----:B------:R-:W-:Y:S01]  /*3260*/  ISETP.GT.U32.AND P0, PT, R0, R83, PT ;  /* 0x000000530000720c */ /* 0x000fe20003f04070 */
[----:B------:R-:W-:Y:S01]  /*3270*/  @!P6 IMAD.IADD R147, R147, 0x1, -R0 ;  /* 0x000000019393e824 */ /* 0x000fe200078e0a00 */
[----:B------:R-:W-:Y:S01]  /*3280*/  IABS R157, R13 ;  /* 0x0000000d009d7213 */ /* 0x000fe20000000000 */
[----:B------:R-:W-:Y:S01]  /*3290*/  IMAD.HI.U32 R9, R6, R155, RZ ;  /* 0x0000009b06097227 */ /* 0x000fe200078e00ff */
[----:B------:R-:W-:-:S02]  /*32a0*/  LOP3.LUT R15, R7, 0x84, RZ, 0xfc, !PT ;  /* 0x00000084070f7812 */ /* 0x000fc400078efcff */
[----:B------:R-:W-:Y:S01]  /*32b0*/  ISETP.GT.U32.AND P6, PT, R0, R147, PT ;  /* 0x000000930000720c */ /* 0x000fe20003fc4070 */
[----:B------:R-:W-:Y:S01]  /*32c0*/  IMAD.MOV R10, RZ, RZ, -R9 ;  /* 0x000000ffff0a7224 */ /* 0x000fe200078e0a09 */
[----:B------:R-:W-:Y:S01]  /*32d0*/  IABS R171, R15 ;  /* 0x0000000f00ab7213 */ /* 0x000fe20000000000 */
[----:B------:R-:W-:-:S04]  /*32e0*/  IMAD.HI.U32 R9, R6, R151, RZ ;  /* 0x0000009706097227 */ /* 0x000fc800078e00ff */
[C---:B------:R-:W-:Y:S02]  /*32f0*/  IMAD R155, R0.reuse, R10, R155 ;  /* 0x0000000a009b7224 */ /* 0x040fe400078e029b */
[----:B------:R-:W-:Y:S02]  /*3300*/  IMAD.MOV R9, RZ, RZ, -R9 ;  /* 0x000000ffff097224 */ /* 0x000fe400078e0a09 */
[--C-:B------:R-:W-:Y:S01]  /*3310*/  @!P0 IMAD.IADD R83, R83, 0x1, -R0.reuse ;  /* 0x0000000153538824 */ /* 0x100fe200078e0a00 */
[C---:B------:R-:W-:Y:S01]  /*3320*/  ISETP.GT.U32.AND P0, PT, R0.reuse, R155, PT ;  /* 0x0000009b0000720c */ /* 0x040fe20003f04070 */
[C---:B------:R-:W-:Y:S02]  /*3330*/  IMAD R151, R0.reuse, R9, R151 ;  /* 0x0000000900977224 */ /* 0x040fe400078e0297 */
[----:B------:R-:W-:Y:S01]  /*3340*/  @!P4 IMAD.MOV R87, RZ, RZ, -R87 ;  /* 0x000000ffff57c224 */ /* 0x000fe200078e0a57 */
[C---:B------:R-:W-:Y:S01]  /*3350*/  ISETP.GT.U32.AND P4, PT, R0.reuse, R149, PT ;  /* 0x000000950000720c */ /* 0x040fe20003f84070 */
[----:B------:R-:W-:Y:S01]  /*3360*/  @!P6 IMAD.IADD R147, R147, 0x1, -R0 ;  /* 0x000000019393e824 */ /* 0x000fe200078e0a00 */
[----:B------:R-:W-:Y:S01]  /*3370*/  ISETP.GT.U32.AND P6, PT, R0, R151, PT ;  /* 0x000000970000720c */ /* 0x000fe20003fc4070 */
[----:B------:R-:W-:Y:S01]  /*3380*/  @!P3 IMAD.MOV R85, RZ, RZ, -R85 ;  /* 0x000000ffff55b224 */ /* 0x000fe200078e0a55 */
[----:B------:R-:W-:Y:S01]  /*3390*/  ISETP.GE.AND P3, PT, R11, RZ, PT ;  /* 0x000000ff0b00720c */ /* 0x000fe20003f66270 */
[----:B------:R-:W-:Y:S01]  /*33a0*/  IMAD.HI.U32 R9, R6, R157, RZ ;  /* 0x0000009d06097227 */ /* 0x000fe200078e00ff */
[----:B------:R-:W-:-:S03]  /*33b0*/  LOP3.LUT R11, R7, 0x90, RZ, 0xfc, !PT ;  /* 0x00000090070b7812 */ /* 0x000fc600078efcff */
[--C-:B------:R-:W-:Y:S01]  /*33c0*/  @!P0 IMAD.IADD R155, R155, 0x1, -R0.reuse ;  /* 0x000000019b9b8824 */ /* 0x100fe200078e0a00 */
[----:B------:R-:W-:Y:S01]  /*33d0*/  IABS R159, R11 ;  /* 0x0000000b009f7213 */ /* 0x000fe20000000000 */
[----:B------:R-:W-:Y:S02]  /*33e0*/  IMAD.MOV R9, RZ, RZ, -R9 ;  /* 0x000000ffff097224 */ /* 0x000fe400078e0a09 */
[--C-:B------:R-:W-:Y:S02]  /*33f0*/  @!P4 IMAD.IADD R149, R149, 0x1, -R0.reuse ;  /* 0x000000019595c824 */ /* 0x100fe400078e0a00 */
[----:B------:R-:W-:Y:S01]  /*3400*/  @!P6 IMAD.IADD R151, R151, 0x1, -R0 ;  /* 0x000000019797e824 */ /* 0x000fe200078e0a00 */
[C---:B------:R-:W-:Y:S01]  /*3410*/  ISETP.GT.U32.AND P6, PT, R0.reuse, R155, PT ;  /* 0x0000009b0000720c */ /* 0x040fe20003fc4070 */
[C---:B------:R-:W-:Y:S01]  /*3420*/  IMAD R157, R0.reuse, R9, R157 ;  /* 0x00000009009d7224 */ /* 0x040fe200078e029d */
[----:B------:R-:W-:Y:S01]  /*3430*/  ISETP.GT.U32.AND P4, PT, R0, R149, PT ;  /* 0x000000950000720c */ /* 0x000fe20003f84070 */
[----:B------:R-:W-:-:S04]  /*3440*/  IMAD.HI.U32 R9, R6, R159, RZ ;  /* 0x0000009f06097227 */ /* 0x000fc800078e00ff */
[----:B------:R-:W-:Y:S02]  /*3450*/  IMAD.MOV R9, RZ, RZ, -R9 ;  /* 0x000000ffff097224 */ /* 0x000fe400078e0a09 */
[----:B------:R-:W-:Y:S02]  /*3460*/  VIADD R10, R8, 0x8e ;  /* 0x0000008e080a7836 */ /* 0x000fe40000000000 */
[C---:B------:R-:W-:Y:S02]  /*3470*/  IMAD R159, R0.reuse, R9, R159 ;  /* 0x00000009009f7224 */ /* 0x040fe400078e029f */
[----:B------:R-:W-:Y:S01]  /*3480*/  @!P2 IMAD.MOV R83, RZ, RZ, -R83 ;  /* 0x000000ffff53a224 */ /* 0x000fe200078e0a53 */
[C---:B------:R-:W-:Y:S01]  /*3490*/  ISETP.GT.U32.AND P2, PT, R0.reuse, R151, PT ;  /* 0x000000970000720c */ /* 0x040fe20003f44070 */
[--C-:B------:R-:W-:Y:S01]  /*34a0*/  @!P6 IMAD.IADD R155, R155, 0x1, -R0.reuse ;  /* 0x000000019b9be824 */ /* 0x100fe200078e0a00 */
[----:B------:R-:W-:Y:S01]  /*34b0*/  IABS R161, R10 ;  /* 0x0000000a00a17213 */ /* 0x000fe20000000000 */
[----:B------:R-:W-:Y:S01]  /*34c0*/  @!P4 IMAD.IADD R149, R149, 0x1, -R0 ;  /* 0x000000019595c824 */ /* 0x000fe200078e0a00 */
[----:B------:R-:W-:Y:S01]  /*34d0*/  ISETP.GT.U32.AND P6, PT, R0, R159, PT ;  /* 0x0000009f0000720c */ /* 0x000fe20003fc4070 */
[----:B------:R-:W-:Y:S01]  /*34e0*/  @!P1 IMAD.MOV R147, RZ, RZ, -R147 ;  /* 0x000000ffff939224 */ /* 0x000fe200078e0a93 */
[----:B------:R-:W-:Y:S01]  /*34f0*/  ISETP.GE.AND P1, PT, R13, RZ, PT ;  /* 0x000000ff0d00720c */ /* 0x000fe20003f26270 */
[----:B------:R-:W-:Y:S01]  /*3500*/  IMAD.HI.U32 R9, R6, R161, RZ ;  /* 0x000000a106097227 */ /* 0x000fe200078e00ff */
[----:B------:R-:W-:-:S02]  /*3510*/  LOP3.LUT R13, R7, 0x8a, RZ, 0xfc, !PT ;  /* 0x0000008a070d7812 */ /* 0x000fc400078efcff */
[----:B------:R-:W-:Y:S01]  /*3520*/  ISETP.GE.AND P4, PT, R14, RZ, PT ;  /* 0x000000ff0e00720c */ /* 0x000fe20003f86270 */
[----:B------:R-:W-:Y:S01]  /*3530*/  @!P5 IMAD.MOV R149, RZ, RZ, -R149 ;  /* 0x000000ffff95d224 */ /* 0x000fe200078e0a95 */
[C---:B------:R-:W-:Y:S01]  /*3540*/  ISETP.GT.U32.AND P5, PT, R0.reuse, R157, PT ;  /* 0x0000009d0000720c */ /* 0x040fe20003fa4070 */
[----:B------:R-:W-:Y:S01]  /*3550*/  IMAD.MOV R9, RZ, RZ, -R9 ;  /* 0x000000ffff097224 */ /* 0x000fe200078e0a09 */
[----:B------:R-:W-:Y:S01]  /*3560*/  IABS R163, R13 ;  /* 0x0000000d00a37213 */ /* 0x000fe20000000000 */
[--C-:B------:R-:W-:Y:S01]  /*3570*/  @!P2 IMAD.IADD R151, R151, 0x1, -R0.reuse ;  /* 0x000000019797a824 */ /* 0x100fe200078e0a00 */
[----:B------:R-:W-:Y:S01]  /*3580*/  ISETP.GE.AND P2, PT, R11, RZ, PT ;  /* 0x000000ff0b00720c */ /* 0x000fe20003f46270 */
[----:B------:R-:W-:Y:S01]  /*3590*/  IMAD R161, R0, R9, R161 ;  /* 0x0000000900a17224 */ /* 0x000fe200078e02a1 */
[----:B------:R-:W-:Y:S01]  /*35a0*/  LOP3.LUT R11, R7, 0x88, RZ, 0xfc, !PT ;  /* 0x00000088070b7812 */ /* 0x000fe200078efcff */
[----:B------:R-:W-:Y:S01]  /*35b0*/  @!P6 IMAD.IADD R159, R159, 0x1, -R0 ;  /* 0x000000019f9fe824 */ /* 0x000fe200078e0a00 */
[----:B------:R-:W-:Y:S01]  /*35c0*/  LOP3.LUT R14, R7, 0x8c, RZ, 0xfc, !PT ;  /* 0x0000008c070e7812 */ /* 0x000fe200078efcff */
[----:B------:R-:W-:Y:S01]  /*35d0*/  IMAD.HI.U32 R9, R6, R163, RZ ;  /* 0x000000a306097227 */ /* 0x000fe200078e00ff */
[----:B------:R-:W-:-:S02]  /*35e0*/  IABS R169, R11 ;  /* 0x0000000b00a97213 */ /* 0x000fc40000000000 */
[----:B------:R-:W-:Y:S01]  /*35f0*/  ISETP.GT.U32.AND P6, PT, R0, R159, PT ;  /* 0x0000009f0000720c */ /* 0x000fe20003fc4070 */
[----:B------:R-:W-:Y:S01]  /*3600*/  IMAD.MOV R9, RZ, RZ, -R9 ;  /* 0x000000ffff097224 */ /* 0x000fe200078e0a09 */
[----:B------:R-:W-:Y:S01]  /*3610*/  IABS R165, R14 ;  /* 0x0000000e00a57213 */ /* 0x000fe20000000000 */
[----:B------:R-:W-:Y:S01]  /*3620*/  @!P5 IMAD.IADD R157, R157, 0x1, -R0 ;  /* 0x000000019d9dd824 */ /* 0x000fe200078e0a00 */
[----:B------:R-:W-:Y:S01]  /*3630*/  ISETP.GE.AND P0, PT, R10, RZ, PT ;  /* 0x000000ff0a00720c */ /* 0x000fe20003f06270 */
[----:B------:R-:W-:Y:S01]  /*3640*/  IMAD R163, R0, R9, R163 ;  /* 0x0000000900a37224 */ /* 0x000fe200078e02a3 */
[----:B------:R-:W-:Y:S01]  /*3650*/  ISETP.GE.AND P5, PT, R14, RZ, PT ;  /* 0x000000ff0e00720c */ /* 0x000fe20003fa6270 */
[----:B------:R-:W-:Y:S01]  /*3660*/  IMAD.HI.U32 R9, R6, R169, RZ ;  /* 0x000000a906097227 */ /* 0x000fe200078e00ff */
[----:B------:R-:W-:-:S03]  /*3670*/  LOP3.LUT R14, R7, 0x86, RZ, 0xfc, !PT ;  /* 0x00000086070e7812 */ /* 0x000fc600078efcff */
[----:B------:R-:W-:Y:S01]  /*3680*/  @!P3 IMAD.MOV R155, RZ, RZ, -R155 ;  /* 0x000000ffff9bb224 */ /* 0x000fe200078e0a9b */
[----:B------:R-:W-:Y:S01]  /*3690*/  ISETP.GT.U32.AND P3, PT, R0, R157, PT ;  /* 0x0000009d0000720c */ /* 0x000fe20003f64070 */
[----:B------:R-:W-:Y:S01]  /*36a0*/  IMAD.HI.U32 R10, R6, R165, RZ ;  /* 0x000000a5060a7227 */ /* 0x000fe200078e00ff */
[----:B------:R-:W-:-:S03]  /*36b0*/  IABS R167, R14 ;  /* 0x0000000e00a77213 */ /* 0x000fc60000000000 */
[----:B------:R-:W-:Y:S02]  /*36c0*/  IMAD.MOV R9, RZ, RZ, -R9 ;  /* 0x000000ffff097224 */ /* 0x000fe400078e0a09 */
[----:B------:R-:W-:Y:S02]  /*36d0*/  IMAD.MOV R10, RZ, RZ, -R10 ;  /* 0x000000ffff0a7224 */ /* 0x000fe400078e0a0a */
[--C-:B------:R-:W-:Y:S01]  /*36e0*/  @!P6 IMAD.IADD R159, R159, 0x1, -R0.reuse ;  /* 0x000000019f9fe824 */ /* 0x100fe200078e0a00 */
[C---:B------:R-:W-:Y:S01]  /*36f0*/  ISETP.GT.U32.AND P6, PT, R0.reuse, R163, PT ;  /* 0x000000a30000720c */ /* 0x040fe20003fc4070 */
[C---:B------:R-:W-:Y:S02]  /*3700*/  IMAD R169, R0.reuse, R9, R169 ;  /* 0x0000000900a97224 */ /* 0x040fe400078e02a9 */
[C---:B------:R-:W-:Y:S02]  /*3710*/  IMAD R165, R0.reuse, R10, R165 ;  /* 0x0000000a00a57224 */ /* 0x040fe400078e02a5 */
[----:B------:R-:W-:Y:S01]  /*3720*/  @!P4 IMAD.MOV R151, RZ, RZ, -R151 ;  /* 0x000000ffff97c224 */ /* 0x000fe200078e0a97 */
[C---:B------:R-:W-:Y:S01]  /*3730*/  ISETP.GT.U32.AND P4, PT, R0.reuse, R161, PT ;  /* 0x000000a10000720c */ /* 0x040fe20003f84070 */
[----:B------:R-:W-:Y:S01]  /*3740*/  @!P2 IMAD.MOV R159, RZ, RZ, -R159 ;  /* 0x000000ffff9fa224 */ /* 0x000fe200078e0a9f */
[C---:B------:R-:W-:Y:S01]  /*3750*/  ISETP.GT.U32.AND P2, PT, R0.reuse, R169, PT ;  /* 0x000000a90000720c */ /* 0x040fe20003f44070 */
[----:B------:R-:W-:Y:S01]  /*3760*/  @!P3 IMAD.IADD R157, R157, 0x1, -R0 ;  /* 0x000000019d9db824 */ /* 0x000fe200078e0a00 */
[----:B------:R-:W-:Y:S01]  /*3770*/  ISETP.GT.U32.AND P3, PT, R0, R165, PT ;  /* 0x000000a50000720c */ /* 0x000fe20003f64070 */
[----:B------:R-:W-:-:S04]  /*3780*/  IMAD.HI.U32 R9, R6, R167, RZ ;  /* 0x000000a706097227 */ /* 0x000fc800078e00ff */
[----:B------:R-:W-:-:S04]  /*3790*/  IMAD.HI.U32 R10, R6, R179, RZ ;  /* 0x000000b3060a7227 */ /* 0x000fc800078e00ff */
[--C-:B------:R-:W-:Y:S01]  /*37a0*/  @!P4 IMAD.IADD R161, R161, 0x1, -R0.reuse ;  /* 0x00000001a1a1c824 */ /* 0x100fe200078e0a00 */
        /* <DEDUP_REMOVED lines=9> */
[----:B------:R-:W-:Y:S01]  /*3840*/  IMAD.MOV R10, RZ, RZ, -R10 ;  /* 0x000000ffff0a7224 */ /* 0x000fe200078e0a0a */
[----:B------:R-:W-:Y:S01]  /*3850*/  IABS R175, R13 ;  /* 0x0000000d00af7213 */ /* 0x000fe20000000000 */
[----:B------:R-:W-:-:S02]  /*3860*/  IMAD R167, R0, R9, R167 ;  /* 0x0000000900a77224 */ /* 0x000fc400078e02a7 */
[----:B------:R-:W-:-:S04]  /*3870*/  IMAD.HI.U32 R9, R6, R171, RZ ;  /* 0x000000ab06097227 */ /* 0x000fc800078e00ff */
[C---:B------:R-:W-:Y:S02]  /*3880*/  IMAD R179, R0.reuse, R10, R179 ;  /* 0x0000000a00b37224 */ /* 0x040fe400078e02b3 */
[--C-:B------:R-:W-:Y:S01]  /*3890*/  @!P3 IMAD.IADD R161, R161, 0x1, -R0.reuse ;  /* 0x00000001a1a1b824 */ /* 0x100fe200078e0a00 */
[----:B------:R-:W-:Y:S01]  /*38a0*/  ISETP.GE.AND P3, PT, R11, RZ, PT ;  /* 0x000000ff0b00720c */ /* 0x000fe20003f66270 */
[----:B------:R-:W-:Y:S01]  /*38b0*/  IMAD.MOV R9, RZ, RZ, -R9 ;  /* 0x000000ffff097224 */ /* 0x000fe200078e0a09 */
[----:B------:R-:W-:Y:S01]  /*38c0*/  LOP3.LUT R11, R7, 0x80, RZ, 0xfc, !PT ;  /* 0x00000080070b7812 */ /* 0x000fe200078efcff */
[--C-:B------:R-:W-:Y:S01]  /*38d0*/  @!P2 IMAD.IADD R169, R169, 0x1, -R0.reuse ;  /* 0x00000001a9a9a824 */ /* 0x100fe200078e0a00 */
[C---:B------:R-:W-:Y:S01]  /*38e0*/  ISETP.GT.U32.AND P2, PT, R0.reuse, R179, PT ;  /* 0x000000b30000720c */ /* 0x040fe20003f44070 */
[C---:B------:R-:W-:Y:S01]  /*38f0*/  IMAD R171, R0.reuse, R9, R171 ;  /* 0x0000000900ab7224 */ /* 0x040fe200078e02ab */
[----:B------:R-:W-:Y:S01]  /*3900*/  IABS R177, R11 ;  /* 0x0000000b00b17213 */ /* 0x000fe20000000000 */
[----:B------:R-:W-:Y:S01]  /*3910*/  @!P1 IMAD.IADD R165, R165, 0x1, -R0 ;  /* 0x00000001a5a59824 */ /* 0x000fe200078e0a00 */
[----:B------:R-:W-:Y:S01]  /*3920*/  ISETP.GT.U32.AND P1, PT, R0, R167, PT ;  /* 0x000000a70000720c */ /* 0x000fe20003f24070 */
[----:B------:R-:W-:-:S02]  /*3930*/  VIADD R9, R8, 0x7e ;  /* 0x0000007e08097836 */ /* 0x000fc40000000000 */
[--C-:B------:R-:W-:Y:S02]  /*3940*/  @!P6 IMAD.IADD R163, R163, 0x1, -R0.reuse ;  /* 0x00000001a3a3e824 */ /* 0x100fe400078e0a00 */
[----:B------:R-:W-:Y:S01]  /*3950*/  @!P0 IMAD.MOV R161, RZ, RZ, -R161 ;  /* 0x000000ffffa18224 */ /* 0x000fe200078e0aa1 */
[----:B------:R-:W-:Y:S01]  /*3960*/  ISETP.GE.AND P0, PT, R9, RZ, PT ;  /* 0x000000ff0900720c */ /* 0x000fe20003f06270 */
[----:B------:R-:W-:Y:S01]  /*3970*/  @!P5 IMAD.MOV R165, RZ, RZ, -R165 ;  /* 0x000000ffffa5d224 */ /* 0x000fe200078e0aa5 */
[----:B------:R-:W-:Y:S01]  /*3980*/  IABS R173, R9 ;  /* 0x0000000900ad7213 */ /* 0x000fe20000000000 */
[----:B------:R-:W-:Y:S01]  /*3990*/  IMAD.HI.U32 R9, R6, R177, RZ ;  /* 0x000000b106097227 */ /* 0x000fe200078e00ff */
[C---:B------:R-:W-:Y:S02]  /*39a0*/  ISETP.GT.U32.AND P5, PT, R0.reuse, R171, PT ;  /* 0x000000ab0000720c */ /* 0x040fe40003fa4070 */
[----:B------:R-:W-:Y:S01]  /*39b0*/  ISETP.GT.U32.AND P6, PT, R0, R163, PT ;  /* 0x000000a30000720c */ /* 0x000fe20003fc4070 */
[----:B------:R-:W-:-:S02]  /*39c0*/  @!P2 IMAD.IADD R179, R179, 0x1, -R0 ;  /* 0x00000001b3b3a824 */ /* 0x000fc400078e0a00 */
[----:B------:R-:W-:Y:S02]  /*39d0*/  IMAD.MOV R9, RZ, RZ, -R9 ;  /* 0x000000ffff097224 */ /* 0x000fe400078e0a09 */
[----:B------:R-:W-:Y:S01]  /*39e0*/  @!P1 IMAD.IADD R167, R167, 0x1, -R0 ;  /* 0x00000001a7a79824 */ /* 0x000fe200078e0a00 */
[C---:B------:R-:W-:Y:S01]  /*39f0*/  ISETP.GT.U32.AND P2, PT, R0.reuse, R179, PT ;  /* 0x000000b30000720c */ /* 0x040fe20003f44070 */
[----:B------:R-:W-:Y:S02]  /*3a00*/  IMAD R177, R0, R9, R177 ;  /* 0x0000000900b17224 */ /* 0x000fe400078e02b1 */
[----:B------:R-:W-:Y:S01]  /*3a10*/  IMAD.HI.U32 R9, R6, R175, RZ ;  /* 0x000000af06097227 */ /* 0x000fe200078e00ff */
[----:B------:R-:W-:-:S03]  /*3a20*/  ISETP.GT.U32.AND P1, PT, R0, R167, PT ;  /* 0x000000a70000720c */ /* 0x000fc60003f24070 */
[--C-:B------:R-:W-:Y:S02]  /*3a30*/  @!P5 IMAD.IADD R171, R171, 0x1, -R0.reuse ;  /* 0x00000001ababd824 */ /* 0x100fe400078e0a00 */
[----:B------:R-:W-:Y:S02]  /*3a40*/  IMAD.MOV R9, RZ, RZ, -R9 ;  /* 0x000000ffff097224 */ /* 0x000fe400078e0a09 */
[----:B------:R-:W-:Y:S01]  /*3a50*/  @!P6 IMAD.IADD R163, R163, 0x1, -R0 ;  /* 0x00000001a3a3e824 */ /* 0x000fe200078e0a00 */
[----:B------:R-:W-:Y:S01]  /*3a60*/  ISETP.GE.AND P6, PT, R14, RZ, PT ;  /* 0x000000ff0e00720c */ /* 0x000fe20003fc6270 */
[C---:B------:R-:W-:Y:S01]  /*3a70*/  IMAD R175, R0.reuse, R9, R175 ;  /* 0x0000000900af7224 */ /* 0x040fe200078e02af */
[----:B------:R-:W-:Y:S01]  /*3a80*/  ISETP.GT.U32.AND P5, PT, R0, R171, PT ;  /* 0x000000ab0000720c */ /* 0x000fe20003fa4070 */
[----:B------:R-:W-:Y:S01]  /*3a90*/  IMAD.HI.U32 R10, R6, R173, RZ ;  /* 0x000000ad060a7227 */ /* 0x000fe200078e00ff */
[----:B------:R-:W-:-:S03]  /*3aa0*/  LOP3.LUT R14, R7, 0x7a, RZ, 0xfc, !PT ;  /* 0x0000007a070e7812 */ /* 0x000fc600078efcff */
[----:B------:R-:W-:Y:S01]  /*3ab0*/  @!P2 IMAD.IADD R179, R179, 0x1, -R0 ;  /* 0x00000001b3b3a824 */ /* 0x000fe200078e0a00 */
[----:B------:R-:W-:Y:S01]  /*3ac0*/  ISETP.GT.U32.AND P2, PT, R0, R175, PT ;  /* 0x000000af0000720c */ /* 0x000fe20003f44070 */
[----:B------:R-:W-:Y:S01]  /*3ad0*/  IMAD.MOV R10, RZ, RZ, -R10 ;  /* 0x000000ffff0a7224 */ /* 0x000fe200078e0a0a */
[----:B------:R-:W-:Y:S01]  /*3ae0*/  IABS R181, R14 ;  /* 0x0000000e00b57213 */ /* 0x000fe20000000000 */
[--C-:B------:R-:W-:Y:S01]  /*3af0*/  @!P1 IMAD.IADD R167, R167, 0x1, -R0.reuse ;  /* 0x00000001a7a79824 */ /* 0x100fe200078e0a00 */
[----:B------:R-:W-:Y:S01]  /*3b00*/  ISETP.GE.AND P1, PT, R16, RZ, PT ;  /* 0x000000ff1000720c */ /* 0x000fe20003f26270 */
[C---:B------:R-:W-:Y:S01]  /*3b10*/  IMAD R173, R0.reuse, R10, R173 ;  /* 0x0000000a00ad7224 */ /* 0x040fe200078e02ad */
[----:B------:R-:W-:Y:S01]  /*3b20*/  LOP3.LUT R16, R7, 0x32, RZ, 0xfc, !PT ;  /* 0x0000003207107812 */ /* 0x000fe200078efcff */
[----:B------:R-:W-:Y:S01]  /*3b30*/  @!P3 IMAD.MOV R169, RZ, RZ, -R169 ;  /* 0x000000ffffa9b224 */ /* 0x000fe200078e0aa9 */
[C---:B------:R-:W-:Y:S01]  /*3b40*/  ISETP.GT.U32.AND P3, PT, R0.reuse, R177, PT ;  /* 0x000000b10000720c */ /* 0x040fe20003f64070 */
[----:B------:R-:W-:Y:S01]  /*3b50*/  @!P4 IMAD.MOV R163, RZ, RZ, -R163 ;  /* 0x000000ffffa3c224 */ /* 0x000fe200078e0aa3 */
[----:B------:R-:W-:Y:S01]  /*3b60*/  ISETP.GE.AND P4, PT, R15, RZ, PT ;  /* 0x000000ff0f00720c */ /* 0x000fe20003f86270 */
[----:B------:R-:W-:Y:S01]  /*3b70*/  @!P6 IMAD.MOV R167, RZ, RZ, -R167 ;  /* 0x000000ffffa7e224 */ /* 0x000fe200078e0aa7 */
[----:B------:R-:W-:Y:S01]  /*3b80*/  ISETP.GE.AND P6, PT, R11, RZ, PT ;  /* 0x000000ff0b00720c */ /* 0x000fe20003fc6270 */
[----:B------:R-:W-:Y:S01]  /*3b90*/  @!P5 IMAD.IADD R171, R171, 0x1, -R0 ;  /* 0x00000001ababd824 */ /* 0x000fe200078e0a00 */
[----:B------:R-:W-:Y:S01]  /*3ba0*/  ISETP.GT.U32.AND P5, PT, R0, R173, PT ;  /* 0x000000ad0000720c */ /* 0x000fe20003fa4070 */
[----:B------:R-:W-:Y:S01]  /*3bb0*/  IMAD.HI.U32 R9, R6, R181, RZ ;  /* 0x000000b506097227 */ /* 0x000fe200078e00ff */
[----:B------:R-:W-:-:S02]  /*3bc0*/  LOP3.LUT R11, R7, 0x78, RZ, 0xfc, !PT ;  /* 0x00000078070b7812 */ /* 0x000fc400078efcff */
[----:B------:R-:W-:Y:S01]  /*3bd0*/  LOP3.LUT R15, R7, 0x74, RZ, 0xfc, !PT ;  /* 0x00000074070f7812 */ /* 0x000fe200078efcff */
[--C-:B------:R-:W-:Y:S01]  /*3be0*/  @!P2 IMAD.IADD R175, R175, 0x1, -R0.reuse ;  /* 0x00000001afafa824 */ /* 0x100fe200078e0a00 */
[----:B------:R-:W-:Y:S01]  /*3bf0*/  IABS R183, R11 ;  /* 0x0000000b00b77213 */ /* 0x000fe20000000000 */
[----:B------:R-:W-:Y:S01]  /*3c00*/  IMAD.MOV R9, RZ, RZ, -R9 ;  /* 0x000000ffff097224 */ /* 0x000fe200078e0a09 */
[----:B------:R-:W-:Y:S01]  /*3c10*/  IABS R187, R15 ;  /* 0x0000000f00bb7213 */ /* 0x000fe20000000000 */
[----:B------:R-:W-:Y:S01]  /*3c20*/  @!P3 IMAD.IADD R177, R177, 0x1, -R0 ;  /* 0x00000001b1b1b824 */ /* 0x000fe200078e0a00 */
[C---:B------:R-:W-:Y:S01]  /*3c30*/  ISETP.GT.U32.AND P2, PT, R0.reuse, R175, PT ;  /* 0x000000af0000720c */ /* 0x040fe20003f44070 */
[----:B------:R-:W-:Y:S01]  /*3c40*/  IMAD R181, R0, R9, R181 ;  /* 0x0000000900b57224 */ /* 0x000fe200078e02b5 */
[----:B------:R-:W-:Y:S01]  /*3c50*/  ISETP.GE.AND P3, PT, R13, RZ, PT ;  /* 0x000000ff0d00720c */ /* 0x000fe20003f66270 */
[----:B------:R-:W-:Y:S01]  /*3c60*/  IMAD.HI.U32 R9, R6, R183, RZ ;  /* 0x000000b706097227 */ /* 0x000fe200078e00ff */
[----:B------:R-:W-:-:S03]  /*3c70*/  LOP3.LUT R13, R7, 0x76, RZ, 0xfc, !PT ;  /* 0x00000076070d7812 */ /* 0x000fc600078efcff */
[----:B------:R-:W-:Y:S01]  /*3c80*/  @!P4 IMAD.MOV R171, RZ, RZ, -R171 ;  /* 0x000000ffffabc224 */ /* 0x000fe200078e0aab */
[C---:B------:R-:W-:Y:S01]  /*3c90*/  ISETP.GT.U32.AND P4, PT, R0.reuse, R177, PT ;  /* 0x000000b10000720c */ /* 0x040fe20003f84070 */
[--C-:B------:R-:W-:Y:S01]  /*3ca0*/  @!P5 IMAD.IADD R173, R173, 0x1, -R0.reuse ;  /* 0x00000001adadd824 */ /* 0x100fe200078e0a00 */
[----:B------:R-:W-:Y:S01]  /*3cb0*/  IABS R185, R13 ;  /* 0x0000000d00b97213 */ /* 0x000fe20000000000 */
[----:B------:R-:W-:Y:S02]  /*3cc0*/  IMAD.MOV R10, RZ, RZ, -R9 ;  /* 0x000000ffff0a7224 */ /* 0x000fe400078e0a09 */
[----:B------:R-:W-:Y:S01]  /*3cd0*/  @!P2 IMAD.IADD R175, R175, 0x1, -R0 ;  /* 0x00000001afafa824 */ /* 0x000fe200078e0a00 */
[C---:B------:R-:W-:Y:S01]  /*3ce0*/  ISETP.GT.U32.AND P5, PT, R0.reuse, R173, PT ;  /* 0x000000ad0000720c */ /* 0x040fe20003fa4070 */
[----:B------:R-:W-:Y:S02]  /*3cf0*/  IMAD R183, R0, R10, R183 ;  /* 0x0000000a00b77224 */ /* 0x000fe400078e02b7 */
[----:B------:R-:W-:-:S03]  /*3d00*/  IMAD.HI.U32 R9, R6, R185, RZ ;  /* 0x000000b906097227 */ /* 0x000fc600078e00ff */
[C---:B------:R-:W-:Y:S01]  /*3d10*/  ISETP.GT.U32.AND P2, PT, R0.reuse, R183, PT ;  /* 0x000000b70000720c */ /* 0x040fe20003f44070 */
[----:B------:R-:W-:Y:S01]  /*3d20*/  @!P4 IMAD.IADD R177, R177, 0x1, -R0 ;  /* 0x00000001b1b1c824 */ /* 0x000fe200078e0a00 */
[----:B------:R-:W-:Y:S01]  /*3d30*/  ISETP.GT.U32.AND P4, PT, R0, R181, PT ;  /* 0x000000b50000720c */ /* 0x000fe20003f84070 */
[----:B------:R-:W-:Y:S02]  /*3d40*/  IMAD.MOV R9, RZ, RZ, -R9 ;  /* 0x000000ffff097224 */ /* 0x000fe400078e0a09 */
[----:B------:R-:W-:-:S04]  /*3d50*/  IMAD.HI.U32 R10, R6, R187, RZ ;  /* 0x000000bb060a7227 */ /* 0x000fc800078e00ff */
[--C-:B------:R-:W-:Y:S01]  /*3d60*/  @!P5 IMAD.IADD R173, R173, 0x1, -R0.reuse ;  /* 0x00000001adadd824 */ /* 0x100fe200078e0a00 */
[----:B------:R-:W-:Y:S01]  /*3d70*/  ISETP.GE.AND P5, PT, R14, RZ, PT ;  /* 0x000000ff0e00720c */ /* 0x000fe20003fa6270 */
[C---:B------:R-:W-:Y:S01]  /*3d80*/  IMAD R185, R0.reuse, R9, R185 ;  /* 0x0000000900b97224 */ /* 0x040fe200078e02b9 */
[----:B------:R-:W-:Y:S01]  /*3d90*/  LOP3.LUT R14, R7, 0x72, RZ, 0xfc, !PT ;  /* 0x00000072070e7812 */ /* 0x000fe200078efcff */
[----:B------:R-:W-:Y:S02]  /*3da0*/  @!P2 IMAD.IADD R183, R183, 0x1, -R0 ;  /* 0x00000001b7b7a824 */ /* 0x000fe400078e0a00 */
[----:B------:R-:W-:Y:S01]  /*3db0*/  IMAD.MOV R10, RZ, RZ, -R10 ;  /* 0x000000ffff0a7224 */ /* 0x000fe200078e0a0a */
[----:B------:R-:W-:Y:S01]  /*3dc0*/  IABS R189, R14 ;  /* 0x0000000e00bd7213 */ /* 0x000fe20000000000 */
[----:B------:R-:W-:Y:S01]  /*3dd0*/  @!P6 IMAD.MOV R177, RZ, RZ, -R177 ;  /* 0x000000ffffb1e224 */ /* 0x000fe200078e0ab1 */
[C---:B------:R-:W-:Y:S01]  /*3de0*/  ISETP.GT.U32.AND P6, PT, R0.reuse, R183, PT ;  /* 0x000000b70000720c */ /* 0x040fe20003fc4070 */
        /* <DEDUP_REMOVED lines=8> */
[----:B------:R-:W-:Y:S01]  /*3e70*/  @!P0 IMAD.MOV R173, RZ, RZ, -R173 ;  /* 0x000000ffffad8224 */ /* 0x000fe200078e0aad */
[C---:B------:R-:W-:Y:S01]  /*3e80*/  ISETP.GT.U32.AND P0, PT, R0.reuse, R187, PT ;  /* 0x000000bb0000720c */ /* 0x040fe20003f04070 */
[----:B------:R-:W-:Y:S01]  /*3e90*/  IMAD.MOV R9, RZ, RZ, -R9 ;  /* 0x000000ffff097224 */ /* 0x000fe200078e0a09 */
[----:B------:R-:W-:Y:S01]  /*3ea0*/  IABS R191, R11 ;  /* 0x0000000b00bf7213 */ /* 0x000fe20000000000 */
[--C-:B------:R-:W-:Y:S02]  /*3eb0*/  @!P6 IMAD.IADD R183, R183, 0x1, -R0.reuse ;  /* 0x00000001b7b7e824 */ /* 0x100fe400078e0a00 */
[----:B------:R-:W-:Y:S02]  /*3ec0*/  IMAD R189, R0, R9, R189 ;  /* 0x0000000900bd7224 */ /* 0x000fe400078e02bd */
[----:B------:R-:W-:-:S02]  /*3ed0*/  @!P2 IMAD.IADD R185, R185, 0x1, -R0 ;  /* 0x00000001b9b9a824 */ /* 0x000fc400078e0a00 */
[----:B------:R-:W-:Y:S01]  /*3ee0*/  VIADD R10, R8, 0x6e ;  /* 0x0000006e080a7836 */ /* 0x000fe20000000000 */
[----:B------:R-:W-:Y:S01]  /*3ef0*/  ISETP.GT.U32.AND P6, PT, R0, R189, PT ;  /* 0x000000bd0000720c */ /* 0x000fe20003fc4070 */
[----:B------:R-:W-:Y:S01]  /*3f00*/  IMAD.HI.U32 R9, R6, R191, RZ ;  /* 0x000000bf06097227 */ /* 0x000fe200078e00ff */
[----:B------:R-:W-:Y:S02]  /*3f10*/  ISETP.GT.U32.AND P2, PT, R0, R185, PT ;  /* 0x000000b90000720c */ /* 0x000fe40003f44070 */
[----:B------:R-:W-:Y:S01]  /*3f20*/  IABS R193, R10 ;  /* 0x0000000a00c17213 */ /* 0x000fe20000000000 */
[--C-:B------:R-:W-:Y:S01]  /*3f30*/  @!P1 IMAD.IADD R181, R181, 0x1, -R0.reuse ;  /* 0x00000001b5b59824 */ /* 0x100fe200078e0a00 */
[----:B------:R-:W-:Y:S01]  /*3f40*/  ISETP.GE.AND P1, PT, R10, RZ, PT ;  /* 0x000000ff0a00720c */ /* 0x000fe20003f26270 */
[----:B------:R-:W-:Y:S01]  /*3f50*/  @!P0 IMAD.IADD R187, R187, 0x1, -R0 ;  /* 0x00000001bbbb8824 */ /* 0x000fe200078e0a00 */
[----:B------:R-:W-:Y:S01]  /*3f60*/  LOP3.LUT R10, R7, 0x6c, RZ, 0xfc, !PT ;  /* 0x0000006c070a7812 */ /* 0x000fe200078efcff */
[----:B------:R-:W-:Y:S01]  /*3f70*/  IMAD.MOV R9, RZ, RZ, -R9 ;  /* 0x000000ffff097224 */ /* 0x000fe200078e0a09 */
[----:B------:R-:W-:Y:S01]  /*3f80*/  ISETP.GE.AND P0, PT, R15, RZ, PT ;  /* 0x000000ff0f00720c */ /* 0x000fe20003f06270 */
[----:B------:R-:W-:Y:S01]  /*3f90*/  @!P5 IMAD.MOV R181, RZ, RZ, -R181 ;  /* 0x000000ffffb5d224 */ /* 0x000fe200078e0ab5 */
[C---:B------:R-:W-:Y:S01]  /*3fa0*/  ISETP.GT.U32.AND P5, PT, R0.reuse, R187, PT ;  /* 0x000000bb0000720c */ /* 0x040fe20003fa4070 */
[----:B------:R-:W-:Y:S01]  /*3fb0*/  IMAD R191, R0, R9, R191 ;  /* 0x0000000900bf7224 */ /* 0x000fe200078e02bf */
[----:B------:R-:W-:Y:S01]  /*3fc0*/  IABS R195, R10 ;  /* 0x0000000a00c37213 */ /* 0x000fe20000000000 */
[----:B------:R-:W-:Y:S01]  /*3fd0*/  IMAD.HI.U32 R9, R6, R193, RZ ;  /* 0x000000c106097227 */ /* 0x000fe200078e00ff */
[----:B------:R-:W-:-:S03]  /*3fe0*/  LOP3.LUT R15, R7, 0x46, RZ, 0xfc, !PT ;  /* 0x00000046070f7812 */ /* 0x000fc600078efcff */
[--C-:B------:R-:W-:Y:S01]  /*3ff0*/  @!P6 IMAD.IADD R189, R189, 0x1, -R0.reuse ;  /* 0x00000001bdbde824 */ /* 0x100fe200078e0a00 */
[----:B------:R-:W-:Y:S01]  /*4000*/  IABS R233, R15 ;  /* 0x0000000f00e97213 */ /* 0x000fe20000000000 */
[----:B------:R-:W-:Y:S02]  /*4010*/  IMAD.MOV R9, RZ, RZ, -R9 ;  /* 0x000000ffff097224 */ /* 0x000fe400078e0a09 */
[--C-:B------:R-:W-:Y:S01]  /*4020*/  @!P2 IMAD.IADD R185, R185, 0x1, -R0.reuse ;  /* 0x00000001b9b9a824 */ /* 0x100fe200078e0a00 */
[C---:B------:R-:W-:Y:S01]  /*4030*/  ISETP.GT.U32.AND P6, PT, R0.reuse, R189, PT ;  /* 0x000000bd0000720c */ /* 0x040fe20003fc4070 */
[C---:B------:R-:W-:Y:S01]  /*4040*/  IMAD R193, R0.reuse, R9, R193 ;  /* 0x0000000900c17224 */ /* 0x040fe200078e02c1 */
[----:B------:R-:W-:Y:S01]  /*4050*/  ISETP.GT.U32.AND P2, PT, R0, R191, PT ;  /* 0x000000bf0000720c */ /* 0x000fe20003f44070 */
[----:B------:R-:W-:Y:S01]  /*4060*/  @!P4 IMAD.MOV R183, RZ, RZ, -R183 ;  /* 0x000000ffffb7c224 */ /* 0x000fe200078e0ab7 */
[----:B------:R-:W-:Y:S01]  /*4070*/  ISETP.GE.AND P4, PT, R14, RZ, PT ;  /* 0x000000ff0e00720c */ /* 0x000fe20003f86270 */
[----:B------:R-:W-:Y:S01]  /*4080*/  @!P5 IMAD.IADD R187, R187, 0x1, -R0 ;  /* 0x00000001bbbbd824 */ /* 0x000fe200078e0a00 */
[----:B------:R-:W-:Y:S01]  /*4090*/  ISETP.GT.U32.AND P5, PT, R0, R193, PT ;  /* 0x000000c10000720c */ /* 0x000fe20003fa4070 */
[----:B------:R-:W-:Y:S01]  /*40a0*/  IMAD.HI.U32 R9, R6, R195, RZ ;  /* 0x000000c306097227 */ /* 0x000fe200078e00ff */
[----:B------:R-:W-:-:S03]  /*40b0*/  LOP3.LUT R14, R7, 0x5c, RZ, 0xfc, !PT ;  /* 0x0000005c070e7812 */ /* 0x000fc600078efcff */
[----:B------:R-:W-:Y:S01]  /*40c0*/  @!P3 IMAD.MOV R175, RZ, RZ, -R175 ;  /* 0x000000ffffafb224 */ /* 0x000fe200078e0aaf */
[----:B------:R-:W-:Y:S01]  /*40d0*/  ISETP.GE.AND P3, PT, R13, RZ, PT ;  /* 0x000000ff0d00720c */ /* 0x000fe20003f66270 */
[----:B------:R-:W-:Y:S01]  /*40e0*/  IMAD.MOV R9, RZ, RZ, -R9 ;  /* 0x000000ffff097224 */ /* 0x000fe200078e0a09 */
[----:B------:R-:W-:Y:S01]  /*40f0*/  LOP3.LUT R13, R7, 0x64, RZ, 0xfc, !PT ;  /* 0x00000064070d7812 */ /* 0x000fe200078efcff */
[--C-:B------:R-:W-:Y:S01]  /*4100*/  @!P6 IMAD.IADD R189, R189, 0x1, -R0.reuse ;  /* 0x00000001bdbde824 */ /* 0x100fe200078e0a00 */
[----:B------:R-:W-:Y:S01]  /*4110*/  ISETP.GE.AND P6, PT, R10, RZ, PT ;  /* 0x000000ff0a00720c */ /* 0x000fe20003fc6270 */
[--C-:B------:R-:W-:Y:S01]  /*4120*/  @!P2 IMAD.IADD R191, R191, 0x1, -R0.reuse ;  /* 0x00000001bfbfa824 */ /* 0x100fe200078e0a00 */
[----:B------:R-:W-:Y:S01]  /*4130*/  LOP3.LUT R10, R7, 0x6a, RZ, 0xfc, !PT ;  /* 0x0000006a070a7812 */ /* 0x000fe200078efcff */
[C---:B------:R-:W-:Y:S01]  /*4140*/  IMAD R195, R0.reuse, R9, R195 ;  /* 0x0000000900c37224 */ /* 0x040fe200078e02c3 */
[----:B------:R-:W-:Y:S01]  /*4150*/  IABS R203, R13 ;  /* 0x0000000d00cb7213 */ /* 0x000fe20000000000 */
[----:B------:R-:W-:Y:S01]  /*4160*/  @!P4 IMAD.MOV R189, RZ, RZ, -R189 ;  /* 0x000000ffffbdc224 */ /* 0x000fe200078e0abd */
[C---:B------:R-:W-:Y:S01]  /*4170*/  ISETP.GT.U32.AND P2, PT, R0.reuse, R191, PT ;  /* 0x000000bf0000720c */ /* 0x040fe20003f44070 */
[----:B------:R-:W-:Y:S01]  /*4180*/  @!P5 IMAD.IADD R193, R193, 0x1, -R0 ;  /* 0x00000001c1c1d824 */ /* 0x000fe200078e0a00 */
[----:B------:R-:W-:Y:S01]  /*4190*/  ISETP.GT.U32.AND P4, PT, R0, R195, PT ;  /* 0x000000c30000720c */ /* 0x000fe20003f84070 */
[----:B------:R-:W-:Y:S01]  /*41a0*/  @!P3 IMAD.MOV R185, RZ, RZ, -R185 ;  /* 0x000000ffffb9b224 */ /* 0x000fe200078e0ab9 */
[----:B------:R-:W-:Y:S01]  /*41b0*/  IABS R197, R10 ;  /* 0x0000000a00c57213 */ /* 0x000fe20000000000 */
[----:B------:R-:W-:Y:S01]  /*41c0*/  @!P0 IMAD.MOV R187, RZ, RZ, -R187 ;  /* 0x000000ffffbb8224 */ /* 0x000fe200078e0abb */
[----:B------:R-:W-:-:S02]  /*41d0*/  ISETP.GE.AND P3, PT, R11, RZ, PT ;  /* 0x000000ff0b00720c */ /* 0x000fc40003f66270 */
[----:B------:R-:W-:Y:S01]  /*41e0*/  ISETP.GT.U32.AND P5, PT, R0, R193, PT ;  /* 0x000000c10000720c */ /* 0x000fe20003fa4070 */
[----:B------:R-:W-:Y:S01]  /*41f0*/  IMAD.HI.U32 R9, R6, R197, RZ ;  /* 0x000000c506097227 */ /* 0x000fe200078e00ff */
[----:B------:R-:W-:Y:S02]  /*4200*/  ISETP.GE.AND P0, PT, R10, RZ, PT ;  /* 0x000000ff0a00720c */ /* 0x000fe40003f06270 */
[C---:B------:R-:W-:Y:S01]  /*4210*/  LOP3.LUT R10, R7.reuse, 0x68, RZ, 0xfc, !PT ;  /* 0x00000068070a7812 */ /* 0x040fe200078efcff */
[----:B------:R-:W-:Y:S01]  /*4220*/  IMAD.MOV R9, RZ, RZ, -R9 ;  /* 0x000000ffff097224 */ /* 0x000fe200078e0a09 */
[----:B------:R-:W-:Y:S01]  /*4230*/  LOP3.LUT R11, R7, 0x66, RZ, 0xfc, !PT ;  /* 0x00000066070b7812 */ /* 0x000fe200078efcff */
[--C-:B------:R-:W-:Y:S01]  /*4240*/  @!P2 IMAD.IADD R191, R191, 0x1, -R0.reuse ;  /* 0x00000001bfbfa824 */ /* 0x100fe200078e0a00 */
[----:B------:R-:W-:Y:S01]  /*4250*/  IABS R199, R10 ;  /* 0x0000000a00c77213 */ /* 0x000fe20000000000 */
[--C-:B------:R-:W-:Y:S01]  /*4260*/  @!P4 IMAD.IADD R195, R195, 0x1, -R0.reuse ;  /* 0x00000001c3c3c824 */ /* 0x100fe200078e0a00 */
[----:B------:R-:W-:Y:S01]  /*4270*/  IABS R201, R11 ;  /* 0x0000000b00c97213 */ /* 0x000fe20000000000 */
[----:B------:R-:W-:Y:S01]  /*4280*/  IMAD R197, R0, R9, R197 ;  /* 0x0000000900c57224 */ /* 0x000fe200078e02c5 */
[----:B------:R-:W-:Y:S01]  /*4290*/  ISETP.GE.AND P2, PT, R10, RZ, PT ;  /* 0x000000ff0a00720c */ /* 0x000fe20003f46270 */
[----:B------:R-:W-:Y:S01]  /*42a0*/  @!P3 IMAD.MOV R191, RZ, RZ, -R191 ;  /* 0x000000ffffbfb224 */ /* 0x000fe200078e0abf */
[C---:B------:R-:W-:Y:S01]  /*42b0*/  ISETP.GT.U32.AND P3, PT, R0.reuse, R195, PT ;  /* 0x000000c30000720c */ /* 0x040fe20003f64070 */
[----:B------:R-:W-:Y:S01]  /*42c0*/  @!P5 IMAD.IADD R193, R193, 0x1, -R0 ;  /* 0x00000001c1c1d824 */ /* 0x000fe200078e0a00 */
[----:B------:R-:W-:Y:S01]  /*42d0*/  ISETP.GT.U32.AND P5, PT, R0, R197, PT ;  /* 0x000000c50000720c */ /* 0x000fe20003fa4070 */
[----:B------:R-:W-:Y:S01]  /*42e0*/  IMAD.HI.U32 R9, R6, R199, RZ ;  /* 0x000000c706097227 */ /* 0x000fe200078e00ff */
[----:B------:R-:W-:-:S02]  /*42f0*/  ISETP.GE.AND P4, PT, R11, RZ, PT ;  /* 0x000000ff0b00720c */ /* 0x000fc40003f86270 */
[----:B------:R-:W-:Y:S01]  /*4300*/  IABS R211, R14 ;  /* 0x0000000e00d37213 */ /* 0x000fe20000000000 */
[----:B------:R-:W-:Y:S02]  /*4310*/  IMAD.MOV R9, RZ, RZ, -R9 ;  /* 0x000000ffff097224 */ /* 0x000fe400078e0a09 */
[----:B------:R-:W-:-:S04]  /*4320*/  IMAD.HI.U32 R10, R6, R201, RZ ;  /* 0x000000c9060a7227 */ /* 0x000fc800078e00ff */
[C---:B------:R-:W-:Y:S02]  /*4330*/  IMAD R199, R0.reuse, R9, R199 ;  /* 0x0000000900c77224 */ /* 0x040fe400078e02c7 */
[----:B------:R-:W-:Y:S02]  /*4340*/  IMAD.MOV R10, RZ, RZ, -R10 ;  /* 0x000000ffff0a7224 */ /* 0x000fe400078e0a0a */
[--C-:B------:R-:W-:Y:S01]  /*4350*/  @!P3 IMAD.IADD R195, R195, 0x1, -R0.reuse ;  /* 0x00000001c3c3b824 */ /* 0x100fe200078e0a00 */
[----:B------:R-:W-:Y:S01]  /*4360*/  ISETP.GT.U32.AND P3, PT, R0, R199, PT ;  /* 0x000000c70000720c */ /* 0x000fe20003f64070 */
[----:B------:R-:W-:Y:S02]  /*4370*/  @!P5 IMAD.IADD R197, R197, 0x1, -R0 ;  /* 0x00000001c5c5d824 */ /* 0x000fe400078e0a00 */
[----:B------:R-:W-:-:S03]  /*4380*/  IMAD.HI.U32 R11, R6, R203, RZ ;  /* 0x000000cb060b7227 */ /* 0x000fc600078e00ff */
[C---:B------:R-:W-:Y:S01]  /*4390*/  ISETP.GT.U32.AND P5, PT, R0.reuse, R197, PT ;  /* 0x000000c50000720c */ /* 0x040fe20003fa4070 */
[C---:B------:R-:W-:Y:S02]  /*43a0*/  IMAD R201, R0.reuse, R10, R201 ;  /* 0x0000000a00c97224 */ /* 0x040fe400078e02c9 */
[----:B------:R-:W-:Y:S02]  /*43b0*/  IMAD.MOV R11, RZ, RZ, -R11 ;  /* 0x000000ffff0b7224 */ /* 0x000fe400078e0a0b */
[----:B------:R-:W-:Y:S01]  /*43c0*/  @!P6 IMAD.MOV R195, RZ, RZ, -R195 ;  /* 0x000000ffffc3e224 */ /* 0x000fe200078e0ac3 */
[C---:B------:R-:W-:Y:S01]  /*43d0*/  ISETP.GT.U32.AND P6, PT, R0.reuse, R201, PT ;  /* 0x000000c90000720c */ /* 0x040fe20003fc4070 */
[----:B------:R-:W-:Y:S01]  /*43e0*/  @!P1 IMAD.MOV R193, RZ, RZ, -R193 ;  /* 0x000000ffffc19224 */ /* 0x000fe200078e0ac1 */
[----:B------:R-:W-:Y:S01]  /*43f0*/  ISETP.GE.AND P1, PT, R13, RZ, PT ;  /* 0x000000ff0d00720c */ /* 0x000fe20003f26270 */
[----:B------:R-:W-:Y:S01]  /*4400*/  IMAD R203, R0, R11, R203 ;  /* 0x0000000b00cb7224 */ /* 0x000fe200078e02cb */
[----:B------:R-:W-:Y:S01]  /*4410*/  LOP3.LUT R13, R7, 0x62, RZ, 0xfc, !PT ;  /* 0x00000062070d7812 */ /* 0x000fe200078efcff */
[--C-:B------:R-:W-:Y:S01]  /*4420*/  @!P3 IMAD.IADD R199, R199, 0x1, -R0.reuse ;  /* 0x00000001c7c7b824 */ /* 0x100fe200078e0a00 */
[----:B------:R-:W-:Y:S01]  /*4430*/  LOP3.LUT R11, R7, 0x60, RZ, 0xfc, !PT ;  /* 0x00000060070b7812 */ /* 0x000fe200078efcff */
[----:B------:R-:W-:Y:S01]  /*4440*/  VIADD R9, R8, 0x5e ;  /* 0x0000005e08097836 */ /* 0x000fe20000000000 */
[----:B------:R-:W-:Y:S01]  /*4450*/  ISETP.GT.U32.AND P3, PT, R0, R203, PT ;  /* 0x000000cb0000720c */ /* 0x000fe20003f64070 */
[----:B------:R-:W-:Y:S01]  /*4460*/  @!P5 IMAD.IADD R197, R197, 0x1, -R0 ;  /* 0x00000001c5c5d824 */ /* 0x000fe200078e0a00 */
[----:B------:R-:W-:-:S02]  /*4470*/  IABS R205, R13 ;  /* 0x0000000d00cd7213 */ /* 0x000fc40000000000 */
[----:B------:R-:W-:Y:S01]  /*4480*/  ISETP.GE.AND P5, PT, R9, RZ, PT ;  /* 0x000000ff0900720c */ /* 0x000fe20003fa6270 */
[----:B------:R-:W-:Y:S01]  /*4490*/  @!P6 IMAD.IADD R201, R201, 0x1, -R0 ;  /* 0x00000001c9c9e824 */ /* 0x000fe200078e0a00 */
[----:B------:R-:W-:Y:S01]  /*44a0*/  IABS R209, R9 ;  /* 0x0000000900d17213 */ /* 0x000fe20000000000 */
[----:B------:R-:W-:Y:S01]  /*44b0*/  IMAD.HI.U32 R9, R6, R205, RZ ;  /* 0x000000cd06097227 */ /* 0x000fe200078e00ff */
[----:B------:R-:W-:Y:S02]  /*44c0*/  IABS R207, R11 ;  /* 0x0000000b00cf7213 */ /* 0x000fe40000000000 */
[----:B------:R-:W-:Y:S01]  /*44d0*/  ISETP.GT.U32.AND P6, PT, R0, R199, PT ;  /* 0x000000c70000720c */ /* 0x000fe20003fc4070 */
[----:B------:R-:W-:Y:S02]  /*44e0*/  IMAD.MOV R10, RZ, RZ, -R9 ;  /* 0x000000ffff0a7224 */ /* 0x000fe400078e0a09 */
[----:B------:R-:W-:-:S04]  /*44f0*/  IMAD.HI.U32 R9, R6, R207, RZ ;  /* 0x000000cf06097227 */ /* 0x000fc800078e00ff */
[----:B------:R-:W-:Y:S01]  /*4500*/  @!P3 IMAD.IADD R203, R203, 0x1, -R0 ;  /* 0x00000001cbcbb824 */ /* 0x000fe200078e0a00 */
[C---:B------:R-:W-:Y:S01]  /*4510*/  ISETP.GT.U32.AND P3, PT, R0.reuse, R201, PT ;  /* 0x000000c90000720c */ /* 0x040fe20003f64070 */
[----:B------:R-:W-:Y:S02]  /*4520*/  IMAD R205, R0, R10, R205 ;  /* 0x0000000a00cd7224 */ /* 0x000fe400078e02cd */
[----:B------:R-:W-:-:S04]  /*4530*/  IMAD.HI.U32 R10, R6, R209, RZ ;  /* 0x000000d1060a7227 */ /* 0x000fc800078e00ff */
[----:B------:R-:W-:Y:S02]  /*4540*/  IMAD.MOV R9, RZ, RZ, -R9 ;  /* 0x000000ffff097224 */ /* 0x000fe400078e0a09 */
[----:B------:R-:W-:Y:S02]  /*4550*/  IMAD.MOV R10, RZ, RZ, -R10 ;  /* 0x000000ffff0a7224 */ /* 0x000fe400078e0a0a */
[--C-:B------:R-:W-:Y:S01]  /*4560*/  @!P6 IMAD.IADD R199, R199, 0x1, -R0.reuse ;  /* 0x00000001c7c7e824 */ /* 0x100fe200078e0a00 */
[C---:B------:R-:W-:Y:S01]  /*4570*/  ISETP.GT.U32.AND P6, PT, R0.reuse, R205, PT ;  /* 0x000000cd0000720c */ /* 0x040fe20003fc4070 */
[C---:B------:R-:W-:Y:S02]  /*4580*/  IMAD R207, R0.reuse, R9, R207 ;  /* 0x0000000900cf7224 */ /* 0x040fe400078e02cf */
        /* <DEDUP_REMOVED lines=9> */
[----:B------:R-:W-:-:S03]  /*4620*/  IABS R213, R10 ;  /* 0x0000000a00d57213 */ /* 0x000fc60000000000 */
[----:B------:R-:W-:Y:S02]  /*4630*/  IMAD.MOV R9, RZ, RZ, -R9 ;  /* 0x000000ffff097224 */ /* 0x000fe400078e0a09 */
[----:B------:R-:W-:Y:S02]  /*4640*/  @!P4 IMAD.MOV R201, RZ, RZ, -R201 ;  /* 0x000000ffffc9c224 */ /* 0x000fe400078e0ac9 */
[--C-:B------:R-:W-:Y:S02]  /*4650*/  @!P2 IMAD.IADD R207, R207, 0x1, -R0.reuse ;  /* 0x00000001cfcfa824 */ /* 0x100fe400078e0a00 */
[----:B------:R-:W-:Y:S02]  /*4660*/  @!P3 IMAD.IADD R209, R209, 0x1, -R0 ;  /* 0x00000001d1d1b824 */ /* 0x000fe400078e0a00 */
[C---:B------:R-:W-:Y:S01]  /*4670*/  IMAD R211, R0.reuse, R9, R211 ;  /* 0x0000000900d37224 */ /* 0x040fe200078e02d3 */
[----:B------:R-:W-:Y:S01]  /*4680*/  ISETP.GT.U32.AND P4, PT, R0, R207, PT ;  /* 0x000000cf0000720c */ /* 0x000fe20003f84070 */
[----:B------:R-:W-:Y:S01]  /*4690*/  IMAD.HI.U32 R9, R6, R213, RZ ;  /* 0x000000d506097227 */ /* 0x000fe200078e00ff */
[----:B------:R-:W-:-:S03]  /*46a0*/  ISETP.GT.U32.AND P3, PT, R0, R209, PT ;  /* 0x000000d10000720c */ /* 0x000fc60003f64070 */
[--C-:B------:R-:W-:Y:S01]  /*46b0*/  @!P0 IMAD.IADD R203, R203, 0x1, -R0.reuse ;  /* 0x00000001cbcb8824 */ /* 0x100fe200078e0a00 */
[----:B------:R-:W-:Y:S01]  /*46c0*/  ISETP.GE.AND P0, PT, R13, RZ, PT ;  /* 0x000000ff0d00720c */ /* 0x000fe20003f06270 */
[--C-:B------:R-:W-:Y:S01]  /*46d0*/  @!P6 IMAD.IADD R205, R205, 0x1, -R0.reuse ;  /* 0x00000001cdcde824 */ /* 0x100fe200078e0a00 */
[----:B------:R-:W-:Y:S01]  /*46e0*/  LOP3.LUT R13, R7, 0x58, RZ, 0xfc, !PT ;  /* 0x00000058070d7812 */ /* 0x000fe200078efcff */
[----:B------:R-:W-:Y:S01]  /*46f0*/  IMAD.MOV R9, RZ, RZ, -R9 ;  /* 0x000000ffff097224 */ /* 0x000fe200078e0a09 */
[----:B------:R-:W-:Y:S01]  /*4700*/  ISETP.GE.AND P6, PT, R11, RZ, PT ;  /* 0x000000ff0b00720c */ /* 0x000fe20003fc6270 */
[----:B------:R-:W-:Y:S01]  /*4710*/  @!P1 IMAD.MOV R203, RZ, RZ, -R203 ;  /* 0x000000ffffcb9224 */ /* 0x000fe200078e0acb */
[----:B------:R-:W-:Y:S01]  /*4720*/  IABS R215, R13 ;  /* 0x0000000d00d77213 */ /* 0x000fe20000000000 */
[C---:B------:R-:W-:Y:S01]  /*4730*/  IMAD R213, R0.reuse, R9, R213 ;  /* 0x0000000900d57224 */ /* 0x040fe200078e02d5 */
[C---:B------:R-:W-:Y:S01]  /*4740*/  ISETP.GT.U32.AND P2, PT, R0.reuse, R205, PT ;  /* 0x000000cd0000720c */ /* 0x040fe20003f44070 */
[----:B------:R-:W-:Y:S01]  /*4750*/  @!P4 IMAD.IADD R207, R207, 0x1, -R0 ;  /* 0x00000001cfcfc824 */ /* 0x000fe200078e0a00 */
[----:B------:R-:W-:Y:S01]  /*4760*/  ISETP.GT.U32.AND P1, PT, R0, R211, PT ;  /* 0x000000d30000720c */ /* 0x000fe20003f24070 */
[----:B------:R-:W-:Y:S01]  /*4770*/  IMAD.HI.U32 R9, R6, R215, RZ ;  /* 0x000000d706097227 */ /* 0x000fe200078e00ff */
[----:B------:R-:W-:-:S02]  /*4780*/  ISETP.GT.U32.AND P4, PT, R0, R213, PT ;  /* 0x000000d50000720c */ /* 0x000fc40003f84070 */
[----:B------:R-:W-:Y:S01]  /*4790*/  LOP3.LUT R11, R7, 0x56, RZ, 0xfc, !PT ;  /* 0x00000056070b7812 */ /* 0x000fe200078efcff */
[--C-:B------:R-:W-:Y:S01]  /*47a0*/  @!P3 IMAD.IADD R209, R209, 0x1, -R0.reuse ;  /* 0x00000001d1d1b824 */ /* 0x100fe200078e0a00 */
[----:B------:R-:W-:Y:S01]  /*47b0*/  ISETP.GE.AND P3, PT, R10, RZ, PT ;  /* 0x000000ff0a00720c */ /* 0x000fe20003f66270 */
[----:B------:R-:W-:Y:S01]  /*47c0*/  IMAD.MOV R10, RZ, RZ, -R9 ;  /* 0x000000ffff0a7224 */ /* 0x000fe200078e0a09 */
[----:B------:R-:W-:Y:S01]  /*47d0*/  IABS R217, R11 ;  /* 0x0000000b00d97213 */ /* 0x000fe20000000000 */
[----:B------:R-:W-:Y:S02]  /*47e0*/  @!P6 IMAD.MOV R207, RZ, RZ, -R207 ;  /* 0x000000ffffcfe224 */ /* 0x000fe400078e0acf */
[--C-:B------:R-:W-:Y:S01]  /*47f0*/  @!P2 IMAD.IADD R205, R205, 0x1, -R0.reuse ;  /* 0x00000001cdcda824 */ /* 0x100fe200078e0a00 */
[----:B------:R-:W-:Y:S01]  /*4800*/  ISETP.GE.AND P2, PT, R14, RZ, PT ;  /* 0x000000ff0e00720c */ /* 0x000fe20003f46270 */
[--C-:B------:R-:W-:Y:S01]  /*4810*/  @!P1 IMAD.IADD R211, R211, 0x1, -R0.reuse ;  /* 0x00000001d3d39824 */ /* 0x100fe200078e0a00 */
[----:B------:R-:W-:Y:S01]  /*4820*/  ISETP.GE.AND P1, PT, R13, RZ, PT ;  /* 0x000000ff0d00720c */ /* 0x000fe20003f26270 */
[C---:B------:R-:W-:Y:S01]  /*4830*/  IMAD R215, R0.reuse, R10, R215 ;  /* 0x0000000a00d77224 */ /* 0x040fe200078e02d7 */
[----:B------:R-:W-:Y:S01]  /*4840*/  LOP3.LUT R13, R7, 0x54, RZ, 0xfc, !PT ;  /* 0x00000054070d7812 */ /* 0x000fe200078efcff */
[----:B------:R-:W-:Y:S01]  /*4850*/  @!P0 IMAD.MOV R205, RZ, RZ, -R205 ;  /* 0x000000ffffcd8224 */ /* 0x000fe200078e0acd */
[C---:B------:R-:W-:Y:S01]  /*4860*/  ISETP.GT.U32.AND P0, PT, R0.reuse, R211, PT ;  /* 0x000000d30000720c */ /* 0x040fe20003f04070 */
[----:B------:R-:W-:Y:S01]  /*4870*/  @!P4 IMAD.IADD R213, R213, 0x1, -R0 ;  /* 0x00000001d5d5c824 */ /* 0x000fe200078e0a00 */
[----:B------:R-:W-:Y:S01]  /*4880*/  ISETP.GT.U32.AND P6, PT, R0, R215, PT ;  /* 0x000000d70000720c */ /* 0x000fe20003fc4070 */
[----:B------:R-:W-:Y:S01]  /*4890*/  IMAD.HI.U32 R9, R6, R217, RZ ;  /* 0x000000d906097227 */ /* 0x000fe200078e00ff */
[----:B------:R-:W-:-:S02]  /*48a0*/  IABS R219, R13 ;  /* 0x0000000d00db7213 */ /* 0x000fc40000000000 */
[C---:B------:R-:W-:Y:S01]  /*48b0*/  ISETP.GT.U32.AND P4, PT, R0.reuse, R213, PT ;  /* 0x000000d50000720c */ /* 0x040fe20003f84070 */
[----:B------:R-:W-:Y:S01]  /*48c0*/  IMAD.MOV R9, RZ, RZ, -R9 ;  /* 0x000000ffff097224 */ /* 0x000fe200078e0a09 */
[----:B------:R-:W-:Y:S01]  /*48d0*/  LOP3.LUT R10, R7, 0x52, RZ, 0xfc, !PT ;  /* 0x00000052070a7812 */ /* 0x000fe200078efcff */
[----:B------:R-:W-:Y:S01]  /*48e0*/  @!P5 IMAD.MOV R209, RZ, RZ, -R209 ;  /* 0x000000ffffd1d224 */ /* 0x000fe200078e0ad1 */
[----:B------:R-:W-:Y:S01]  /*48f0*/  ISETP.GE.AND P5, PT, R11, RZ, PT ;  /* 0x000000ff0b00720c */ /* 0x000fe20003fa6270 */
[----:B------:R-:W-:Y:S01]  /*4900*/  IMAD R217, R0, R9, R217 ;  /* 0x0000000900d97224 */ /* 0x000fe200078e02d9 */
[----:B------:R-:W-:Y:S01]  /*4910*/  IABS R221, R10 ;  /* 0x0000000a00dd7213 */ /* 0x000fe20000000000 */
[--C-:B------:R-:W-:Y:S01]  /*4920*/  @!P0 IMAD.IADD R211, R211, 0x1, -R0.reuse ;  /* 0x00000001d3d38824 */ /* 0x100fe200078e0a00 */
[----:B------:R-:W-:Y:S01]  /*4930*/  LOP3.LUT R11, R7, 0x50, RZ, 0xfc, !PT ;  /* 0x00000050070b7812 */ /* 0x000fe200078efcff */
[--C-:B------:R-:W-:Y:S01]  /*4940*/  @!P6 IMAD.IADD R215, R215, 0x1, -R0.reuse ;  /* 0x00000001d7d7e824 */ /* 0x100fe200078e0a00 */
[----:B------:R-:W-:Y:S01]  /*4950*/  ISETP.GE.AND P6, PT, R10, RZ, PT ;  /* 0x000000ff0a00720c */ /* 0x000fe20003fc6270 */
[----:B------:R-:W-:Y:S01]  /*4960*/  @!P2 IMAD.MOV R211, RZ, RZ, -R211 ;  /* 0x000000ffffd3a224 */ /* 0x000fe200078e0ad3 */
[----:B------:R-:W-:Y:S01]  /*4970*/  IABS R223, R11 ;  /* 0x0000000b00df7213 */ /* 0x000fe20000000000 */
[----:B------:R-:W-:Y:S01]  /*4980*/  @!P4 IMAD.IADD R213, R213, 0x1, -R0 ;  /* 0x00000001d5d5c824 */ /* 0x000fe200078e0a00 */
[----:B------:R-:W-:Y:S01]  /*4990*/  ISETP.GT.U32.AND P2, PT, R0, R215, PT ;  /* 0x000000d70000720c */ /* 0x000fe20003f44070 */
[----:B------:R-:W-:Y:S01]  /*49a0*/  IMAD.HI.U32 R9, R6, R219, RZ ;  /* 0x000000db06097227 */ /* 0x000fe200078e00ff */
[----:B------:R-:W-:-:S02]  /*49b0*/  ISETP.GT.U32.AND P4, PT, R0, R217, PT ;  /* 0x000000d90000720c */ /* 0x000fc40003f84070 */
[----:B------:R-:W-:Y:S01]  /*49c0*/  ISETP.GE.AND P0, PT, R13, RZ, PT ;  /* 0x000000ff0d00720c */ /* 0x000fe20003f06270 */
[----:B------:R-:W-:Y:S01]  /*49d0*/  IMAD.MOV R9, RZ, RZ, -R9 ;  /* 0x000000ffff097224 */ /* 0x000fe200078e0a09 */
[----:B------:R-:W-:Y:S01]  /*49e0*/  LOP3.LUT R13, R7, 0x4a, RZ, 0xfc, !PT ;  /* 0x0000004a070d7812 */ /* 0x000fe200078efcff */
[----:B------:R-:W-:Y:S01]  /*49f0*/  @!P3 IMAD.MOV R213, RZ, RZ, -R213 ;  /* 0x000000ffffd5b224 */ /* 0x000fe200078e0ad5 */
[----:B------:R-:W-:Y:S01]  /*4a00*/  ISETP.GE.AND P3, PT, R11, RZ, PT ;  /* 0x000000ff0b00720c */ /* 0x000fe20003f66270 */
[----:B------:R-:W-:Y:S01]  /*4a10*/  IMAD R219, R0, R9, R219 ;  /* 0x0000000900db7224 */ /* 0x000fe200078e02db */
[----:B------:R-:W-:Y:S01]  /*4a20*/  IABS R229, R13 ;  /* 0x0000000d00e57213 */ /* 0x000fe20000000000 */
[----:B------:R-:W-:Y:S01]  /*4a30*/  IMAD.HI.U32 R9, R6, R221, RZ ;  /* 0x000000dd06097227 */ /* 0x000fe200078e00ff */
[----:B------:R-:W-:-:S03]  /*4a40*/  LOP3.LUT R14, R7, 0x48, RZ, 0xfc, !PT ;  /* 0x00000048070e7812 */ /* 0x000fc600078efcff */
[--C-:B------:R-:W-:Y:S01]  /*4a50*/  @!P2 IMAD.IADD R215, R215, 0x1, -R0.reuse ;  /* 0x00000001d7d7a824 */ /* 0x100fe200078e0a00 */
[----:B------:R-:W-:Y:S01]  /*4a60*/  IABS R231, R14 ;  /* 0x0000000e00e77213 */ /* 0x000fe20000000000 */
[----:B------:R-:W-:Y:S02]  /*4a70*/  @!P4 IMAD.IADD R217, R217, 0x1, -R0 ;  /* 0x00000001d9d9c824 */ /* 0x000fe400078e0a00 */
[----:B------:R-:W-:Y:S01]  /*4a80*/  @!P1 IMAD.MOV R215, RZ, RZ, -R215 ;  /* 0x000000ffffd79224 */ /* 0x000fe200078e0ad7 */
[C---:B------:R-:W-:Y:S01]  /*4a90*/  ISETP.GT.U32.AND P1, PT, R0.reuse, R219, PT ;  /* 0x000000db0000720c */ /* 0x040fe20003f24070 */
[----:B------:R-:W-:Y:S01]  /*4aa0*/  IMAD.MOV R9, RZ, RZ, -R9 ;  /* 0x000000ffff097224 */ /* 0x000fe200078e0a09 */
[----:B------:R-:W-:Y:S01]  /*4ab0*/  ISETP.GT.U32.AND P4, PT, R0, R217, PT ;  /* 0x000000d90000720c */ /* 0x000fe20003f84070 */
[----:B------:R-:W-:Y:S02]  /*4ac0*/  VIADD R11, R8, 0x4e ;  /* 0x0000004e080b7836 */ /* 0x000fe40000000000 */
[----:B------:R-:W-:-:S02]  /*4ad0*/  IMAD R221, R0, R9, R221 ;  /* 0x0000000900dd7224 */ /* 0x000fc400078e02dd */
[----:B------:R-:W-:Y:S01]  /*4ae0*/  IMAD.HI.U32 R10, R6, R223, RZ ;  /* 0x000000df060a7227 */ /* 0x000fe200078e00ff */
[----:B------:R-:W-:Y:S02]  /*4af0*/  IABS R225, R11 ;  /* 0x0000000b00e17213 */ /* 0x000fe40000000000 */
[----:B------:R-:W-:Y:S01]  /*4b00*/  ISETP.GE.AND P2, PT, R11, RZ, PT ;  /* 0x000000ff0b00720c */ /* 0x000fe20003f46270 */
[----:B------:R-:W-:Y:S01]  /*4b10*/  IMAD.MOV R10, RZ, RZ, -R10 ;  /* 0x000000ffff0a7224 */ /* 0x000fe200078e0a0a */
[----:B------:R-:W-:Y:S01]  /*4b20*/  LOP3.LUT R11, R7, 0x4c, RZ, 0xfc, !PT ;  /* 0x0000004c070b7812 */ /* 0x000fe200078efcff */
[--C-:B------:R-:W-:Y:S02]  /*4b30*/  @!P1 IMAD.IADD R219, R219, 0x1, -R0.reuse ;  /* 0x00000001dbdb9824 */ /* 0x100fe400078e0a00 */
[----:B------:R-:W-:Y:S01]  /*4b40*/  @!P4 IMAD.IADD R217, R217, 0x1, -R0 ;  /* 0x00000001d9d9c824 */ /* 0x000fe200078e0a00 */
[----:B------:R-:W-:Y:S01]  /*4b50*/  ISETP.GT.U32.AND P4, PT, R0, R221, PT ;  /* 0x000000dd0000720c */ /* 0x000fe20003f84070 */
[----:B------:R-:W-:Y:S01]  /*4b60*/  IMAD.HI.U32 R9, R6, R225, RZ ;  /* 0x000000e106097227 */ /* 0x000fe200078e00ff */
[----:B------:R-:W-:-:S02]  /*4b70*/  ISETP.GT.U32.AND P1, PT, R0, R219, PT ;  /* 0x000000db0000720c */ /* 0x000fc40003f24070 */
[----:B------:R-:W-:Y:S01]  /*4b80*/  IABS R227, R11 ;  /* 0x0000000b00e37213 */ /* 0x000fe20000000000 */
[C---:B------:R-:W-:Y:S02]  /*4b90*/  IMAD R223, R0.reuse, R10, R223 ;  /* 0x0000000a00df7224 */ /* 0x040fe400078e02df */
[----:B------:R-:W-:Y:S02]  /*4ba0*/  IMAD.MOV R9, RZ, RZ, -R9 ;  /* 0x000000ffff097224 */ /* 0x000fe400078e0a09 */
[----:B------:R-:W-:Y:S01]  /*4bb0*/  @!P5 IMAD.MOV R217, RZ, RZ, -R217 ;  /* 0x000000ffffd9d224 */ /* 0x000fe200078e0ad9 */
[C---:B------:R-:W-:Y:S01]  /*4bc0*/  ISETP.GT.U32.AND P5, PT, R0.reuse, R223, PT ;  /* 0x000000df0000720c */ /* 0x040fe20003fa4070 */
[C---:B------:R-:W-:Y:S02]  /*4bd0*/  IMAD R225, R0.reuse, R9, R225 ;  /* 0x0000000900e17224 */ /* 0x040fe400078e02e1 */
[--C-:B------:R-:W-:Y:S02]  /*4be0*/  @!P4 IMAD.IADD R221, R221, 0x1, -R0.reuse ;  /* 0x00000001ddddc824 */ /* 0x100fe400078e0a00 */
[----:B------:R-:W-:Y:S01]  /*4bf0*/  @!P1 IMAD.IADD R219, R219, 0x1, -R0 ;  /* 0x00000001dbdb9824 */ /* 0x000fe200078e0a00 */
[----:B------:R-:W-:Y:S01]  /*4c00*/  ISETP.GT.U32.AND P1, PT, R0, R225, PT ;  /* 0x000000e10000720c */ /* 0x000fe20003f24070 */
[----:B------:R-:W-:Y:S01]  /*4c10*/  IMAD.HI.U32 R9, R6, R227, RZ ;  /* 0x000000e306097227 */ /* 0x000fe200078e00ff */
[----:B------:R-:W-:-:S03]  /*4c20*/  ISETP.GT.U32.AND P4, PT, R0, R221, PT ;  /* 0x000000dd0000720c */ /* 0x000fc60003f84070 */
[----:B------:R-:W-:Y:S02]  /*4c30*/  IMAD.MOV R10, RZ, RZ, -R9 ;  /* 0x000000ffff0a7224 */ /* 0x000fe400078e0a09 */
[----:B------:R-:W-:Y:S02]  /*4c40*/  @!P5 IMAD.IADD R223, R223, 0x1, -R0 ;  /* 0x00000001dfdfd824 */ /* 0x000fe400078e0a00 */
[----:B------:R-:W-:Y:S02]  /*4c50*/  IMAD R227, R0, R10, R227 ;  /* 0x0000000a00e37224 */ /* 0x000fe400078e02e3 */
[----:B------:R-:W-:Y:S01]  /*4c60*/  IMAD.HI.U32 R9, R6, R229, RZ ;  /* 0x000000e506097227 */ /* 0x000fe200078e00ff */
[----:B------:R-:W-:-:S03]  /*4c70*/  ISETP.GT.U32.AND P5, PT, R0, R223, PT ;  /* 0x000000df0000720c */ /* 0x000fc60003fa4070 */
[--C-:B------:R-:W-:Y:S01]  /*4c80*/  @!P1 IMAD.IADD R225, R225, 0x1, -R0.reuse ;  /* 0x00000001e1e19824 */ /* 0x100fe200078e0a00 */
[----:B------:R-:W-:Y:S01]  /*4c90*/  ISETP.GE.AND P1, PT, R11, RZ, PT ;  /* 0x000000ff0b00720c */ /* 0x000fe20003f26270 */
[----:B------:R-:W-:Y:S01]  /*4ca0*/  @!P4 IMAD.IADD R221, R221, 0x1, -R0 ;  /* 0x00000001ddddc824 */ /* 0x000fe200078e0a00 */
[C---:B------:R-:W-:Y:S01]  /*4cb0*/  ISETP.GT.U32.AND P4, PT, R0.reuse, R227, PT ;  /* 0x000000e30000720c */ /* 0x040fe20003f84070 */
[----:B------:R-:W-:Y:S01]  /*4cc0*/  IMAD.MOV R9, RZ, RZ, -R9 ;  /* 0x000000ffff097224 */ /* 0x000fe200078e0a09 */
[----:B------:R-:W-:Y:S01]  /*4cd0*/  LOP3.LUT R11, R7, 0x42, RZ, 0xfc, !PT ;  /* 0x00000042070b7812 */ /* 0x000fe200078efcff */
[----:B------:R-:W-:Y:S01]  /*4ce0*/  @!P0 IMAD.MOV R219, RZ, RZ, -R219 ;  /* 0x000000ffffdb8224 */ /* 0x000fe200078e0adb */
[C---:B------:R-:W-:Y:S01]  /*4cf0*/  ISETP.GT.U32.AND P0, PT, R0.reuse, R225, PT ;  /* 0x000000e10000720c */ /* 0x040fe20003f04070 */
[----:B------:R-:W-:Y:S01]  /*4d00*/  IMAD R229, R0, R9, R229 ;  /* 0x0000000900e57224 */ /* 0x000fe200078e02e5 */
[----:B------:R-:W-:Y:S01]  /*4d10*/  IABS R237, R11 ;  /* 0x0000000b00ed7213 */ /* 0x000fe20000000000 */
[----:B------:R-:W-:-:S04]  /*4d20*/  IMAD.HI.U32 R9, R6, R231, RZ ;  /* 0x000000e706097227 */ /* 0x000fc800078e00ff */
[----:B------:R-:W-:-:S04]  /*4d30*/  IMAD.HI.U32 R10, R6, R233, RZ ;  /* 0x000000e9060a7227 */ /* 0x000fc800078e00ff */
[----:B------:R-:W-:Y:S02]  /*4d40*/  IMAD.MOV R9, RZ, RZ, -R9 ;  /* 0x000000ffff097224 */ /* 0x000fe400078e0a09 */
[----:B------:R-:W-:Y:S02]  /*4d50*/  IMAD.MOV R10, RZ, RZ, -R10 ;  /* 0x000000ffff0a7224 */ /* 0x000fe400078e0a0a */
[--C-:B------:R-:W-:Y:S01]  /*4d60*/  @!P5 IMAD.IADD R223, R223, 0x1, -R0.reuse ;  /* 0x00000001dfdfd824 */ /* 0x100fe200078e0a00 */
[C---:B------:R-:W-:Y:S01]  /*4d70*/  ISETP.GT.U32.AND P5, PT, R0.reuse, R229, PT ;  /* 0x000000e50000720c */ /* 0x040fe20003fa4070 */
[--C-:B------:R-:W-:Y:S01]  /*4d80*/  @!P4 IMAD.IADD R227, R227, 0x1, -R0.reuse ;  /* 0x00000001e3e3c824 */ /* 0x100fe200078e0a00 */
[----:B------:R-:W-:Y:S01]  /*4d90*/  ISETP.GE.AND P4, PT, R13, RZ, PT ;  /* 0x000000ff0d00720c */ /* 0x000fe20003f86270 */
[C---:B------:R-:W-:Y:S01]  /*4da0*/  IMAD R231, R0.reuse, R9, R231 ;  /* 0x0000000900e77224 */ /* 0x040fe200078e02e7 */
[C---:B------:R-:W-:Y:S01]  /*4db0*/  LOP3.LUT R13, R7.reuse, 0x3a, RZ, 0xfc, !PT ;  /* 0x0000003a070d7812 */ /* 0x040fe200078efcff */
[C---:B------:R-:W-:Y:S01]  /*4dc0*/  IMAD R233, R0.reuse, R10, R233 ;  /* 0x0000000a00e97224 */ /* 0x040fe200078e02e9 */
[----:B------:R-:W-:Y:S01]  /*4dd0*/  LOP3.LUT R10, R7, 0x44, RZ, 0xfc, !PT ;  /* 0x00000044070a7812 */ /* 0x000fe200078efcff */
[--C-:B------:R-:W-:Y:S01]  /*4de0*/  @!P0 IMAD.IADD R225, R225, 0x1, -R0.reuse ;  /* 0x00000001e1e18824 */ /* 0x100fe200078e0a00 */
[C---:B------:R-:W-:Y:S01]  /*4df0*/  ISETP.GT.U32.AND P0, PT, R0.reuse, R231, PT ;  /* 0x000000e70000720c */ /* 0x040fe20003f04070 */
[----:B------:R-:W-:Y:S01]  /*4e00*/  @!P6 IMAD.MOV R221, RZ, RZ, -R221 ;  /* 0x000000ffffdde224 */ /* 0x000fe200078e0add */
[C---:B------:R-:W-:Y:S01]  /*4e10*/  ISETP.GT.U32.AND P6, PT, R0.reuse, R227, PT ;  /* 0x000000e30000720c */ /* 0x040fe20003fc4070 */
[----:B------:R-:W-:Y:S01]  /*4e20*/  @!P2 IMAD.MOV R225, RZ, RZ, -R225 ;  /* 0x000000ffffe1a224 */ /* 0x000fe200078e0ae1 */
[----:B------:R-:W-:Y:S01]  /*4e30*/  IABS R235, R10 ;  /* 0x0000000a00eb7213 */ /* 0x000fe20000000000 */
[----:B------:R-:W-:Y:S01]  /*4e40*/  @!P5 IMAD.IADD R229, R229, 0x1, -R0 ;  /* 0x00000001e5e5d824 */ /* 0x000fe200078e0a00 */
[----:B------:R-:W-:Y:S01]  /*4e50*/  ISETP.GT.U32.AND P2, PT, R0, R233, PT ;  /* 0x000000e90000720c */ /* 0x000fe20003f44070 */
[----:B------:R-:W-:Y:S01]  /*4e60*/  @!P3 IMAD.MOV R223, RZ, RZ, -R223 ;  /* 0x000000ffffdfb224 */ /* 0x000fe200078e0adf */
[----:B------:R-:W-:Y:S01]  /*4e70*/  ISETP.GE.AND P3, PT, R14, RZ, PT ;  /* 0x000000ff0e00720c */ /* 0x000fe20003f66270 */
[----:B------:R-:W-:Y:S01]  /*4e80*/  IMAD.HI.U32 R9, R6, R235, RZ ;  /* 0x000000eb06097227 */ /* 0x000fe200078e00ff */
[----:B------:R-:W-:-:S02]  /*4e90*/  ISETP.GT.U32.AND P5, PT, R0, R229, PT ;  /* 0x000000e50000720c */ /* 0x000fc40003fa4070 */
[----:B------:R-:W-:Y:S01]  /*4ea0*/  IABS R245, R13 ;  /* 0x0000000d00f57213 */ /* 0x000fe20000000000 */
[----:B------:R-:W-:Y:S01]  /*4eb0*/  IMAD.MOV R9, RZ, RZ, -R9 ;  /* 0x000000ffff097224 */ /* 0x000fe200078e0a09 */
[----:B------:R-:W-:Y:S01]  /*4ec0*/  LOP3.LUT R14, R7, 0x34, RZ, 0xfc, !PT ;  /* 0x00000034070e7812 */ /* 0x000fe200078efcff */
[--C-:B------:R-:W-:Y:S01]  /*4ed0*/  @!P6 IMAD.IADD R227, R227, 0x1, -R0.reuse ;  /* 0x00000001e3e3e824 */ /* 0x100fe200078e0a00 */
[----:B------:R-:W-:Y:S01]  /*4ee0*/  ISETP.GE.AND P6, PT, R15, RZ, PT ;  /* 0x000000ff0f00720c */ /* 0x000fe20003fc6270 */
[--C-:B------:R-:W-:Y:S01]  /*4ef0*/  @!P0 IMAD.IADD R231, R231, 0x1, -R0.reuse ;  /* 0x00000001e7e78824 */ /* 0x100fe200078e0a00 */
[----:B------:R-:W-:Y:S01]  /*4f00*/  IABS R251, R14 ;  /* 0x0000000e00fb7213 */ /* 0x000fe20000000000 */
[C---:B------:R-:W-:Y:S01]  /*4f10*/  IMAD R235, R0.reuse, R9, R235 ;  /* 0x0000000900eb7224 */ /* 0x040fe200078e02eb */
[----:B------:R-:W-:Y:S01]  /*4f20*/  IABS R15, R19 ;  /* 0x00000013000f7213 */ /* 0x000fe20000000000 */
[----:B------:R-:W-:Y:S01]  /*4f30*/  @!P2 IMAD.IADD R233, R233, 0x1, -R0 ;  /* 0x00000001e9e9a824 */ /* 0x000fe200078e0a00 */
[C---:B------:R-:W-:Y:S01]  /*4f40*/  ISETP.GT.U32.AND P0, PT, R0.reuse, R231, PT ;  /* 0x000000e70000720c */ /* 0x040fe20003f04070 */
[----:B------:R-:W-:Y:S01]  /*4f50*/  @!P1 IMAD.MOV R227, RZ, RZ, -R227 ;  /* 0x000000ffffe39224 */ /* 0x000fe200078e0ae3 */
[----:B------:R-:W-:Y:S01]  /*4f60*/  ISETP.GT.U32.AND P1, PT, R0, R235, PT ;  /* 0x000000eb0000720c */ /* 0x000fe20003f24070 */
[----:B------:R-:W-:Y:S01]  /*4f70*/  IMAD.HI.U32 R9, R6, R237, RZ ;  /* 0x000000ed06097227 */ /* 0x000fe200078e00ff */
[----:B------:R-:W-:-:S03]  /*4f80*/  ISETP.GT.U32.AND P2, PT, R0, R233, PT ;  /* 0x000000e90000720c */ /* 0x000fc60003f44070 */
[--C-:B------:R-:W-:Y:S01]  /*4f90*/  @!P5 IMAD.IADD R229, R229, 0x1, -R0.reuse ;  /* 0x00000001e5e5d824 */ /* 0x100fe200078e0a00 */
[----:B------:R-:W-:Y:S01]  /*4fa0*/  ISETP.GE.AND P5, PT, R10, RZ, PT ;  /* 0x000000ff0a00720c */ /* 0x000fe20003fa6270 */
[----:B------:R-:W-:Y:S01]  /*4fb0*/  IMAD.MOV R9, RZ, RZ, -R9 ;  /* 0x000000ffff097224 */ /* 0x000fe200078e0a09 */
[----:B------:R-:W-:Y:S01]  /*4fc0*/  LOP3.LUT R10, R7, 0x40, RZ, 0xfc, !PT ;  /* 0x00000040070a7812 */ /* 0x000fe200078efcff */
[----:B------:R-:W-:Y:S01]  /*4fd0*/  @!P4 IMAD.MOV R229, RZ, RZ, -R229 ;  /* 0x000000ffffe5c224 */ /* 0x000fe200078e0ae5 */
[----:B------:R-:W-:Y:S01]  /*4fe0*/  ISETP.GE.AND P4, PT, R11, RZ, PT ;  /* 0x000000ff0b00720c */ /* 0x000fe20003f86270 */
[----:B------:R-:W-:Y:S01]  /*4ff0*/  IMAD R237, R0, R9, R237 ;  /* 0x0000000900ed7224 */ /* 0x000fe200078e02ed */
[----:B------:R-:W-:Y:S01]  /*5000*/  IABS R239, R10 ;  /* 0x0000000a00ef7213 */ /* 0x000fe20000000000 */
[--C-:B------:R-:W-:Y:S01]  /*5010*/  @!P0 IMAD.IADD R231, R231, 0x1, -R0.reuse ;  /* 0x00000001e7e78824 */ /* 0x100fe200078e0a00 */
[----:B------:R-:W-:Y:S01]  /*5020*/  ISETP.GE.AND P0, PT, R10, RZ, PT ;  /* 0x000000ff0a00720c */ /* 0x000fe20003f06270 */
[--C-:B------:R-:W-:Y:S01]  /*5030*/  @!P1 IMAD.IADD R235, R235, 0x1, -R0.reuse ;  /* 0x00000001ebeb9824 */ /* 0x100fe200078e0a00 */
[----:B------:R-:W-:Y:S01]  /*5040*/  LOP3.LUT R11, R7, 0x3c, RZ, 0xfc, !PT ;  /* 0x0000003c070b7812 */ /* 0x000fe200078efcff */
[----:B------:R-:W-:Y:S01]  /*5050*/  @!P2 IMAD.IADD R233, R233, 0x1, -R0 ;  /* 0x00000001e9e9a824 */ /* 0x000fe200078e0a00 */
[C---:B------:R-:W-:Y:S01]  /*5060*/  ISETP.GT.U32.AND P2, PT, R0.reuse, R237, PT ;  /* 0x000000ed0000720c */ /* 0x040fe20003f44070 */
[----:B------:R-:W-:Y:S01]  /*5070*/  @!P3 IMAD.MOV R231, RZ, RZ, -R231 ;  /* 0x000000ffffe7b224 */ /* 0x000fe200078e0ae7 */
[----:B------:R-:W-:Y:S01]  /*5080*/  ISETP.GT.U32.AND P3, PT, R0, R235, PT ;  /* 0x000000eb0000720c */ /* 0x000fe20003f64070 */
[----:B------:R-:W-:Y:S01]  /*5090*/  IMAD.HI.U32 R9, R6, R239, RZ ;  /* 0x000000ef06097227 */ /* 0x000fe200078e00ff */
[----:B------:R-:W-:-:S03]  /*50a0*/  IABS R243, R11 ;  /* 0x0000000b00f37213 */ /* 0x000fc60000000000 */
[----:B------:R-:W-:Y:S02]  /*50b0*/  IMAD.MOV R9, RZ, RZ, -R9 ;  /* 0x000000ffff097224 */ /* 0x000fe400078e0a09 */
[----:B------:R-:W-:Y:S02]  /*50c0*/  VIADD R10, R8, 0x3e ;  /* 0x0000003e080a7836 */ /* 0x000fe40000000000 */
[C---:B------:R-:W-:Y:S02]  /*50d0*/  IMAD R239, R0.reuse, R9, R239 ;  /* 0x0000000900ef7224 */ /* 0x040fe400078e02ef */
[--C-:B------:R-:W-:Y:S01]  /*50e0*/  @!P2 IMAD.IADD R237, R237, 0x1, -R0.reuse ;  /* 0x00000001ededa824 */ /* 0x100fe200078e0a00 */
[----:B------:R-:W-:Y:S01]  /*50f0*/  IABS R241, R10 ;  /* 0x0000000a00f17213 */ /* 0x000fe20000000000 */
[----:B------:R-:W-:Y:S01]  /*5100*/  @!P3 IMAD.IADD R235, R235, 0x1, -R0 ;  /* 0x00000001ebebb824 */ /* 0x000fe200078e0a00 */
[C---:B------:R-:W-:Y:S01]  /*5110*/  ISETP.GT.U32.AND P3, PT, R0.reuse, R239, PT ;  /* 0x000000ef0000720c */ /* 0x040fe20003f64070 */
[----:B------:R-:W-:Y:S01]  /*5120*/  @!P6 IMAD.MOV R233, RZ, RZ, -R233 ;  /* 0x000000ffffe9e224 */ /* 0x000fe200078e0ae9 */
[----:B------:R-:W-:Y:S01]  /*5130*/  ISETP.GT.U32.AND P2, PT, R0, R237, PT ;  /* 0x000000ed0000720c */ /* 0x000fe20003f44070 */
[----:B------:R-:W-:Y:S01]  /*5140*/  IMAD.HI.U32 R9, R6, R241, RZ ;  /* 0x000000f106097227 */ /* 0x000fe200078e00ff */
[----:B------:R-:W-:-:S02]  /*5150*/  ISETP.GE.AND P1, PT, R10, RZ, PT ;  /* 0x000000ff0a00720c */ /* 0x000fc40003f26270 */
[----:B------:R-:W-:Y:S01]  /*5160*/  ISETP.GE.AND P6, PT, R11, RZ, PT ;  /* 0x000000ff0b00720c */ /* 0x000fe20003fc6270 */
[----:B------:R-:W-:Y:S01]  /*5170*/  IMAD.MOV R10, RZ, RZ, -R9 ;  /* 0x000000ffff0a7224 */ /* 0x000fe200078e0a09 */
[----:B------:R-:W-:Y:S01]  /*5180*/  LOP3.LUT R11, R7, 0x38, RZ, 0xfc, !PT ;  /* 0x00000038070b7812 */ /* 0x000fe200078efcff */
[----:B------:R-:W-:-:S03]  /*5190*/  IMAD.HI.U32 R9, R6, R243, RZ ;  /* 0x000000f306097227 */ /* 0x000fc600078e00ff */
[----:B------:R-:W-:Y:S01]  /*51a0*/  IABS R247, R11 ;  /* 0x0000000b00f77213 */ /* 0x000fe20000000000 */
[C---:B------:R-:W-:Y:S02]  /*51b0*/  IMAD R241, R0.reuse, R10, R241 ;  /* 0x0000000a00f17224 */ /* 0x040fe400078e02f1 */
[----:B------:R-:W-:Y:S02]  /*51c0*/  IMAD.MOV R10, RZ, RZ, -R9 ;  /* 0x000000ffff0a7224 */ /* 0x000fe400078e0a09 */
[--C-:B------:R-:W-:Y:S02]  /*51d0*/  @!P3 IMAD.IADD R239, R239, 0x1, -R0.reuse ;  /* 0x00000001efefb824 */ /* 0x100fe400078e0a00 */
[----:B------:R-:W-:Y:S01]  /*51e0*/  @!P2 IMAD.IADD R237, R237, 0x1, -R0 ;  /* 0x00000001ededa824 */ /* 0x000fe200078e0a00 */
[C---:B------:R-:W-:Y:S01]  /*51f0*/  ISETP.GT.U32.AND P2, PT, R0.reuse, R241, PT ;  /* 0x000000f10000720c */ /* 0x040fe20003f44070 */
[C---:B------:R-:W-:Y:S01]  /*5200*/  IMAD R243, R0.reuse, R10, R243 ;  /* 0x0000000a00f37224 */ /* 0x040fe200078e02f3 */
[----:B------:R-:W-:Y:S01]  /*5210*/  ISETP.GT.U32.AND P3, PT, R0, R239, PT ;  /* 0x000000ef0000720c */ /* 0x000fe20003f64070 */
[----:B------:R-:W-:-:S04]  /*5220*/  IMAD.HI.U32 R9, R6, R245, RZ ;  /* 0x000000f506097227 */ /* 0x000fc800078e00ff */
[----:B------:R-:W-:Y:S01]  /*5230*/  @!P4 IMAD.MOV R237, RZ, RZ, -R237 ;  /* 0x000000ffffedc224 */ /* 0x000fe200078e0aed */
[C---:B------:R-:W-:Y:S01]  /*5240*/  ISETP.GT.U32.AND P4, PT, R0.reuse, R243, PT ;  /* 0x000000f30000720c */ /* 0x040fe20003f84070 */
[----:B------:R-:W-:Y:S02]  /*5250*/  IMAD.MOV R9, RZ, RZ, -R9 ;  /* 0x000000ffff097224 */ /* 0x000fe400078e0a09 */
[----:B------:R-:W-:Y:S01]  /*5260*/  @!P5 IMAD.MOV R235, RZ, RZ, -R235 ;  /* 0x000000ffffebd224 */ /* 0x000fe200078e0aeb */
[----:B------:R-:W-:Y:S01]  /*5270*/  ISETP.GE.AND P5, PT, R13, RZ, PT ;  /* 0x000000ff0d00720c */ /* 0x000fe20003fa6270 */
[----:B------:R-:W-:Y:S01]  /*5280*/  IMAD R245, R0, R9, R245 ;  /* 0x0000000900f57224 */ /* 0x000fe200078e02f5 */
[----:B------:R-:W-:Y:S01]  /*5290*/  LOP3.LUT R13, R7, 0x36, RZ, 0xfc, !PT ;  /* 0x00000036070d7812 */ /* 0x000fe200078efcff */
[----:B------:R-:W-:Y:S02]  /*52a0*/  @!P3 IMAD.IADD R239, R239, 0x1, -R0 ;  /* 0x00000001efefb824 */ /* 0x000fe400078e0a00 */
[----:B------:R-:W-:Y:S01]  /*52b0*/  IMAD.HI.U32 R9, R6, R247, RZ ;  /* 0x000000f706097227 */ /* 0x000fe200078e00ff */
[----:B------:R-:W-:-:S02]  /*52c0*/  ISETP.GT.U32.AND P3, PT, R0, R245, PT ;  /* 0x000000f50000720c */ /* 0x000fc40003f64070 */
[----:B------:R-:W-:Y:S01]  /*52d0*/  IABS R249, R13 ;  /* 0x0000000d00f97213 */ /* 0x000fe20000000000 */
[--C-:B------:R-:W-:Y:S02]  /*52e0*/  @!P4 IMAD.IADD R243, R243, 0x1, -R0.reuse ;  /* 0x00000001f3f3c824 */ /* 0x100fe400078e0a00 */
[--C-:B------:R-:W-:Y:S02]  /*52f0*/  @!P2 IMAD.IADD R241, R241, 0x1, -R0.reuse ;  /* 0x00000001f1f1a824 */ /* 0x100fe400078e0a00 */
[----:B------:R-:W-:Y:S01]  /*5300*/  IMAD.MOV R9, RZ, RZ, -R9 ;  /* 0x000000ffff097224 */ /* 0x000fe200078e0a09 */
[C---:B------:R-:W-:Y:S01]  /*5310*/  ISETP.GT.U32.AND P4, PT, R0.reuse, R243, PT ;  /* 0x000000f30000720c */ /* 0x040fe20003f84070 */
[----:B------:R-:W-:Y:S01]  /*5320*/  @!P0 IMAD.MOV R239, RZ, RZ, -R239 ;  /* 0x000000ffffef8224 */ /* 0x000fe200078e0aef */
[C---:B------:R-:W-:Y:S01]  /*5330*/  ISETP.GT.U32.AND P2, PT, R0.reuse, R241, PT ;  /* 0x000000f10000720c */ /* 0x040fe20003f44070 */
[----:B------:R-:W-:Y:S01]  /*5340*/  IMAD R247, R0, R9, R247 ;  /* 0x0000000900f77224 */ /* 0x000fe200078e02f7 */
[----:B------:R-:W-:Y:S01]  /*5350*/  ISETP.GE.AND P0, PT, R11, RZ, PT ;  /* 0x000000ff0b00720c */ /* 0x000fe20003f06270 */
[----:B------:R-:W-:Y:S01]  /*5360*/  @!P3 IMAD.IADD R245, R245, 0x1, -R0 ;  /* 0x00000001f5f5b824 */ /* 0x000fe200078e0a00 */
[----:B------:R-:W-:Y:S01]  /*5370*/  IABS R11, R16 ;  /* 0x00000010000b7213 */ /* 0x000fe20000000000 */
[----:B------:R-:W-:-:S03]  /*5380*/  IMAD.HI.U32 R9, R6, R251, RZ ;  /* 0x000000fb06097227 */ /* 0x000fc600078e00ff */
[C---:B------:R-:W-:Y:S01]  /*5390*/  ISETP.GT.U32.AND P3, PT, R0.reuse, R245, PT ;  /* 0x000000f50000720c */ /* 0x040fe20003f64070 */
[----:B------:R-:W-:Y:S02]  /*53a0*/  IMAD.MOV R9, RZ, RZ, -R9 ;  /* 0x000000ffff097224 */ /* 0x000fe400078e0a09 */
[--C-:B------:R-:W-:Y:S01]  /*53b0*/  @!P4 IMAD.IADD R243, R243, 0x1, -R0.reuse ;  /* 0x00000001f3f3c824 */ /* 0x100fe200078e0a00 */
[C---:B------:R-:W-:Y:S01]  /*53c0*/  ISETP.GT.U32.AND P4, PT, R0.reuse, R247, PT ;  /* 0x000000f70000720c */ /* 0x040fe20003f84070 */
[----:B------:R-:W-:Y:S02]  /*53d0*/  IMAD R251, R0, R9, R251 ;  /* 0x0000000900fb7224 */ /* 0x000fe400078e02fb */
[----:B------:R-:W-:Y:S01]  /*53e0*/  @!P2 IMAD.IADD R241, R241, 0x1, -R0 ;  /* 0x00000001f1f1a824 */ /* 0x000fe200078e0a00 */
[----:B------:R-:W-:Y:S01]  /*53f0*/  ISETP.GE.AND P2, PT, R13, RZ, PT ;  /* 0x000000ff0d00720c */ /* 0x000fe20003f46270 */
[----:B------:R-:W-:Y:S01]  /*5400*/  VIADD R9, R8, 0x2e ;  /* 0x0000002e08097836 */ /* 0x000fe20000000000 */
[----:B------:R-:W-:Y:S01]  /*5410*/  IABS R13, R17 ;  /* 0x00000011000d7213 */ /* 0x000fe20000000000 */
[----:B------:R-:W-:-:S04]  /*5420*/  IMAD.HI.U32 R10, R6, R249, RZ ;  /* 0x000000f9060a7227 */ /* 0x000fc800078e00ff */
[--C-:B------:R-:W-:Y:S01]  /*5430*/  @!P3 IMAD.IADD R245, R245, 0x1, -R0.reuse ;  /* 0x00000001f5f5b824 */ /* 0x100fe200078e0a00 */
[----:B------:R-:W-:Y:S01]  /*5440*/  ISETP.GT.U32.AND P3, PT, R0, R251, PT ;  /* 0x000000fb0000720c */ /* 0x000fe20003f64070 */
[----:B------:R-:W-:Y:S01]  /*5450*/  @!P1 IMAD.MOV R241, RZ, RZ, -R241 ;  /* 0x000000fffff19224 */ /* 0x000fe200078e0af1 */
[----:B------:R-:W-:Y:S01]  /*5460*/  ISETP.GE.AND P1, PT, R14, RZ, PT ;  /* 0x000000ff0e00720c */ /* 0x000fe20003f26270 */
[----:B------:R-:W-:Y:S01]  /*5470*/  @!P4 IMAD.IADD R247, R247, 0x1, -R0 ;  /* 0x00000001f7f7c824 */ /* 0x000fe200078e0a00 */
[----:B------:R-:W-:Y:S01]  /*5480*/  ISETP.GE.AND P4, PT, R9, RZ, PT ;  /* 0x000000ff0900720c */ /* 0x000fe20003f86270 */
[----:B------:R-:W-:Y:S01]  /*5490*/  IMAD.MOV R10, RZ, RZ, -R10 ;  /* 0x000000ffff0a7224 */ /* 0x000fe200078e0a0a */
[----:B------:R-:W-:Y:S01]  /*54a0*/  IABS R14, R9 ;  /* 0x00000009000e7213 */ /* 0x000fe20000000000 */
[----:B------:R-:W-:-:S04]  /*54b0*/  IMAD.HI.U32 R9, R6, R11, RZ ;  /* 0x0000000b06097227 */ /* 0x000fc800078e00ff */
[----:B------:R-:W-:Y:S02]  /*54c0*/  IMAD R249, R0, R10, R249 ;  /* 0x0000000a00f97224 */ /* 0x000fe400078e02f9 */
[----:B------:R-:W-:Y:S02]  /*54d0*/  IMAD.MOV R10, RZ, RZ, -R9 ;  /* 0x000000ffff0a7224 */ /* 0x000fe400078e0a09 */
[----:B------:R-:W-:-:S04]  /*54e0*/  IMAD.HI.U32 R9, R6, R13, RZ ;  /* 0x0000000d06097227 */ /* 0x000fc800078e00ff */
[----:B------:R-:W-:Y:S02]  /*54f0*/  @!P3 IMAD.IADD R251, R251, 0x1, -R0 ;  /* 0x00000001fbfbb824 */ /* 0x000fe400078e0a00 */
[C---:B------:R-:W-:Y:S02]  /*5500*/  IMAD R10, R0.reuse, R10, R11 ;  /* 0x0000000a000a7224 */ /* 0x040fe400078e020b */
[----:B------:R-:W-:Y:S01]  /*5510*/  IMAD.MOV R9, RZ, RZ, -R9 ;  /* 0x000000ffff097224 */ /* 0x000fe200078e0a09 */
[C---:B------:R-:W-:Y:S01]  /*5520*/  ISETP.GT.U32.AND P3, PT, R0.reuse, R251, PT ;  /* 0x000000fb0000720c */ /* 0x040fe20003f64070 */
[----:B------:R-:W-:Y:S02]  /*5530*/  IMAD.MOV.U32 R11, RZ, RZ, R14 ;  /* 0x000000ffff0b7224 */ /* 0x000fe400078e000e */
[----:B------:R-:W-:Y:S01]  /*5540*/  @!P6 IMAD.MOV R243, RZ, RZ, -R243 ;  /* 0x000000fffff3e224 */ /* 0x000fe200078e0af3 */
[C---:B------:R-:W-:Y:S01]  /*5550*/  ISETP.GT.U32.AND P6, PT, R0.reuse, R249, PT ;  /* 0x000000f90000720c */ /* 0x040fe20003fc4070 */
[----:B------:R-:W-:Y:S01]  /*5560*/  IMAD R30, R0, R9, R13 ;  /* 0x00000009001e7224 */ /* 0x000fe200078e020d */
[----:B------:R-:W-:Y:S01]  /*5570*/  IABS R13, R18 ;  /* 0x00000012000d7213 */ /* 0x000fe20000000000 */
[----:B------:R-:W-:-:S04]  /*5580*/  IMAD.HI.U32 R9, R6, R11, RZ ;  /* 0x0000000b06097227 */ /* 0x000fc800078e00ff */
[----:B------:R-:W-:Y:S02]  /*5590*/  IMAD.MOV R14, RZ, RZ, -R9 ;  /* 0x000000ffff0e7224 */ /* 0x000fe400078e0a09 */
[----:B------:R-:W-:-:S04]  /*55a0*/  IMAD.HI.U32 R9, R6, R13, RZ ;  /* 0x0000000d06097227 */ /* 0x000fc800078e00ff */
[----:B------:R-:W-:Y:S02]  /*55b0*/  IMAD.MOV R9, RZ, RZ, -R9 ;  /* 0x000000ffff097224 */ /* 0x000fe400078e0a09 */
[--C-:B------:R-:W-:Y:S01]  /*55c0*/  @!P6 IMAD.IADD R249, R249, 0x1, -R0.reuse ;  /* 0x00000001f9f9e824 */ /* 0x100fe200078e0a00 */
[----:B------:R-:W-:Y:S01]  /*55d0*/  ISETP.GT.U32.AND P6, PT, R0, R247, PT ;  /* 0x000000f70000720c */ /* 0x000fe20003fc4070 */
[----:B------:R-:W-:Y:S01]  /*55e0*/  @!P3 IMAD.IADD R251, R251, 0x1, -R0 ;  /* 0x00000001fbfbb824 */ /* 0x000fe200078e0a00 */
[----:B------:R-:W-:Y:S01]  /*55f0*/  ISETP.GE.AND P3, PT, R16, RZ, PT ;  /* 0x000000ff1000720c */ /* 0x000fe20003f66270 */
[C---:B------:R-:W-:Y:S02]  /*5600*/  IMAD R28, R0.reuse, R9, R13 ;  /* 0x00000009001c7224 */ /* 0x040fe400078e020d */
[----:B------:R-:W-:Y:S02]  /*5610*/  @!P1 IMAD.MOV R251, RZ, RZ, -R251 ;  /* 0x000000fffffb9224 */ /* 0x000fe400078e0afb */
[C---:B------:R-:W-:Y:S01]  /*5620*/  IMAD R14, R0.reuse, R14, R11 ;  /* 0x0000000e000e7224 */ /* 0x040fe200078e020b */
[----:B------:R-:W-:Y:S01]  /*5630*/  ISETP.GT.U32.AND P1, PT, R0, R28, PT ;  /* 0x0000001c0000720c */ /* 0x000fe20003f24070 */
[----:B------:R-:W-:-:S04]  /*5640*/  IMAD.HI.U32 R11, R6, R15, RZ ;  /* 0x0000000f060b7227 */ /* 0x000fc800078e00ff */
[----:B------:R-:W-:Y:S02]  /*5650*/  IMAD.MOV R11, RZ, RZ, -R11 ;  /* 0x000000ffff0b7224 */ /* 0x000fe400078e0a0b */
[--C-:B------:R-:W-:Y:S01]  /*5660*/  @!P6 IMAD.IADD R247, R247, 0x1, -R0.reuse ;  /* 0x00000001f7f7e824 */ /* 0x100fe200078e0a00 */
[C---:B------:R-:W-:Y:S01]  /*5670*/  ISETP.GT.U32.AND P6, PT, R0.reuse, R10, PT ;  /* 0x0000000a0000720c */ /* 0x040fe20003fc4070 */
[C---:B------:R-:W-:Y:S01]  /*5680*/  IMAD R16, R0.reuse, R11, R15 ;  /* 0x0000000b00107224 */ /* 0x040fe200078e020f */
[----:B------:R-:W-:Y:S01]  /*5690*/  LOP3.LUT R15, R7, 0x28, RZ, 0xfc, !PT ;  /* 0x00000028070f7812 */ /* 0x000fe200078efcff */
[----:B------:R-:W-:Y:S01]  /*56a0*/  @!P5 IMAD.MOV R245, RZ, RZ, -R245 ;  /* 0x000000fffff5d224 */ /* 0x000fe200078e0af5 */
[----:B------:R-:W-:Y:S01]  /*56b0*/  ISETP.GT.U32.AND P5, PT, R0, R249, PT ;  /* 0x000000f90000720c */ /* 0x000fe20003fa4070 */
[----:B------:R-:W-:Y:S01]  /*56c0*/  @!P1 IMAD.IADD R28, R28, 0x1, -R0 ;  /* 0x000000011c1c9824 */ /* 0x000fe200078e0a00 */
[----:B------:R-:W-:Y:S01]  /*56d0*/  IABS R11, R15 ;  /* 0x0000000f000b7213 */ /* 0x000fe20000000000 */
[----:B------:R-:W-:-:S03]  /*56e0*/  @!P0 IMAD.MOV R247, RZ, RZ, -R247 ;  /* 0x000000fffff78224 */ /* 0x000fc600078e0af7 */
[----:B------:R-:W-:Y:S01]  /*56f0*/  ISETP.GT.U32.AND P1, PT, R0, R28, PT ;  /* 0x0000001c0000720c */ /* 0x000fe20003f24070 */
        /* <DEDUP_REMOVED lines=9> */
[----:B------:R-:W-:Y:S01]  /*5790*/  @!P2 IMAD.MOV R249, RZ, RZ, -R249 ;  /* 0x000000fffff9a224 */ /* 0x000fe200078e0af9 */
[----:B------:R-:W-:Y:S01]  /*57a0*/  ISETP.GT.U32.AND P2, PT, R0, R14, PT ;  /* 0x0000000e0000720c */ /* 0x000fe20003f44070 */
[----:B------:R-:W-:Y:S01]  /*57b0*/  @!P1 IMAD.IADD R28, R28, 0x1, -R0 ;  /* 0x000000011c1c9824 */ /* 0x000fe200078e0a00 */
        /* <DEDUP_REMOVED lines=8> */
[--C-:B------:R-:W-:Y:S01]  /*5840*/  @!P2 IMAD.IADD R14, R14, 0x1, -R0.reuse ;  /* 0x000000010e0ea824 */ /* 0x100fe200078e0a00 */
[----:B------:R-:W-:Y:S01]  /*5850*/  ISETP.GE.AND P2, PT, R19, RZ, PT ;  /* 0x000000ff1300720c */ /* 0x000fe20003f46270 */
[----:B------:R-:W-:Y:S01]  /*5860*/  @!P1 IMAD.IADD R26, R26, 0x1, -R0 ;  /* 0x000000011a1a9824 */ /* 0x000fe200078e0a00 */
[----:B------:R-:W-:Y:S01]  /*5870*/  ISETP.GT.U32.AND P1, PT, R0, R9, PT ;  /* 0x000000090000720c */ /* 0x000fe20003f24070 */
[----:B------:R-:W-:Y:S01]  /*5880*/  @!P3 IMAD.MOV R10, RZ, RZ, -R10 ;  /* 0x000000ffff0ab224 */ /* 0x000fe200078e0a0a */
[----:B------:R-:W-:Y:S01]  /*5890*/  IABS R145, R18 ;  /* 0x0000001200917213 */ /* 0x000fe20000000000 */
[----:B------:R-:W-:Y:S01]  /*58a0*/  @!P5 IMAD.IADD R30, R30, 0x1, -R0 ;  /* 0x000000011e1ed824 */ /* 0x000fe200078e0a00 */
[----:B------:R-:W-:Y:S01]  /*58b0*/  ISETP.GT.U32.AND P3, PT, R0, R14, PT ;  /* 0x0000000e0000720c */ /* 0x000fe20003f64070 */
[----:B------:R-:W-:-:S02]  /*58c0*/  VIADD R13, R8, 0x1e ;  /* 0x0000001e080d7836 */ /* 0x000fc40000000000 */
[----:B------:R-:W-:Y:S01]  /*58d0*/  IMAD.HI.U32 R11, R6, R145, RZ ;  /* 0x00000091060b7227 */ /* 0x000fe200078e00ff */
[C---:B------:R-:W-:Y:S02]  /*58e0*/  ISETP.GT.U32.AND P5, PT, R0.reuse, R30, PT ;  /* 0x0000001e0000720c */ /* 0x040fe40003fa4070 */
[----:B------:R-:W-:Y:S01]  /*58f0*/  IABS R19, R13 ;  /* 0x0000000d00137213 */ /* 0x000fe20000000000 */
[----:B------:R-:W-:Y:S02]  /*5900*/  IMAD.MOV R11, RZ, RZ, -R11 ;  /* 0x000000ffff0b7224 */ /* 0x000fe400078e0a0b */
[----:B------:R-:W-:Y:S01]  /*5910*/  @!P1 IMAD.IADD R9, R9, 0x1, -R0 ;  /* 0x0000000109099824 */ /* 0x000fe200078e0a00 */
[C---:B------:R-:W-:Y:S01]  /*5920*/  ISETP.GT.U32.AND P1, PT, R0.reuse, R26, PT ;  /* 0x0000001a0000720c */ /* 0x040fe20003f24070 */
[----:B------:R-:W-:Y:S02]  /*5930*/  IMAD R145, R0, R11, R145 ;  /* 0x0000000b00917224 */ /* 0x000fe400078e0291 */
[----:B------:R-:W-:-:S04]  /*5940*/  IMAD.HI.U32 R11, R6, R23, RZ ;  /* 0x00000017060b7227 */ /* 0x000fc800078e00ff */
[----:B------:R-:W-:Y:S01]  /*5950*/  @!P3 IMAD.IADD R14, R14, 0x1, -R0 ;  /* 0x000000010e0eb824 */ /* 0x000fe200078e0a00 */
[----:B------:R-:W-:Y:S01]  /*5960*/  ISETP.GE.AND P3, PT, R17, RZ, PT ;  /* 0x000000ff1100720c */ /* 0x000fe20003f66270 */
[----:B------:R-:W-:Y:S02]  /*5970*/  IMAD.MOV R17, RZ, RZ, -R11 ;  /* 0x000000ffff117224 */ /* 0x000fe400078e0a0b */
[----:B------:R-:W-:Y:S01]  /*5980*/  @!P0 IMAD.MOV R28, RZ, RZ, -R28 ;  /* 0x000000ffff1c8224 */ /* 0x000fe200078e0a1c */
[C---:B------:R-:W-:Y:S01]  /*5990*/  ISETP.GT.U32.AND P0, PT, R0.reuse, R145, PT ;  /* 0x000000910000720c */ /* 0x040fe20003f04070 */
[----:B------:R-:W-:Y:S02]  /*59a0*/  IMAD R23, R0, R17, R23 ;  /* 0x0000001100177224 */ /* 0x000fe400078e0217 */
[--C-:B------:R-:W-:Y:S02]  /*59b0*/  @!P1 IMAD.IADD R26, R26, 0x1, -R0.reuse ;  /* 0x000000011a1a9824 */ /* 0x100fe400078e0a00 */
[----:B------:R-:W-:Y:S01]  /*59c0*/  @!P5 IMAD.IADD R30, R30, 0x1, -R0 ;  /* 0x000000011e1ed824 */ /* 0x000fe200078e0a00 */
[----:B------:R-:W-:Y:S01]  /*59d0*/  ISETP.GT.U32.AND P1, PT, R0, R23, PT ;  /* 0x000000170000720c */ /* 0x000fe20003f24070 */
[----:B------:R-:W-:Y:S01]  /*59e0*/  IMAD.HI.U32 R11, R6, R129, RZ ;  /* 0x00000081060b7227 */ /* 0x000fe200078e00ff */
[----:B------:R-:W-:-:S03]  /*59f0*/  ISETP.GT.U32.AND P5, PT, R0, R16, PT ;  /* 0x000000100000720c */ /* 0x000fc60003fa4070 */
[----:B------:R-:W-:Y:S01]  /*5a00*/  @!P6 IMAD.MOV R30, RZ, RZ, -R30 ;  /* 0x000000ffff1ee224 */ /* 0x000fe200078e0a1e */
[----:B------:R-:W-:Y:S01]  /*5a10*/  ISETP.GE.AND P6, PT, R15, RZ, PT ;  /* 0x000000ff0f00720c */ /* 0x000fe20003fc6270 */
[----:B------:R-:W-:Y:S02]  /*5a20*/  @!P0 IMAD.IADD R145, R145, 0x1, -R0 ;  /* 0x0000000191918824 */ /* 0x000fe400078e0a00 */
[----:B------:R-:W-:-:S04]  /*5a30*/  IMAD.HI.U32 R15, R6, R19, RZ ;  /* 0x00000013060f7227 */ /* 0x000fc800078e00ff */
[--C-:B------:R-:W-:Y:S01]  /*5a40*/  @!P1 IMAD.IADD R23, R23, 0x1, -R0.reuse ;  /* 0x0000000117179824 */ /* 0x100fe200078e0a00 */
[----:B------:R-:W-:Y:S01]  /*5a50*/  ISETP.GT.U32.AND P1, PT, R0, R145, PT ;  /* 0x000000910000720c */ /* 0x000fe20003f24070 */
[----:B------:R-:W-:Y:S02]  /*5a60*/  @!P5 IMAD.IADD R16, R16, 0x1, -R0 ;  /* 0x000000011010d824 */ /* 0x000fe400078e0a00 */
[----:B------:R-:W-:Y:S02]  /*5a70*/  IMAD.MOV R15, RZ, RZ, -R15 ;  /* 0x000000ffff0f7224 */ /* 0x000fe400078e0a0f */
[----:B------:R-:W-:Y:S01]  /*5a80*/  IMAD.MOV R11, RZ, RZ, -R11 ;  /* 0x000000ffff0b7224 */ /* 0x000fe200078e0a0b */
[C---:B------:R-:W-:Y:S01]  /*5a90*/  ISETP.GT.U32.AND P5, PT, R0.reuse, R16, PT ;  /* 0x000000100000720c */ /* 0x040fe20003fa4070 */
[C---:B------:R-:W-:Y:S01]  /*5aa0*/  IMAD R19, R0.reuse, R15, R19 ;  /* 0x0000000f00137224 */ /* 0x040fe200078e0213 */
[----:B------:R-:W-:Y:S01]  /*5ab0*/  IABS R15, R32 ;  /* 0x00000020000f7213 */ /* 0x000fe20000000000 */
[C---:B------:R-:W-:Y:S01]  /*5ac0*/  IMAD R17, R0.reuse, R11, R129 ;  /* 0x0000000b00117224 */ /* 0x040fe200078e0281 */
[----:B------:R-:W-:Y:S01]  /*5ad0*/  IABS R129, R34 ;  /* 0x0000002200817213 */ /* 0x000fe20000000000 */
[----:B------:R-:W-:Y:S01]  /*5ae0*/  @!P6 IMAD.MOV R26, RZ, RZ, -R26 ;  /* 0x000000ffff1ae224 */ /* 0x000fe200078e0a1a */
[C---:B------:R-:W-:Y:S01]  /*5af0*/  ISETP.GT.U32.AND P6, PT, R0.reuse, R23, PT ;  /* 0x000000170000720c */ /* 0x040fe20003fc4070 */
[----:B------:R-:W-:Y:S01]  /*5b00*/  @!P1 IMAD.IADD R145, R145, 0x1, -R0 ;  /* 0x0000000191919824 */ /* 0x000fe200078e0a00 */
[----:B------:R-:W-:Y:S01]  /*5b10*/  ISETP.GT.U32.AND P1, PT, R0, R19, PT ;  /* 0x000000130000720c */ /* 0x000fe20003f24070 */
[----:B------:R-:W-:-:S04]  /*5b20*/  IMAD.HI.U32 R11, R6, R15, RZ ;  /* 0x0000000f060b7227 */ /* 0x000fc800078e00ff */
[----:B------:R-:W-:Y:S02]  /*5b30*/  IMAD.MOV R11, RZ, RZ, -R11 ;  /* 0x000000ffff0b7224 */ /* 0x000fe400078e0a0b */
[----:B------:R-:W-:Y:S01]  /*5b40*/  @!P5 IMAD.IADD R16, R16, 0x1, -R0 ;  /* 0x000000011010d824 */ /* 0x000fe200078e0a00 */
[----:B------:R-:W-:Y:S01]  /*5b50*/  ISETP.GE.AND P5, PT, R13, RZ, PT ;  /* 0x000000ff0d00720c */ /* 0x000fe20003fa6270 */
[----:B------:R-:W-:Y:S02]  /*5b60*/  IMAD R15, R0, R11, R15 ;  /* 0x0000000b000f7224 */ /* 0x000fe400078e020f */
[----:B------:R-:W-:-:S04]  /*5b70*/  IMAD.HI.U32 R13, R6, R21, RZ ;  /* 0x00000015060d7227 */ /* 0x000fc800078e00ff */
[--C-:B------:R-:W-:Y:S01]  /*5b80*/  @!P1 IMAD.IADD R19, R19, 0x1, -R0.reuse ;  /* 0x0000000113139824 */ /* 0x100fe200078e0a00 */
[C---:B------:R-:W-:Y:S01]  /*5b90*/  ISETP.GT.U32.AND P1, PT, R0.reuse, R15, PT ;  /* 0x0000000f0000720c */ /* 0x040fe20003f24070 */
[----:B------:R-:W-:Y:S02]  /*5ba0*/  IMAD.MOV R13, RZ, RZ, -R13 ;  /* 0x000000ffff0d7224 */ /* 0x000fe400078e0a0d */
[----:B------:R-:W-:Y:S01]  /*5bb0*/  @!P6 IMAD.IADD R23, R23, 0x1, -R0 ;  /* 0x000000011717e824 */ /* 0x000fe200078e0a00 */
[C---:B------:R-:W-:Y:S01]  /*5bc0*/  ISETP.GT.U32.AND P6, PT, R0.reuse, R17, PT ;  /* 0x000000110000720c */ /* 0x040fe20003fc4070 */
[----:B------:R-:W-:Y:S02]  /*5bd0*/  IMAD R21, R0, R13, R21 ;  /* 0x0000000d00157224 */ /* 0x000fe400078e0215 */
[----:B------:R-:W-:-:S03]  /*5be0*/  IMAD.HI.U32 R13, R6, R129, RZ ;  /* 0x00000081060d7227 */ /* 0x000fc600078e00ff */
[C---:B------:R-:W-:Y:S01]  /*5bf0*/  ISETP.GT.U32.AND P0, PT, R0.reuse, R21, PT ;  /* 0x000000150000720c */ /* 0x040fe20003f04070 */
[----:B------:R-:W-:Y:S02]  /*5c00*/  IMAD.MOV R13, RZ, RZ, -R13 ;  /* 0x000000ffff0d7224 */ /* 0x000fe400078e0a0d */
[----:B------:R-:W-:Y:S01]  /*5c10*/  @!P4 IMAD.MOV R14, RZ, RZ, -R14 ;  /* 0x000000ffff0ec224 */ /* 0x000fe200078e0a0e */
[----:B------:R-:W-:Y:S01]  /*5c20*/  ISETP.GT.U32.AND P4, PT, R0, R9, PT ;  /* 0x000000090000720c */ /* 0x000fe20003f84070 */
[----:B------:R-:W-:Y:S01]  /*5c30*/  @!P2 IMAD.MOV R16, RZ, RZ, -R16 ;  /* 0x000000ffff10a224 */ /* 0x000fe200078e0a10 */
[----:B------:R-:W-:Y:S01]  /*5c40*/  ISETP.GE.AND P2, PT, R18, RZ, PT ;  /* 0x000000ff1200720c */ /* 0x000fe20003f46270 */
[C---:B------:R-:W-:Y:S01]  /*5c50*/  IMAD R13, R0.reuse, R13, R129 ;  /* 0x0000000d000d7224 */ /* 0x040fe200078e0281 */
[----:B------:R-:W-:Y:S01]  /*5c60*/  IABS R129, R42 ;  /* 0x0000002a00817213 */ /* 0x000fe20000000000 */
[----:B------:R-:W-:Y:S01]  /*5c70*/  @!P1 IMAD.IADD R15, R15, 0x1, -R0 ;  /* 0x000000010f0f9824 */ /* 0x000fe200078e0a00 */
[----:B------:R-:W-:Y:S01]  /*5c80*/  ISETP.GT.U32.AND P1, PT, R0, R19, PT ;  /* 0x000000130000720c */ /* 0x000fe20003f24070 */
[----:B------:R-:W-:-:S04]  /*5c90*/  IMAD.HI.U32 R18, R6, R143, RZ ;  /* 0x0000008f06127227 */ /* 0x000fc800078e00ff */
[----:B------:R-:W-:Y:S01]  /*5ca0*/  @!P6 IMAD.IADD R17, R17, 0x1, -R0 ;  /* 0x000000011111e824 */ /* 0x000fe200078e0a00 */
[----:B------:R-:W-:Y:S01]  /*5cb0*/  ISETP.GT.U32.AND P6, PT, R0, R13, PT ;  /* 0x0000000d0000720c */ /* 0x000fe20003fc4070 */
[----:B------:R-:W-:Y:S02]  /*5cc0*/  IMAD.MOV R18, RZ, RZ, -R18 ;  /* 0x000000ffff127224 */ /* 0x000fe400078e0a12 */
[--C-:B------:R-:W-:Y:S01]  /*5cd0*/  @!P4 IMAD.IADD R9, R9, 0x1, -R0.reuse ;  /* 0x000000010909c824 */ /* 0x100fe200078e0a00 */
[----:B------:R-:W-:Y:S01]  /*5ce0*/  ISETP.GE.AND P4, PT, R20, RZ, PT ;  /* 0x000000ff1400720c */ /* 0x000fe20003f86270 */
[----:B------:R-:W-:Y:S02]  /*5cf0*/  IMAD R143, R0, R18, R143 ;  /* 0x00000012008f7224 */ /* 0x000fe400078e028f */
[----:B------:R-:W-:Y:S02]  /*5d00*/  VIADD R11, R8, 0xe ;  /* 0x0000000e080b7836 */ /* 0x000fe40000000000 */
[----:B------:R-:W-:Y:S01]  /*5d10*/  @!P1 IMAD.IADD R19, R19, 0x1, -R0 ;  /* 0x0000000113139824 */ /* 0x000fe200078e0a00 */
[----:B------:R-:W-:Y:S01]  /*5d20*/  ISETP.GT.U32.AND P1, PT, R0, R143, PT ;  /* 0x0000008f0000720c */ /* 0x000fe20003f24070 */
[----:B------:R-:W-:Y:S01]  /*5d30*/  IMAD.MOV.U32 R8, RZ, RZ, R9 ;  /* 0x000000ffff087224 */ /* 0x000fe200078e0009 */
[----:B------:R-:W-:Y:S01]  /*5d40*/  IABS R131, R11 ;  /* 0x0000000b00837213 */ /* 0x000fe20000000000 */
[----:B------:R-:W-:-:S04]  /*5d50*/  IMAD.HI.U32 R9, R6, R139, RZ ;  /* 0x0000008b06097227 */ /* 0x000fc800078e00ff */
[--C-:B------:R-:W-:Y:S01]  /*5d60*/  @!P6 IMAD.IADD R13, R13, 0x1, -R0.reuse ;  /* 0x000000010d0de824 */ /* 0x100fe200078e0a00 */
[----:B------:R-:W-:Y:S01]  /*5d70*/  ISETP.GE.AND P6, PT, R11, RZ, PT ;  /* 0x000000ff0b00720c */ /* 0x000fe20003fc6270 */
[----:B------:R-:W-:Y:S02]  /*5d80*/  IMAD.MOV R11, RZ, RZ, -R9 ;  /* 0x000000ffff0b7224 */ /* 0x000fe400078e0a09 */
[----:B------:R-:W-:Y:S01]  /*5d90*/  @!P2 IMAD.MOV R145, RZ, RZ, -R145 ;  /* 0x000000ffff91a224 */ /* 0x000fe200078e0a91 */
[C---:B------:R-:W-:Y:S01]  /*5da0*/  ISETP.GT.U32.AND P2, PT, R0.reuse, R17, PT ;  /* 0x000000110000720c */ /* 0x040fe20003f44070 */
[----:B------:R-:W-:Y:S02]  /*5db0*/  IMAD R139, R0, R11, R139 ;  /* 0x0000000b008b7224 */ /* 0x000fe400078e028b */
[----:B------:R-:W-:Y:S02]  /*5dc0*/  @!P1 IMAD.IADD R143, R143, 0x1, -R0 ;  /* 0x000000018f8f9824 */ /* 0x000fe400078e0a00 */
[----:B------:R-:W-:Y:S01]  /*5dd0*/  IMAD.HI.U32 R20, R6, R141, RZ ;  /* 0x0000008d06147227 */ /* 0x000fe200078e00ff */
[----:B------:R-:W-:-:S03]  /*5de0*/  ISETP.GT.U32.AND P1, PT, R0, R139, PT ;  /* 0x0000008b0000720c */ /* 0x000fc60003f24070 */
[----:B------:R-:W-:-:S04]  /*5df0*/  IMAD.HI.U32 R9, R6, R129, RZ ;  /* 0x0000008106097227 */ /* 0x000fc800078e00ff */
[----:B------:R-:W-:Y:S01]  /*5e00*/  @!P4 IMAD.MOV R23, RZ, RZ, -R23 ;  /* 0x000000ffff17c224 */ /* 0x000fe200078e0a17 */
[C---:B------:R-:W-:Y:S01]  /*5e10*/  ISETP.GT.U32.AND P4, PT, R0.reuse, R13, PT ;  /* 0x0000000d0000720c */ /* 0x040fe20003f84070 */
[----:B------:R-:W-:Y:S02]  /*5e20*/  IMAD.MOV R20, RZ, RZ, -R20 ;  /* 0x000000ffff147224 */ /* 0x000fe400078e0a14 */
[----:B------:R-:W-:Y:S02]  /*5e30*/  IMAD.MOV R9, RZ, RZ, -R9 ;  /* 0x000000ffff097224 */ /* 0x000fe400078e0a09 */
[----:B------:R-:W-:Y:S02]  /*5e40*/  @!P0 IMAD.IADD R21, R21, 0x1, -R0 ;  /* 0x0000000115158824 */ /* 0x000fe400078e0a00 */
[C---:B------:R-:W-:Y:S02]  /*5e50*/  IMAD R141, R0.reuse, R20, R141 ;  /* 0x00000014008d7224 */ /* 0x040fe400078e028d */
[C---:B------:R-:W-:Y:S01]  /*5e60*/  IMAD R9, R0.reuse, R9, R129 ;  /* 0x0000000900097224 */ /* 0x040fe200078e0281 */
[C---:B------:R-:W-:Y:S01]  /*5e70*/  ISETP.GT.U32.AND P0, PT, R0.reuse, R21, PT ;  /* 0x000000150000720c */ /* 0x040fe20003f04070 */
[----:B------:R-:W-:Y:S01]  /*5e80*/  @!P3 IMAD.MOV R8, RZ, RZ, -R8 ;  /* 0x000000ffff08b224 */ /* 0x000fe200078e0a08 */
[C---:B------:R-:W-:Y:S01]  /*5e90*/  ISETP.GT.U32.AND P3, PT, R0.reuse, R15, PT ;  /* 0x0000000f0000720c */ /* 0x040fe20003f64070 */
[--C-:B------:R-:W-:Y:S01]  /*5ea0*/  @!P2 IMAD.IADD R17, R17, 0x1, -R0.reuse ;  /* 0x000000011111a824 */ /* 0x100fe200078e0a00 */
[C---:B------:R-:W-:Y:S01]  /*5eb0*/  ISETP.GT.U32.AND P2, PT, R0.reuse, R141, PT ;  /* 0x0000008d0000720c */ /* 0x040fe20003f44070 */
[----:B------:R-:W-:Y:S01]  /*5ec0*/  @!P1 IMAD.IADD R139, R139, 0x1, -R0 ;  /* 0x000000018b8b9824 */ /* 0x000fe200078e0a00 */
[----:B------:R-:W-:Y:S01]  /*5ed0*/  ISETP.GT.U32.AND P1, PT, R0, R9, PT ;  /* 0x000000090000720c */ /* 0x000fe20003f24070 */
[----:B------:R-:W-:-:S04]  /*5ee0*/  IMAD.HI.U32 R11, R6, R131, RZ ;  /* 0x00000083060b7227 */ /* 0x000fc800078e00ff */
[--C-:B------:R-:W-:Y:S01]  /*5ef0*/  @!P4 IMAD.IADD R13, R13, 0x1, -R0.reuse ;  /* 0x000000010d0dc824 */ /* 0x100fe200078e0a00 */
[----:B------:R-:W-:Y:S01]  /*5f00*/  ISETP.GE.AND P4, PT, R32, RZ, PT ;  /* 0x000000ff2000720c */ /* 0x000fe20003f86270 */
[----:B------:R-:W-:Y:S01]  /*5f10*/  IMAD.MOV R11, RZ, RZ, -R11 ;  /* 0x000000ffff0b7224 */ /* 0x000fe200078e0a0b */
[----:B------:R-:W-:Y:S01]  /*5f20*/  LOP3.LUT R32, R7, 0xc, RZ, 0xfc, !PT ;  /* 0x0000000c07207812 */ /* 0x000fe200078efcff */
[--C-:B------:R-:W-:Y:S01]  /*5f30*/  @!P3 IMAD.IADD R15, R15, 0x1, -R0.reuse ;  /* 0x000000010f0fb824 */ /* 0x100fe200078e0a00 */
[----:B------:R-:W-:Y:S01]  /*5f40*/  ISETP.GE.AND P3, PT, R24, RZ, PT ;  /* 0x000000ff1800720c */ /* 0x000fe20003f66270 */
[----:B------:R-:W-:Y:S01]  /*5f50*/  IMAD R11, R0, R11, R131 ;  /* 0x0000000b000b7224 */ /* 0x000fe200078e0283 */
[----:B------:R-:W-:Y:S01]  /*5f60*/  IABS R18, R32 ;  /* 0x0000002000127213 */ /* 0x000fe20000000000 */
[--C-:B------:R-:W-:Y:S01]  /*5f70*/  @!P0 IMAD.IADD R21, R21, 0x1, -R0.reuse ;  /* 0x0000000115158824 */ /* 0x100fe200078e0a00 */
[----:B------:R-:W-:Y:S01]  /*5f80*/  ISETP.GE.AND P0, PT, R22, RZ, PT ;  /* 0x000000ff1600720c */ /* 0x000fe20003f06270 */
[--C-:B------:R-:W-:Y:S01]  /*5f90*/  @!P2 IMAD.IADD R141, R141, 0x1, -R0.reuse ;  /* 0x000000018d8da824 */ /* 0x100fe200078e0a00 */
[----:B------:R-:W-:Y:S01]  /*5fa0*/  ISETP.GE.AND P2, PT, R34, RZ, PT ;  /* 0x000000ff2200720c */ /* 0x000fe20003f46270 */
[----:B------:R-:W-:Y:S01]  /*5fb0*/  @!P1 IMAD.IADD R9, R9, 0x1, -R0 ;  /* 0x0000000109099824 */ /* 0x000fe200078e0a00 */
[----:B------:R-:W-:Y:S01]  /*5fc0*/  LOP3.LUT R34, R7, 0xa, RZ, 0xfc, !PT ;  /* 0x0000000a07227812 */ /* 0x000fe200078efcff */
[----:B------:R-:W-:Y:S01]  /*5fd0*/  IMAD.MOV.U32 R129, RZ, RZ, R18 ;  /* 0x000000ffff817224 */ /* 0x000fe200078e0012 */
[----:B------:R-:W-:Y:S01]  /*5fe0*/  ISETP.GT.U32.AND P1, PT, R0, R11, PT ;  /* 0x0000000b0000720c */ /* 0x000fe20003f24070 */
[----:B------:R-:W-:Y:S01]  /*5ff0*/  IMAD.HI.U32 R22, R6, R133, RZ ;  /* 0x0000008506167227 */ /* 0x000fe200078e00ff */
[----:B------:R-:W-:-:S02]  /*6000*/  IABS R137, R34 ;  /* 0x0000002200897213 */ /* 0x000fc40000000000 */
[----:B------:R-:W-:Y:S01]  /*6010*/  IABS R131, R48 ;  /* 0x0000003000837213 */ /* 0x000fe20000000000 */
[----:B------:R-:W-:-:S04]  /*6020*/  IMAD.HI.U32 R18, R6, R129, RZ ;  /* 0x0000008106127227 */ /* 0x000fc800078e00ff */
[----:B------:R-:W-:Y:S02]  /*6030*/  IMAD.MOV R20, RZ, RZ, -R18 ;  /* 0x000000ffff147224 */ /* 0x000fe400078e0a12 */
[----:B------:R-:W-:-:S04]  /*6040*/  IMAD.HI.U32 R18, R6, R137, RZ ;  /* 0x0000008906127227 */ /* 0x000fc800078e00ff */
[----:B------:R-:W-:Y:S01]  /*6050*/  @!P3 IMAD.MOV R17, RZ, RZ, -R17 ;  /* 0x000000ffff11b224 */ /* 0x000fe200078e0a11 */
[C---:B------:R-:W-:Y:S01]  /*6060*/  ISETP.GT.U32.AND P3, PT, R0.reuse, R139, PT ;  /* 0x0000008b0000720c */ /* 0x040fe20003f64070 */
[----:B------:R-:W-:Y:S01]  /*6070*/  @!P0 IMAD.MOV R21, RZ, RZ, -R21 ;  /* 0x000000ffff158224 */ /* 0x000fe200078e0a15 */
[C---:B------:R-:W-:Y:S01]  /*6080*/  ISETP.GT.U32.AND P0, PT, R0.reuse, R143, PT ;  /* 0x0000008f0000720c */ /* 0x040fe20003f04070 */
[C---:B------:R-:W-:Y:S02]  /*6090*/  IMAD R129, R0.reuse, R20, R129 ;  /* 0x0000001400817224 */ /* 0x040fe400078e0281 */
[----:B------:R-:W-:Y:S01]  /*60a0*/  IMAD.MOV R24, RZ, RZ, -R18 ;  /* 0x000000ffff187224 */ /* 0x000fe200078e0a12 */
[----:B------:R-:W-:Y:S01]  /*60b0*/  LOP3.LUT R18, R7, 0x2, RZ, 0xfc, !PT ;  /* 0x0000000207127812 */ /* 0x000fe200078efcff */
[----:B------:R-:W-:Y:S01]  /*60c0*/  @!P1 IMAD.IADD R11, R11, 0x1, -R0 ;  /* 0x000000010b0b9824 */ /* 0x000fe200078e0a00 */
[----:B------:R-:W-:Y:S01]  /*60d0*/  ISETP.GT.U32.AND P1, PT, R0, R141, PT ;  /* 0x0000008d0000720c */ /* 0x000fe20003f24070 */
[----:B------:R-:W-:-:S04]  /*60e0*/  IMAD.HI.U32 R20, R6, R135, RZ ;  /* 0x0000008706147227 */ /* 0x000fc800078e00ff */
[----:B------:R-:W-:Y:S02]  /*60f0*/  IMAD.MOV R22, RZ, RZ, -R22 ;  /* 0x000000ffff167224 */ /* 0x000fe400078e0a16 */
[C---:B------:R-:W-:Y:S01]  /*6100*/  IMAD R137, R0.reuse, R24, R137 ;  /* 0x0000001800897224 */ /* 0x040fe200078e0289 */
[----:B------:R-:W-:Y:S01]  /*6110*/  IABS R24, R18 ;  /* 0x0000001200187213 */ /* 0x000fe20000000000 */
[----:B------:R-:W-:Y:S02]  /*6120*/  IMAD.MOV R20, RZ, RZ, -R20 ;  /* 0x000000ffff147224 */ /* 0x000fe400078e0a14 */
[----:B------:R-:W-:Y:S01]  /*6130*/  IMAD R133, R0, R22, R133 ;  /* 0x0000001600857224 */ /* 0x000fe200078e0285 */
[----:B------:R-:W-:Y:S01]  /*6140*/  LOP3.LUT R22, RZ, R153, RZ, 0x33, !PT ;  /* 0x00000099ff167212 */ /* 0x000fe200078e33ff */
[----:B------:R-:W-:-:S04]  /*6150*/  IMAD.HI.U32 R7, R6, R131, RZ ;  /* 0x0000008306077227 */ /* 0x000fc800078e00ff */
[C---:B------:R-:W-:Y:S02]  /*6160*/  IMAD R135, R0.reuse, R20, R135 ;  /* 0x0000001400877224 */ /* 0x040fe400078e0287 */
[----:B------:R-:W-:Y:S02]  /*6170*/  IMAD.MOV.U32 R20, RZ, RZ, R24 ;  /* 0x000000ffff147224 */ /* 0x000fe400078e0018 */
[----:B------:R-:W-:Y:S01]  /*6180*/  @!P4 IMAD.MOV R15, RZ, RZ, -R15 ;  /* 0x000000ffff0fc224 */ /* 0x000fe200078e0a0f */
[C---:B------:R-:W-:Y:S01]  /*6190*/  ISETP.GT.U32.AND P4, PT, R0.reuse, R9, PT ;  /* 0x000000090000720c */ /* 0x040fe20003f84070 */
[--C-:B------:R-:W-:Y:S01]  /*61a0*/  @!P3 IMAD.IADD R139, R139, 0x1, -R0.reuse ;  /* 0x000000018b8bb824 */ /* 0x100fe200078e0a00 */
[C---:B------:R-:W-:Y:S01]  /*61b0*/  ISETP.GT.U32.AND P3, PT, R0.reuse, R133, PT ;  /* 0x000000850000720c */ /* 0x040fe20003f64070 */
[----:B------:R-:W-:Y:S02]  /*61c0*/  IMAD.MOV R7, RZ, RZ, -R7 ;  /* 0x000000ffff077224 */ /* 0x000fe400078e0a07 */
[----:B------:R-:W-:Y:S01]  /*61d0*/  @!P5 IMAD.MOV R19, RZ, RZ, -R19 ;  /* 0x000000ffff13d224 */ /* 0x000fe200078e0a13 */
[C---:B------:R-:W-:Y:S01]  /*61e0*/  ISETP.GT.U32.AND P5, PT, R0.reuse, R11, PT ;  /* 0x0000000b0000720c */ /* 0x040fe20003fa4070 */
[----:B------:R-:W-:Y:S01]  /*61f0*/  @!P2 IMAD.MOV R13, RZ, RZ, -R13 ;  /* 0x000000ffff0da224 */ /* 0x000fe200078e0a0d */
[C---:B------:R-:W-:Y:S01]  /*6200*/  ISETP.GT.U32.AND P2, PT, R0.reuse, R129, PT ;  /* 0x000000810000720c */ /* 0x040fe20003f44070 */
[----:B------:R-:W-:Y:S01]  /*6210*/  @!P0 IMAD.IADD R143, R143, 0x1, -R0 ;  /* 0x000000018f8f8824 */ /* 0x000fe200078e0a00 */
[----:B------:R-:W-:Y:S01]  /*6220*/  ISETP.GT.U32.AND P0, PT, R0, R137, PT ;  /* 0x000000890000720c */ /* 0x000fe20003f04070 */
[----:B------:R-:W-:-:S04]  /*6230*/  IMAD.HI.U32 R6, R6, R20, RZ ;  /* 0x0000001406067227 */ /* 0x000fc800078e00ff */
[----:B------:R-:W-:Y:S01]  /*6240*/  @!P1 IMAD.IADD R141, R141, 0x1, -R0 ;  /* 0x000000018d8d9824 */ /* 0x000fe200078e0a00 */
[C---:B------:R-:W-:Y:S01]  /*6250*/  ISETP.GT.U32.AND P1, PT, R0.reuse, R135, PT ;  /* 0x000000870000720c */ /* 0x040fe20003f24070 */
[C---:B------:R-:W-:Y:S02]  /*6260*/  IMAD R131, R0.reuse, R7, R131 ;  /* 0x0000000700837224 */ /* 0x040fe400078e0283 */
[----:B------:R-:W-:Y:S02]  /*6270*/  IMAD.MOV R7, RZ, RZ, -R6 ;  /* 0x000000ffff077224 */ /* 0x000fe400078e0a06 */
[----:B------:R-:W-:Y:S01]  /*6280*/  @!P4 IMAD.IADD R9, R9, 0x1, -R0 ;  /* 0x000000010909c824 */ /* 0x000fe200078e0a00 */
[C---:B------:R-:W-:Y:S01]  /*6290*/  ISETP.GT.U32.AND P4, PT, R0.reuse, R131, PT ;  /* 0x000000830000720c */ /* 0x040fe20003f84070 */
[----:B------:R-:W-:Y:S02]  /*62a0*/  IMAD R6, R0, R7, R20 ;  /* 0x0000000700067224 */ /* 0x000fe400078e0214 */
[----:B------:R-:W-:-:S02]  /*62b0*/  @!P3 IMAD.IADD R133, R133, 0x1, -R0 ;  /* 0x000000018585b824 */ /* 0x000fc400078e0a00 */
[--C-:B------:R-:W-:Y:S01]  /*62c0*/  @!P5 IMAD.IADD R11, R11, 0x1, -R0.reuse ;  /* 0x000000010b0bd824 */ /* 0x100fe200078e0a00 */
[----:B------:R-:W-:Y:S01]  /*62d0*/  ISETP.GT.U32.AND P3, PT, R0, R6, PT ;  /* 0x000000060000720c */ /* 0x000fe20003f64070 */
[--C-:B------:R-:W-:Y:S01]  /*62e0*/  @!P2 IMAD.IADD R129, R129, 0x1, -R0.reuse ;  /* 0x000000018181a824 */ /* 0x100fe200078e0a00 */
[----:B------:R-:W-:Y:S01]  /*62f0*/  ISETP.GE.AND P5, PT, R36, RZ, PT ;  /* 0x000000ff2400720c */ /* 0x000fe20003fa6270 */
[--C-:B------:R-:W-:Y:S01]  /*6300*/  @!P0 IMAD.IADD R137, R137, 0x1, -R0.reuse ;  /* 0x0000000189898824 */ /* 0x100fe200078e0a00 */
[----:B------:R-:W-:Y:S01]  /*6310*/  ISETP.GE.AND P2, PT, R38, RZ, PT ;  /* 0x000000ff2600720c */ /* 0x000fe20003f46270 */
[--C-:B------:R-:W-:Y:S01]  /*6320*/  @!P1 IMAD.IADD R135, R135, 0x1, -R0.reuse ;  /* 0x0000000187879824 */ /* 0x100fe200078e0a00 */
[----:B------:R-:W-:Y:S01]  /*6330*/  ISETP.GE.AND P0, PT, R40, RZ, PT ;  /* 0x000000ff2800720c */ /* 0x000fe20003f06270 */
[----:B------:R-:W-:Y:S01]  /*6340*/  @!P4 IMAD.IADD R131, R131, 0x1, -R0 ;  /* 0x000000018383c824 */ /* 0x000fe200078e0a00 */
[----:B------:R-:W-:Y:S01]  /*6350*/  ISETP.GE.AND P1, PT, R42, RZ, PT ;  /* 0x000000ff2a00720c */ /* 0x000fe20003f26270 */
[----:B------:R-:W-:Y:S01]  /*6360*/  IMAD.MOV.U32 R7, RZ, RZ, R9 ;  /* 0x000000ffff077224 */ /* 0x000fe200078e0009 */
[----:B------:R-:W-:Y:S01]  /*6370*/  ISETP.GT.U32.AND P4, PT, R0, R129, PT ;  /* 0x000000810000720c */ /* 0x000fe20003f84070 */
[----:B------:R-:W-:-:S02]  /*6380*/  IMAD.MOV.U32 R9, RZ, RZ, R11 ;  /* 0x000000ffff097224 */ /* 0x000fc400078e000b */
[--C-:B------:R-:W-:Y:S02]  /*6390*/  @!P3 IMAD.IADD R6, R6, 0x1, -R0.reuse ;  /* 0x000000010606b824 */ /* 0x100fe400078e0a00 */
[----:B------:R-:W-:Y:S01]  /*63a0*/  @!P5 IMAD.MOV R143, RZ, RZ, -R143 ;  /* 0x000000ffff8fd224 */ /* 0x000fe200078e0a8f */
[C---:B------:R-:W-:Y:S01]  /*63b0*/  ISETP.GT.U32.AND P5, PT, R0.reuse, R133, PT ;  /* 0x000000850000720c */ /* 0x040fe20003fa4070 */
[----:B------:R-:W-:Y:S01]  /*63c0*/  @!P2 IMAD.MOV R141, RZ, RZ, -R141 ;  /* 0x000000ffff8da224 */ /* 0x000fe200078e0a8d */
[C---:B------:R-:W-:Y:S01]  /*63d0*/  ISETP.GT.U32.AND P2, PT, R0.reuse, R137, PT ;  /* 0x000000890000720c */ /* 0x040fe20003f44070 */
[----:B------:R-:W-:Y:S01]  /*63e0*/  @!P0 IMAD.MOV R139, RZ, RZ, -R139 ;  /* 0x000000ffff8b8224 */ /* 0x000fe200078e0a8b */
[C---:B------:R-:W-:Y:S01]  /*63f0*/  ISETP.GT.U32.AND P0, PT, R0.reuse, R135, PT ;  /* 0x000000870000720c */ /* 0x040fe20003f04070 */
[----:B------:R-:W-:Y:S01]  /*6400*/  @!P1 IMAD.MOV R7, RZ, RZ, -R7 ;  /* 0x000000ffff079224 */ /* 0x000fe200078e0a07 */
[C---:B------:R-:W-:Y:S01]  /*6410*/  ISETP.GT.U32.AND P1, PT, R0.reuse, R131, PT ;  /* 0x000000830000720c */ /* 0x040fe20003f24070 */
[----:B------:R-:W-:Y:S01]  /*6420*/  @!P6 IMAD.MOV R9, RZ, RZ, -R9 ;  /* 0x000000ffff09e224 */ /* 0x000fe200078e0a09 */
[----:B------:R-:W-:Y:S01]  /*6430*/  ISETP.GT.U32.AND P3, PT, R0, R6, PT ;  /* 0x000000060000720c */ /* 0x000fe20003f64070 */
[----:B------:R-:W-:Y:S01]  /*6440*/  @!P4 IMAD.IADD R129, R129, 0x1, -R0 ;  /* 0x000000018181c824 */ /* 0x000fe200078e0a00 */
[----:B------:R-:W-:-:S02]  /*6450*/  ISETP.GE.AND P6, PT, R32, RZ, PT ;  /* 0x000000ff2000720c */ /* 0x000fc40003fc6270 */
[----:B------:R-:W-:Y:S01]  /*6460*/  ISETP.GE.AND P4, PT, R34, RZ, PT ;  /* 0x000000ff2200720c */ /* 0x000fe20003f86270 */
[--C-:B------:R-:W-:Y:S01]  /*6470*/  @!P5 IMAD.IADD R133, R133, 0x1, -R0.reuse ;  /* 0x000000018585d824 */ /* 0x100fe200078e0a00 */
[----:B------:R-:W-:Y:S01]  /*6480*/  ISETP.GE.AND P5, PT, R48, RZ, PT ;  /* 0x000000ff3000720c */ /* 0x000fe20003fa6270 */
[--C-:B------:R-:W-:Y:S01]  /*6490*/  @!P2 IMAD.IADD R137, R137, 0x1, -R0.reuse ;  /* 0x000000018989a824 */ /* 0x100fe200078e0a00 */
[----:B------:R-:W-:Y:S01]  /*64a0*/  ISETP.GE.AND P2, PT, R44, RZ, PT ;  /* 0x000000ff2c00720c */ /* 0x000fe20003f46270 */
[--C-:B------:R-:W-:Y:S01]  /*64b0*/  @!P0 IMAD.IADD R135, R135, 0x1, -R0.reuse ;  /* 0x0000000187878824 */ /* 0x100fe200078e0a00 */
[----:B------:R-:W-:Y:S01]  /*64c0*/  ISETP.GE.AND P0, PT, R46, RZ, PT ;  /* 0x000000ff2e00720c */ /* 0x000fe20003f06270 */
[--C-:B------:R-:W-:Y:S01]  /*64d0*/  @!P1 IMAD.IADD R131, R131, 0x1, -R0.reuse ;  /* 0x0000000183839824 */ /* 0x100fe200078e0a00 */
[----:B------:R-:W-:Y:S01]  /*64e0*/  ISETP.GE.AND P1, PT, R18, RZ, PT ;  /* 0x000000ff1200720c */ /* 0x000fe20003f26270 */
[----:B------:R-:W-:Y:S01]  /*64f0*/  @!P3 IMAD.IADD R6, R6, 0x1, -R0 ;  /* 0x000000010606b824 */ /* 0x000fe200078e0a00 */
[----:B------:R-:W-:Y:S01]  /*6500*/  ISETP.NE.AND P3, PT, R153, RZ, PT ;  /* 0x000000ff9900720c */ /* 0x000fe20003f65270 */
[----:B------:R-:W-:-:S02]  /*6510*/  IMAD.MOV.U32 R11, RZ, RZ, R129 ;  /* 0x000000ffff0b7224 */ /* 0x000fc400078e0081 */
[----:B------:R-:W-:Y:S01]  /*6520*/  IMAD R0, R5, UR7, RZ ;  /* 0x0000000705007c24 */ /* 0x000fe2000f8e02ff */
[C---:B------:R-:W-:Y:S01]  /*6530*/  SEL R128, R22.reuse, R25, !P3 ;  /* 0x0000001916807207 */ /* 0x040fe20005800000 */
[----:B------:R-:W-:Y:S01]  /*6540*/  @!P6 IMAD.MOV R11, RZ, RZ, -R11 ;  /* 0x000000ffff0be224 */ /* 0x000fe200078e0a0b */
[----:B------:R-:W-:Y:S01]  /*6550*/  SEL R240, R22, R27, !P3 ;  /* 0x0000001b16f07207 */ /* 0x000fe20005800000 */
[----:B------:R-:W-:Y:S01]  /*6560*/  IMAD.MOV.U32 R129, RZ, RZ, R6 ;  /* 0x000000ffff817224 */ /* 0x000fe200078e0006 */
[----:B------:R-:W-:Y:S01]  /*6570*/  LEA R5, P6, R0, UR4, 0x1 ;  /* 0x0000000400057c11 */ /* 0x000fe2000f8c08ff */
[----:B------:R-:W-:Y:S01]  /*6580*/  @!P4 IMAD.MOV R137, RZ, RZ, -R137 ;  /* 0x000000ffff89c224 */ /* 0x000fe200078e0a89 */
[----:B------:R-:W-:Y:S01]  /*6590*/  SEL R242, R22, R29, !P3 ;  /* 0x0000001d16f27207 */ /* 0x000fe20005800000 */
[----:B------:R-:W-:Y:S01]  /*65a0*/  @!P2 IMAD.MOV R135, RZ, RZ, -R135 ;  /* 0x000000ffff87a224 */ /* 0x000fe200078e0a87 */
[----:B------:R-:W-:Y:S01]  /*65b0*/  LEA.HI.X.SX32 R0, R0, UR5, 0x1, P6 ;  /* 0x0000000500007c11 */ /* 0x000fe2000b0f0eff */
[----:B------:R-:W-:Y:S01]  /*65c0*/  @!P0 IMAD.MOV R133, RZ, RZ, -R133 ;  /* 0x000000ffff858224 */ /* 0x000fe200078e0a85 */
[----:B------:R-:W-:Y:S01]  /*65d0*/  ULDC UR5, c[0x0][0x240] ;  /* 0x0000900000057ab9 */ /* 0x000fe20000000800 */
[----:B------:R-:W-:Y:S01]  /*65e0*/  @!P5 IMAD.MOV R131, RZ, RZ, -R131 ;  /* 0x000000ffff83d224 */ /* 0x000fe200078e0a83 */
[C---:B------:R-:W-:Y:S01]  /*65f0*/  SEL R244, R22.reuse, R31, !P3 ;  /* 0x0000001f16f47207 */ /* 0x040fe20005800000 */
[----:B------:R-:W-:Y:S01]  /*6600*/  @!P1 IMAD.MOV R129, RZ, RZ, -R129 ;  /* 0x000000ffff819224 */ /* 0x000fe200078e0a81 */
[----:B------:R-:W-:Y:S01]  /*6610*/  SEL R246, R22, R33, !P3 ;  /* 0x0000002116f67207 */ /* 0x000fe20005800000 */
[----:B------:R-:W-:Y:S01]  /*6620*/  IMAD R128, R128, UR5, RZ ;  /* 0x0000000580807c24 */ /* 0x000fe2000f8e02ff */
        /* <DEDUP_REMOVED lines=58> */
[C---:B------:R-:W-:Y:S01]  /*69d0*/  SEL R127, R22.reuse, R127, !P3 ;  /* 0x0000007f167f7207 */ /* 0x040fe20005800000 */
        /* <DEDUP_REMOVED lines=47> */
[----:B------:R-:W-:Y:S01]  /*6cd0*/  SEL R80, R22, R151, !P3 ;  /* 0x0000009716507207 */ /* 0x000fe20005800000 */
        /* <DEDUP_REMOVED lines=139> */
[-C--:B------:R-:W-:Y:S01]  /*7590*/  LEA R129, P4, R128, R5.reuse, 0x1 ;  /* 0x0000000580817211 */ /* 0x080fe200078808ff */
[----:B------:R-:W-:Y:S01]  /*75a0*/  IMAD R16, R16, UR5, RZ ;  /* 0x0000000510107c24 */ /* 0x000fe2000f8e02ff */
[-C--:B------:R-:W-:Y:S01]  /*75b0*/  LEA R241, P3, R240, R5.reuse, 0x1 ;  /* 0x00000005f0f17211 */ /* 0x080fe200078608ff */
[----:B------:R-:W-:Y:S01]  /*75c0*/  IMAD R18, R18, UR5, RZ ;  /* 0x0000000512127c24 */ /* 0x000fe2000f8e02ff */
[-C--:B------:R-:W-:Y:S01]  /*75d0*/  LEA R243, P2, R242, R5.reuse, 0x1 ;  /* 0x00000005f2f37211 */ /* 0x080fe200078408ff */
[----:B------:R0:W-:Y:S01]  /*75e0*/  STL [R1+0x7c0], R129 ;  /* 0x0007c08101007387 */ /* 0x0001e20000100800 */
[-C--:B------:R-:W-:Y:S01]  /*75f0*/  LEA.HI.X.SX32 R240, R240, R0.reuse, 0x1, P3 ;  /* 0x00000000f0f07211 */ /* 0x080fe200018f0eff */
[----:B------:R-:W-:Y:S01]  /*7600*/  IMAD R20, R20, UR5, RZ ;  /* 0x0000000514147c24 */ /* 0x000fe2000f8e02ff */
[-C--:B------:R-:W-:Y:S01]  /*7610*/  LEA R245, P1, R244, R5.reuse, 0x1 ;  /* 0x00000005f4f57211 */ /* 0x080fe200078208ff */
[----:B------:R-:W-:Y:S01]  /*7620*/  IMAD R22, R22, UR5, RZ ;  /* 0x0000000516167c24 */ /* 0x000fe2000f8e02ff */
[-C--:B------:R-:W-:Y:S01]  /*7630*/  LEA.HI.X.SX32 R242, R242, R0.reuse, 0x1, P2 ;  /* 0x00000000f2f27211 */ /* 0x080fe200010f0eff */
[----:B------:R-:W-:Y:S01]  /*7640*/  ULDC UR4, c[0x0][0x234] ;  /* 0x00008d0000047ab9 */ /* 0x000fe20000000800 */
[-C--:B------:R-:W-:Y:S01]  /*7650*/  LEA R247, P0, R246, R5.reuse, 0x1 ;  /* 0x00000005f6f77211 */ /* 0x080fe200078008ff */
[----:B------:R-:W-:Y:S01]  /*7660*/  IMAD R12, R12, UR4, RZ ;  /* 0x000000040c0c7c24 */ /* 0x000fe2000f8e02ff */
[-C--:B------:R-:W-:Y:S01]  /*7670*/  LEA.HI.X.SX32 R244, R244, R0.reuse, 0x1, P1 ;  /* 0x00000000f4f47211 */ /* 0x080fe200008f0eff */
[----:B------:R-:W-:Y:S01]  /*7680*/  USHF.L.U32 UR7, UR7, 0x6, URZ ;  /* 0x0000000607077899 */ /* 0x000fe2000800063f */
[-C--:B0-----:R-:W-:Y:S01]  /*7690*/  LEA.HI.X.SX32 R129, R128, R0.reuse, 0x1, P4 ;  /* 0x0000000080817211 */ /* 0x081fe200020f0eff */
[----:B------:R-:W-:Y:S01]  /*76a0*/  UMOV UR5, URZ ;  /* 0x0000003f00057c82 */ /* 0x000fe20008000000 */
[-C--:B------:R-:W-:Y:S01]  /*76b0*/  LEA R128, P4, R252, R5.reuse, 0x1 ;  /* 0x00000005fc807211 */ /* 0x080fe200078808ff */
[----:B------:R-:W-:Y:S01]  /*76c0*/  USHF.R.S32.HI UR6, URZ, 0x1f, UR7 ;  /* 0x0000001f3f067899 */ /* 0x000fe20008011407 */
[-C--:B------:R-:W-:Y:S01]  /*76d0*/  LEA R249, P6, R248, R5.reuse, 0x1 ;  /* 0x00000005f8f97211 */ /* 0x080fe200078c08ff */
[----:B------:R0:W-:Y:S01]  /*76e0*/  STL [R1+0x7bc], R129 ;  /* 0x0007bc8101007387 */ /* 0x0001e20000100800 */
[-C--:B------:R-:W-:Y:S01]  /*76f0*/  LEA.HI.X.SX32 R246, R246, R0.reuse, 0x1, P0 ;  /* 0x00000000f6f67211 */ /* 0x080fe200000f0eff */
[----:B------:R-:W-:Y:S01]  /*7700*/  UMOV UR4, URZ ;  /* 0x0000003f00047c82 */ /* 0x000fe20008000000 */
[-C--:B------:R-:W-:Y:S01]  /*7710*/  LEA R251, P5, R250, R5.reuse, 0x1 ;  /* 0x00000005fafb7211 */ /* 0x080fe200078a08ff */
[----:B------:R1:W-:Y:S01]  /*7720*/  STL [R1+0x200], R128 ;  /* 0x0002008001007387 */ /* 0x0003e20000100800 */
[-C--:B------:R-:W-:Y:S01]  /*7730*/  LEA.HI.X.SX32 R248, R248, R0.reuse, 0x1, P6 ;  /* 0x00000000f8f87211 */ /* 0x080fe200030f0eff */
[----:B------:R-:W-:Y:S01]  /*7740*/  IMAD.MOV.U32 R235, RZ, RZ, RZ ;  /* 0x000000ffffeb7224 */ /* 0x000fe200078e00ff */
[-C--:B------:R-:W-:Y:S01]  /*7750*/  LEA.HI.X.SX32 R250, R250, R0.reuse, 0x1, P5 ;  /* 0x00000000fafa7211 */ /* 0x080fe200028f0eff */
[----:B------:R-:W-:Y:S01]  /*7760*/  USHF.L.U32 UR18, UR7, 0x1, URZ ;  /* 0x0000000107127899 */ /* 0x000fe2000800063f */
[----:B------:R-:W-:Y:S01]  /*7770*/  LEA.HI.X.SX32 R252, R252, R0, 0x1, P4 ;  /* 0x00000000fcfc7211 */ /* 0x000fe200020f0eff */
[----:B------:R-:W-:Y:S01]  /*7780*/  USHF.L.U64.HI UR9, UR7, 0x1, UR6 ;  /* 0x0000000107097899 */ /* 0x000fe20008010206 */
[----:B0-----:R-:W-:-:S02]  /*7790*/  LEA R129, P3, R127, R5, 0x1 ;  /* 0x000000057f817211 */ /* 0x001fc400078608ff */
[----:B-1----:R-:W-:-:S03]  /*77a0*/  LEA R128, P2, R126, R5, 0x1 ;  /* 0x000000057e807211 */ /* 0x002fc600078408ff */
[----:B------:R0:W-:Y:S01]  /*77b0*/  STL [R1+0x208], R129 ;  /* 0x0002088101007387 */ /* 0x0001e20000100800 */
[-C--:B------:R-:W-:Y:S02]  /*77c0*/  LEA.HI.X.SX32 R127, R127, R0.reuse, 0x1, P3 ;  /* 0x000000007f7f7211 */ /* 0x080fe400018f0eff */
[----:B------:R-:W-:Y:S01]  /*77d0*/  LEA.HI.X.SX32 R126, R126, R0, 0x1, P2 ;  /* 0x000000007e7e7211 */ /* 0x000fe200010f0eff */
[----:B------:R1:W-:Y:S01]  /*77e0*/  STL [R1+0x210], R128 ;  /* 0x0002108001007387 */ /* 0x0003e20000100800 */
[-C--:B0-----:R-:W-:Y:S02]  /*77f0*/  LEA R129, P1, R125, R5.reuse, 0x1 ;  /* 0x000000057d817211 */ /* 0x081fe400078208ff */
        /* <DEDUP_REMOVED lines=13> */
[----:B------:R-:W-:Y:S01]  /*78d0*/  STL [R1+0x238], R129 ;  /* 0x0002388101007387 */ /* 0x000fe20000100800 */
[-C--:B------:R-:W-:Y:S02]  /*78e0*/  LEA.HI.X.SX32 R120, R120, R0.reuse, 0x1, P4 ;  /* 0x0000000078787211 */ /* 0x080fe400020f0eff */
[----:B------:R-:W-:Y:S01]  /*78f0*/  LEA.HI.X.SX32 R119, R119, R0, 0x1, P3 ;  /* 0x0000000077777211 */ /* 0x000fe200018f0eff */
[----:B------:R0:W-:Y:S04]  /*7900*/  STL [R1+0x204], R127 ;  /* 0x0002047f01007387 */ /* 0x0001e80000100800 */
[----:B------:R-:W-:Y:S04]  /*7910*/  STL [R1+0x240], R128 ;  /* 0x0002408001007387 */ /* 0x000fe80000100800 */
[----:B------:R1:W-:Y:S01]  /*7920*/  STL [R1+0x20c], R126 ;  /* 0x00020c7e01007387 */ /* 0x0003e20000100800 */
[----:B0-----:R-:W-:-:S04]  /*7930*/  LEA R127, P2, R118, R5, 0x1 ;  /* 0x00000005767f7211 */ /* 0x001fc800078408ff */
[----:B------:R-:W-:Y:S01]  /*7940*/  LEA.HI.X.SX32 R118, R118, R0, 0x1, P2 ;  /* 0x0000000076767211 */ /* 0x000fe200010f0eff */
[----:B------:R-:W-:Y:S01]  /*7950*/  STL [R1+0x248], R127 ;  /* 0x0002487f01007387 */ /* 0x000fe20000100800 */
[----:B-1----:R-:W-:-:S03]  /*7960*/  LEA R126, P1, R117, R5, 0x1 ;  /* 0x00000005757e7211 */ /* 0x002fc600078208ff */
[----:B------:R0:W-:Y:S01]  /*7970*/  STL [R1+0x214], R125 ;  /* 0x0002147d01007387 */ /* 0x0001e20000100800 */
[----:B------:R-:W-:-:S03]  /*7980*/  LEA.HI.X.SX32 R117, R117, R0, 0x1, P1 ;  /* 0x0000000075757211 */ /* 0x000fc600008f0eff */
        /* <DEDUP_REMOVED lines=20> */
[----:B------:R0:W-:Y:S01]  /*7ad0*/  STL [R1+0x278], R120 ;  /* 0x0002787801007387 */ /* 0x0001e20000100800 */
[----:B-1----:R-:W-:-:S03]  /*7ae0*/  LEA R119, P2, R111, R5, 0x1 ;  /* 0x000000056f777211 */ /* 0x002fc600078408ff */
[----:B------:R1:W-:Y:S01]  /*7af0*/  STL [R1+0x244], R118 ;  /* 0x0002447601007387 */ /* 0x0003e20000100800 */
[----:B------:R-:W-:-:S03]  /*7b00*/  LEA.HI.X.SX32 R111, R111, R0, 0x1, P2 ;  /* 0x000000006f6f7211 */ /* 0x000fc600010f0eff */
[----:B------:R-:W-:Y:S01]  /*7b10*/  STL [R1+0x280], R119 ;  /* 0x0002807701007387 */ /* 0x000fe20000100800 */
[----:B0-----:R-:W-:-:S03]  /*7b20*/  CS2R R120, SRZ ;  /* 0x0000000000787805 */ /* 0x001fc6000001ff00 */
[----:B------:R0:W-:Y:S01]  /*7b30*/  STL [R1+0x24c], R117 ;  /* 0x00024c7501007387 */ /* 0x0001e20000100800 */
[----:B-1----:R-:W-:-:S04]  /*7b40*/  LEA R118, P1, R110, R5, 0x1 ;  /* 0x000000056e767211 */ /* 0x002fc800078208ff */
[----:B------:R-:W-:Y:S01]  /*7b50*/  LEA.HI.X.SX32 R110, R110, R0, 0x1, P1 ;  /* 0x000000006e6e7211 */ /* 0x000fe200008f0eff */
[----:B------:R1:W-:Y:S01]  /*7b60*/  STL [R1+0x288], R118 ;  /* 0x0002887601007387 */ /* 0x0003e20000100800 */
[----:B0-----:R-:W-:-:S03]  /*7b70*/  LEA R117, P0, R109, R5, 0x1 ;  /* 0x000000056d757211 */ /* 0x001fc600078008ff */
[----:B------:R0:W-:Y:S01]  /*7b80*/  STL [R1+0x254], R116 ;  /* 0x0002547401007387 */ /* 0x0001e20000100800 */
[----:B------:R-:W-:-:S03]  /*7b90*/  LEA.HI.X.SX32 R109, R109, R0, 0x1, P0 ;  /* 0x000000006d6d7211 */ /* 0x000fc600000f0eff */
[----:B------:R-:W-:Y:S01]  /*7ba0*/  STL [R1+0x290], R117 ;  /* 0x0002907501007387 */ /* 0x000fe20000100800 */
[----:B-1----:R-:W-:-:S03]  /*7bb0*/  CS2R R118, SRZ ;  /* 0x0000000000767805 */ /* 0x002fc6000001ff00 */
        /* <DEDUP_REMOVED lines=426> */
[----:B------:R-:W-:Y:S01]  /*9660*/  STL [R1+0x588], R21 ;  /* 0x0005881501007387 */ /* 0x000fe20000100800 */
[----:B0-----:R-:W-:-:S03]  /*9670*/  LEA R19, P2, R9, R5, 0x1 ;  /* 0x0000000509137211 */ /* 0x001fc600078408ff */
[----:B------:R0:W-:Y:S04]  /*9680*/  STL [R1+0x554], R17 ;  /* 0x0005541101007387 */ /* 0x0001e80000100800 */
[----:B------:R-:W-:Y:S04]  /*9690*/  STL [R1+0x590], R19 ;  /* 0x0005901301007387 */ /* 0x000fe80000100800 */
[----:B------:R1:W-:Y:S01]  /*96a0*/  STL [R1+0x55c], R15 ;  /* 0x00055c0f01007387 */ /* 0x0003e20000100800 */
[----:B0-----:R-:W-:-:S05]  /*96b0*/  LEA R17, P1, R11, R5, 0x1 ;  /* 0x000000050b117211 */ /* 0x001fca00078208ff */
[----:B------:R-:W-:Y:S01]  /*96c0*/  STL [R1+0x598], R17 ;  /* 0x0005981101007387 */ /* 0x000fe20000100800 */
[----:B-1----:R-:W-:-:S03]  /*96d0*/  LEA R15, P0, R14, R5, 0x1 ;  /* 0x000000050e0f7211 */ /* 0x002fc600078008ff */
        /* <DEDUP_REMOVED lines=12> */
[----:B------:R0:W-:Y:S01]  /*97a0*/  STL [R1+0x584], R7 ;  /* 0x0005840701007387 */ /* 0x0001e20000100800 */
[-C--:B------:R-:W-:Y:S02]  /*97b0*/  LEA.HI.X.SX32 R5, R9, R0.reuse, 0x1, P2 ;  /* 0x0000000009057211 */ /* 0x080fe400010f0eff */
[C---:B------:R-:W-:Y:S01]  /*97c0*/  LEA R13, P2, R12.reuse, UR10, 0x1 ;  /* 0x0000000a0c0d7c11 */ /* 0x040fe2000f8408ff */
[----:B------:R1:W-:Y:S01]  /*97d0*/  STL [R1+0x7b8], R6 ;  /* 0x0007b80601007387 */ /* 0x0003e20000100800 */
[----:B------:R-:W-:Y:S02]  /*97e0*/  UIADD3 UR10, UP0, UR12, 0x80, URZ ;  /* 0x000000800c0a7890 */ /* 0x000fe4000ff1e03f */
[----:B------:R-:W-:Y:S01]  /*97f0*/  LEA.HI.X.SX32 R12, R12, UR11, 0x1, P2 ;  /* 0x0000000b0c0c7c11 */ /* 0x000fe200090f0eff */
[----:B------:R2:W-:Y:S01]  /*9800*/  STL [R1+0x58c], R5 ;  /* 0x00058c0501007387 */ /* 0x0005e20000100800 */
[----:B------:R-:W-:Y:S01]  /*9810*/  UIADD3 UR11, UP1, UR14, 0x2, URZ ;  /* 0x000000020e0b7890 */ /* 0x000fe2000ff3e03f */
[----:B0-----:R-:W-:-:S03]  /*9820*/  LEA.HI.X.SX32 R7, R16, R0, 0x1, P6 ;  /* 0x0000000010077211 */ /* 0x001fc600030f0eff */
[----:B------:R-:W-:Y:S01]  /*9830*/  UIADD3.X UR13, UR5, 0x40000040, URZ, UP1, !UPT ;  /* 0x40000040050d7890 */ /* 0x000fe20008ffe43f */
[-C--:B-1----:R-:W-:Y:S01]  /*9840*/  LEA.HI.X.SX32 R6, R11, R0.reuse, 0x1, P1 ;  /* 0x000000000b067211 */ /* 0x082fe200008f0eff */
[----:B------:R-:W-:Y:S01]  /*9850*/  UIADD3.X UR5, UR4, 0x40000040, URZ, UP0, !UPT ;  /* 0x4000004004057890 */ /* 0x000fe200087fe43f */
[----:B------:R-:W-:Y:S01]  /*9860*/  UMOV UR6, UR11 ;  /* 0x0000000b00067c82 */ /* 0x000fe20008000000 */
[----:B--2---:R-:W-:Y:S02]  /*9870*/  LEA.HI.X.SX32 R5, R14, R0, 0x1, P0 ;  /* 0x000000000e057211 */ /* 0x004fe400000f0eff */
[----:B------:R0:W-:Y:S01]  /*9880*/  STL [R1+0x594], R6 ;  /* 0x0005940601007387 */ /* 0x0001e20000100800 */
[----:B------:R-:W-:Y:S01]  /*9890*/  UMOV UR7, UR13 ;  /* 0x0000000d00077c82 */ /* 0x000fe20008000000 */
[----:B------:R-:W-:Y:S01]  /*98a0*/  UMOV UR4, UR10 ;  /* 0x0000000a00047c82 */ /* 0x000fe20008000000 */
[----:B------:R-:W-:Y:S01]  /*98b0*/  UIADD3.64 UR26, UR6, 0x2, URZ ;  /* 0x00000002061a7897 */ /* 0x000fe2000fffe03f */
[----:B------:R1:W-:Y:S01]  /*98c0*/  STL [R1+0x59c], R5 ;  /* 0x00059c0501007387 */ /* 0x0003e20000100800 */
[----:B------:R-:W-:-:S02]  /*98d0*/  UIADD3.64 UR22, UR6, 0x4, URZ ;  /* 0x0000000406167897 */ /* 0x000fc4000fffe03f */
[----:B------:R-:W-:Y:S01]  /*98e0*/  UIADD3.64 UR24, UR4, 0x80, URZ ;  /* 0x0000008004187897 */ /* 0x000fe2000fffe03f */
[----:B------:R-:W-:Y:S01]  /*98f0*/  STL [R1+0x5a4], R7 ;  /* 0x0005a40701007387 */ /* 0x000fe20000100800 */
[----:B------:R-:W-:Y:S01]  /*9900*/  UIADD3.64 UR20, UR4, 0x100, URZ ;  /* 0x0000010004147897 */ /* 0x000fe2000fffe03f */
[-C--:B0-----:R-:W-:Y:S01]  /*9910*/  LEA.HI.X.SX32 R6, R18, R0.reuse, 0x1, P5 ;  /* 0x0000000012067211 */ /* 0x081fe200028f0eff */
[----:B------:R-:W-:Y:S02]  /*9920*/  UIADD3.64 UR28, UR4, 0x180, URZ ;  /* 0x00000180041c7897 */ /* 0x000fe4000fffe03f */
[----:B------:R-:W-:Y:S01]  /*9930*/  UIADD3.64 UR32, UR4, 0x200, URZ ;  /* 0x0000020004207897 */ /* 0x000fe2000fffe03f */
[-C--:B-1----:R-:W-:Y:S01]  /*9940*/  LEA.HI.X.SX32 R5, R20, R0.reuse, 0x1, P4 ;  /* 0x0000000014057211 */ /* 0x082fe200020f0eff */
[----:B------:R-:W-:Y:S01]  /*9950*/  STL [R1+0x7a8], R6 ;  /* 0x0007a80601007387 */ /* 0x000fe20000100800 */
[----:B------:R-:W-:Y:S01]  /*9960*/  LEA.HI.X.SX32 R0, R22, R0, 0x1, P3 ;  /* 0x0000000016007211 */ /* 0x000fe200018f0eff */
[----:B------:R-:W-:-:S02]  /*9970*/  UIADD3.64 UR36, UR4, 0x280, URZ ;  /* 0x0000028004247897 */ /* 0x000fc4000fffe03f */
[----:B------:R0:W-:Y:S01]  /*9980*/  STL [R1+0x7b0], R5 ;  /* 0x0007b00501007387 */ /* 0x0001e20000100800 */
[----:B------:R-:W-:-:S03]  /*9990*/  UIADD3.64 UR40, UR4, 0x300, URZ ;  /* 0x0000030004287897 */ /* 0x000fc6000fffe03f */
[----:B------:R1:W-:Y:S04]  /*99a0*/  STL [R1+0x5a8], R0 ;  /* 0x0005a80001007387 */ /* 0x0003e80000100800 */
[----:B------:R-:W-:Y:S01]  /*99b0*/  STL [R1], RZ ;  /* 0x000000ff01007387 */ /* 0x000fe20000100800 */
[----:B0-----:R-:W0:Y:S03]  /*99c0*/  LDC R5, c[0x0][0x238] ;  /* 0x00008e00ff057b82 */ /* 0x001e260000000800 */
[----:B------:R-:W-:Y:S04]  /*99d0*/  STL [R1+0x4], RZ ;  /* 0x000004ff01007387 */ /* 0x000fe80000100800 */
[----:B------:R-:W-:Y:S04]  /*99e0*/  STL [R1+0x8], RZ ;  /* 0x000008ff01007387 */ /* 0x000fe80000100800 */
[----:B------:R-:W-:Y:S04]  /*99f0*/  STL [R1+0xc], RZ ;  /* 0x00000cff01007387 */ /* 0x000fe80000100800 */
[----:B------:R-:W-:Y:S04]  /*9a00*/  STL [R1+0x10], RZ ;  /* 0x000010ff01007387 */ /* 0x000fe80000100800 */
[----:B------:R-:W-:Y:S04]  /*9a10*/  STL [R1+0x14], RZ ;  /* 0x000014ff01007387 */ /* 0x000fe80000100800 */
[----:B------:R-:W-:Y:S01]  /*9a20*/  STL [R1+0x18], RZ ;  /* 0x000018ff01007387 */ /* 0x000fe20000100800 */
[----:B0-----:R-:W-:-:S03]  /*9a30*/  IMAD R135, R5, 0x7e, RZ ;  /* 0x0000007e05877824 */ /* 0x001fc600078e02ff */
[----:B------:R-:W-:Y:S01]  /*9a40*/  STL [R1+0x1c], RZ ;  /* 0x00001cff01007387 */ /* 0x000fe20000100800 */
[C---:B------:R-:W-:Y:S02]  /*9a50*/  IMAD R136, R5.reuse, 0x7a, RZ ;  /* 0x0000007a05887824 */ /* 0x040fe400078e02ff */
[----:B------:R-:W-:Y:S01]  /*9a60*/  IMAD R137, R5, 0x76, RZ ;  /* 0x0000007605897824 */ /* 0x000fe200078e02ff */
[----:B------:R-:W-:Y:S01]  /*9a70*/  STL [R1+0x20], RZ ;  /* 0x000020ff01007387 */ /* 0x000fe20000100800 */
[-C--:B------:R-:W-:Y:S01]  /*9a80*/  IADD3 R135, P0, R135, R13.reuse, RZ ;  /* 0x0000000d87877210 */ /* 0x080fe20007f1e0ff */
[C---:B------:R-:W-:Y:S01]  /*9a90*/  IMAD R138, R5.reuse, 0x72, RZ ;  /* 0x00000072058a7824 */ /* 0x040fe200078e02ff */
[----:B------:R-:W-:Y:S01]  /*9aa0*/  IADD3 R136, P5, R136, R13, RZ ;  /* 0x0000000d88887210 */ /* 0x000fe20007fbe0ff */
[----:B------:R-:W-:Y:S01]  /*9ab0*/  STL [R1+0x24], RZ ;  /* 0x000024ff01007387 */ /* 0x000fe20000100800 */
[C---:B------:R-:W-:Y:S02]  /*9ac0*/  IMAD R139, R5.reuse, 0x6e, RZ ;  /* 0x0000006e058b7824 */ /* 0x040fe400078e02ff */
[C---:B------:R-:W-:Y:S01]  /*9ad0*/  IMAD R140, R5.reuse, 0x6a, RZ ;  /* 0x0000006a058c7824 */ /* 0x040fe200078e02ff */
[----:B------:R-:W-:Y:S01]  /*9ae0*/  STL [R1+0x28], RZ ;  /* 0x000028ff01007387 */ /* 0x000fe20000100800 */
[----:B------:R-:W-:-:S02]  /*9af0*/  IMAD R141, R5, 0x66, RZ ;  /* 0x00000066058d7824 */ /* 0x000fc400078e02ff */
[C---:B------:R-:W-:Y:S01]  /*9b00*/  IMAD R142, R5.reuse, 0x3f, RZ ;  /* 0x0000003f058e7824 */ /* 0x040fe200078e02ff */
[----:B------:R-:W-:Y:S01]  /*9b10*/  STL [R1+0x2c], RZ ;  /* 0x00002cff01007387 */ /* 0x000fe20000100800 */
[C---:B------:R-:W-:Y:S02]  /*9b20*/  IMAD R143, R5.reuse, 0x62, RZ ;  /* 0x00000062058f7824 */ /* 0x040fe400078e02ff */
[C---:B------:R-:W-:Y:S01]  /*9b30*/  IMAD R144, R5.reuse, 0x3d, RZ ;  /* 0x0000003d05907824 */ /* 0x040fe200078e02ff */
        /* <DEDUP_REMOVED lines=116> */
[C---:B------:R-:W-:Y:S01]  /*a280*/  IMAD.SHL.U32 R134, R5.reuse, 0x2, RZ ;  /* 0x0000000205867824 */ /* 0x040fe200078e00ff */
[----:B------:R-:W-:Y:S01]  /*a290*/  STL [R1+0xcc], RZ ;  /* 0x0000ccff01007387 */ /* 0x000fe20000100800 */
[C---:B------:R-:W-:Y:S02]  /*a2a0*/  IMAD R197, R5.reuse, 0x3, RZ ;  /* 0x0000000305c57824 */ /* 0x040fe400078e02ff */
[C---:B------:R-:W-:Y:S01]  /*a2b0*/  IMAD.SHL.U32 R198, R5.reuse, 0x20, RZ ;  /* 0x0000002005c67824 */ /* 0x040fe200078e00ff */
[----:B------:R-:W-:Y:S01]  /*a2c0*/  STL [R1+0xd0], RZ ;  /* 0x0000d0ff01007387 */ /* 0x000fe20000100800 */
[----:B------:R-:W-:-:S02]  /*a2d0*/  IMAD.SHL.U32 R199, R5, 0x10, RZ ;  /* 0x0000001005c77824 */ /* 0x000fc400078e00ff */
[C---:B------:R-:W-:Y:S01]  /*a2e0*/  IMAD.SHL.U32 R200, R5.reuse, 0x8, RZ ;  /* 0x0000000805c87824 */ /* 0x040fe200078e00ff */
[----:B------:R-:W-:Y:S01]  /*a2f0*/  STL [R1+0xd4], RZ ;  /* 0x0000d4ff01007387 */ /* 0x000fe20000100800 */
[C---:B------:R-:W-:Y:S02]  /*a300*/  IMAD.SHL.U32 R201, R5.reuse, 0x4, RZ ;  /* 0x0000000405c97824 */ /* 0x040fe400078e00ff */
[----:B------:R-:W-:Y:S01]  /*a310*/  IMAD.SHL.U32 R153, R5, 0x40, RZ ;  /* 0x0000004005997824 */ /* 0x000fe200078e00ff */
[----:B------:R-:W-:Y:S04]  /*a320*/  STL [R1+0xd8], RZ ;  /* 0x0000d8ff01007387 */ /* 0x000fe80000100800 */
[----:B------:R-:W-:Y:S01]  /*a330*/  STL [R1+0xdc], RZ ;  /* 0x0000dcff01007387 */ /* 0x000fe20000100800 */
[----:B-1----:R-:W-:-:S03]  /*a340*/  SHF.R.S32.HI R0, RZ, 0x1f, R153 ;  /* 0x0000001fff007819 */ /* 0x002fc60000011499 */
[----:B------:R-:W-:Y:S01]  /*a350*/  STL [R1+0xe0], RZ ;  /* 0x0000e0ff01007387 */ /* 0x000fe20000100800 */
[C---:B------:R-:W-:Y:S01]  /*a360*/  SHF.L.U64.HI R0, R153.reuse, 0x1, R0 ;  /* 0x0000000199007819 */ /* 0x040fe20000010200 */
[----:B------:R-:W-:Y:S02]  /*a370*/  IMAD.SHL.U32 R153, R153, 0x2, RZ ;  /* 0x0000000299997824 */ /* 0x000fe400078e00ff */
[----:B------:R-:W-:Y:S04]  /*a380*/  STL [R1+0xe4], RZ ;  /* 0x0000e4ff01007387 */ /* 0x000fe80000100800 */
        /* <DEDUP_REMOVED lines=70> */
[----:B------:R0:W-:Y:S04]  /*a7f0*/  STL [R1+0x7d0], R123 ;  /* 0x0007d07b01007387 */ /* 0x0001e80000100800 */
[----:B------:R1:W-:Y:S04]  /*a800*/  STL [R1+0x5b0], R135 ;  /* 0x0005b08701007387 */ /* 0x0003e80000100800 */
[----:B------:R2:W-:Y:S01]  /*a810*/  STL [R1+0x5c0], R136 ;  /* 0x0005c08801007387 */ /* 0x0005e20000100800 */
[----:B0-----:R-:W-:-:S02]  /*a820*/  IADD3 R123, P1, R137, R13, RZ ;  /* 0x0000000d897b7210 */ /* 0x001fc40007f3e0ff */
[----:B-1----:R-:W-:-:S03]  /*a830*/  IADD3 R135, P2, R138, R13, RZ ;  /* 0x0000000d8a877210 */ /* 0x002fc60007f5e0ff */
[----:B------:R0:W-:Y:S01]  /*a840*/  STL [R1+0x5d0], R123 ;  /* 0x0005d07b01007387 */ /* 0x0001e20000100800 */
[----:B--2---:R-:W-:-:S03]  /*a850*/  IADD3 R136, P3, R139, R13, RZ ;  /* 0x0000000d8b887210 */ /* 0x004fc60007f7e0ff */
[----:B------:R1:W-:Y:S01]  /*a860*/  STL [R1+0x5e0], R135 ;  /* 0x0005e08701007387 */ /* 0x0003e20000100800 */
[----:B------:R-:W-:-:S03]  /*a870*/  CS2R R138, SRZ ;  /* 0x00000000008a7805 */ /* 0x000fc6000001ff00 */
[----:B------:R2:W-:Y:S01]  /*a880*/  STL [R1+0x5f0], R136 ;  /* 0x0005f08801007387 */ /* 0x0005e20000100800 */
[-C--:B0-----:R-:W-:Y:S02]  /*a890*/  IADD3 R123, P4, R140, R13.reuse, RZ ;  /* 0x0000000d8c7b7210 */ /* 0x081fe40007f9e0ff */
[----:B-1----:R-:W-:-:S03]  /*a8a0*/  IADD3 R135, P6, R141, R13, RZ ;  /* 0x0000000d8d877210 */ /* 0x002fc60007fde0ff */
[----:B------:R0:W-:Y:S01]  /*a8b0*/  STL [R1+0x600], R123 ;  /* 0x0006007b01007387 */ /* 0x0001e20000100800 */
[----:B------:R-:W-:Y:S02]  /*a8c0*/  CS2R R140, SRZ ;  /* 0x00000000008c7805 */ /* 0x000fe4000001ff00 */
[----:B--2---:R-:W-:Y:S01]  /*a8d0*/  LEA.HI.X.SX32 R136, R142, R12, 0x1, P0 ;  /* 0x0000000c8e887211 */ /* 0x004fe200000f0eff */
[----:B------:R1:W-:Y:S04]  /*a8e0*/  STL [R1+0x610], R135 ;  /* 0x0006108701007387 */ /* 0x0003e80000100800 */
[----:B------:R2:W-:Y:S01]  /*a8f0*/  STL [R1+0x5ac], R136 ;  /* 0x0005ac8801007387 */ /* 0x0005e20000100800 */
[----:B0-----:R-:W-:Y:S02]  /*a900*/  IADD3 R123, P0, R143, R13, RZ ;  /* 0x0000000d8f7b7210 */ /* 0x001fe40007f1e0ff */
[----:B------:R-:W-:-:S02]  /*a910*/  CS2R R142, SRZ ;  /* 0x00000000008e7805 */ /* 0x000fc4000001ff00 */
[----:B-1----:R-:W-:Y:S01]  /*a920*/  LEA.HI.X.SX32 R135, R144, R12, 0x1, P5 ;  /* 0x0000000c90877211 */ /* 0x002fe200028f0eff */
[----:B------:R0:W-:Y:S01]  /*a930*/  STL [R1+0x620], R123 ;  /* 0x0006207b01007387 */ /* 0x0001e20000100800 */
[----:B--2---:R-:W-:-:S03]  /*a940*/  IADD3 R136, P5, R145, R13, RZ ;  /* 0x0000000d91887210 */ /* 0x004fc60007fbe0ff */
[----:B------:R1:W-:Y:S01]  /*a950*/  STL [R1+0x5bc], R135 ;  /* 0x0005bc8701007387 */ /* 0x0003e20000100800 */
[----:B------:R-:W-:-:S03]  /*a960*/  CS2R R144, SRZ ;  /* 0x0000000000907805 */ /* 0x000fc6000001ff00 */
[----:B------:R2:W-:Y:S01]  /*a970*/  STL [R1+0x630], R136 ;  /* 0x0006308801007387 */ /* 0x0005e20000100800 */
[----:B0-----:R-:W-:Y:S02]  /*a980*/  LEA.HI.X.SX32 R123, R146, R12, 0x1, P1 ;  /* 0x0000000c927b7211 */ /* 0x001fe400008f0eff */
        /* <DEDUP_REMOVED lines=17> */
[----:B--2---:R-:W-:-:S03]  /*aaa0*/  LEA.HI.X.SX32 R136, R155, R12, 0x1, P6 ;  /* 0x0000000c9b887211 */ /* 0x004fc600030f0eff */
[----:B------:R1:W-:Y:S04]  /*aab0*/  STL [R1+0x670], R135 ;  /* 0x0006708701007387 */ /* 0x0003e80000100800 */
[----:B------:R2:W-:Y:S01]  /*aac0*/  STL [R1+0x60c], R136 ;  /* 0x00060c8801007387 */ /* 0x0005e20000100800 */
[----:B0-----:R-:W-:Y:S02]  /*aad0*/  IADD3 R123, P6, R156, R13, RZ ;  /* 0x0000000d9c7b7210 */ /* 0x001fe40007fde0ff */
[----:B-1----:R-:W-:-:S03]  /*aae0*/  LEA.HI.X.SX32 R135, R157, R12, 0x1, P0 ;  /* 0x0000000c9d877211 */ /* 0x002fc600000f0eff */
[----:B------:R0:W-:Y:S01]  /*aaf0*/  STL [R1+0x680], R123 ;  /* 0x0006807b01007387 */ /* 0x0001e20000100800 */
[----:B--2---:R-:W-:-:S03]  /*ab00*/  IADD3 R136, P0, R158, R13, RZ ;  /* 0x0000000d9e887210 */ /* 0x004fc60007f1e0ff */
[----:B------:R1:W-:Y:S04]  /*ab10*/  STL [R1+0x61c], R135 ;  /* 0x00061c8701007387 */ /* 0x0003e80000100800 */
        /* <DEDUP_REMOVED lines=34> */
[-C--:B------:R-:W-:Y:S02]  /*ad40*/  IADD3 R6, P1, R7, R13.reuse, RZ ;  /* 0x0000000d07067210 */ /* 0x080fe40007f3e0ff */
[----:B--2---:R-:W-:Y:S01]  /*ad50*/  CS2R R136, SRZ ;  /* 0x0000000000887805 */ /* 0x004fe2000001ff00 */
[----:B------:R1:W-:Y:S04]  /*ad60*/  STL [R1+0x5b4], R135 ;  /* 0x0005b48701007387 */ /* 0x0003e80000100800 */
[----:B------:R2:W-:Y:S01]  /*ad70*/  STL [R1+0x6c0], R6 ;  /* 0x0006c00601007387 */ /* 0x0005e20000100800 */
[----:B0-----:R-:W-:Y:S02]  /*ad80*/  LEA.HI.X.SX32 R123, R174, R12, 0x1, P0 ;  /* 0x0000000cae7b7211 */ /* 0x001fe400000f0eff */
[----:B-1----:R-:W-:-:S03]  /*ad90*/  IADD3 R135, P0, R175, R13, RZ ;  /* 0x0000000daf877210 */ /* 0x002fc60007f1e0ff */
[----:B------:R0:W-:Y:S01]  /*ada0*/  STL [R1+0x6ac], R123 ;  /* 0x0006ac7b01007387 */ /* 0x0001e20000100800 */
[----:B--2---:R-:W-:-:S03]  /*adb0*/  LEA.HI.X.SX32 R6, R7, R12, 0x1, P2 ;  /* 0x0000000c07067211 */ /* 0x004fc600010f0eff */
[----:B------:R-:W-:Y:S01]  /*adc0*/  STL [R1+0x678], R135 ;  /* 0x0006788701007387 */ /* 0x000fe20000100800 */
[----:B------:R-:W-:-:S03]  /*add0*/  LEA.HI.X.SX32 R7, R176, R12, 0x1, P1 ;  /* 0x0000000cb0077211 */ /* 0x000fc600008f0eff */
[----:B------:R1:W-:Y:S01]  /*ade0*/  STL [R1+0x5d4], R6 ;  /* 0x0005d40601007387 */ /* 0x0003e20000100800 */
[C---:B0-----:R-:W-:Y:S02]  /*adf0*/  IADD3 R123, P2, R8.reuse, R13, RZ ;  /* 0x0000000d087b7210 */ /* 0x041fe40007f5e0ff */
[----:B------:R-:W-:-:S03]  /*ae00*/  LEA.HI.X.SX32 R8, R8, R12, 0x1, P3 ;  /* 0x0000000c08087211 */ /* 0x000fc600018f0eff */
[----:B------:R0:W-:Y:S01]  /*ae10*/  STL [R1+0x6d0], R123 ;  /* 0x0006d07b01007387 */ /* 0x0001e20000100800 */
[----:B-1----:R-:W-:-:S03]  /*ae20*/  IADD3 R6, P1, R177, R13, RZ ;  /* 0x0000000db1067210 */ /* 0x002fc60007f3e0ff */
[----:B------:R1:W-:Y:S04]  /*ae30*/  STL [R1+0x6bc], R7 ;  /* 0x0006bc0701007387 */ /* 0x0003e80000100800 */
[----:B------:R2:W-:Y:S01]  /*ae40*/  STL [R1+0x698], R6 ;  /* 0x0006980601007387 */ /* 0x0005e20000100800 */
[----:B0-----:R-:W-:-:S03]  /*ae50*/  CS2R R122, SRZ ;  /* 0x00000000007a7805 */ /* 0x001fc6000001ff00 */
[----:B------:R0:W-:Y:S01]  /*ae60*/  STL [R1+0x5f4], R8 ;  /* 0x0005f40801007387 */ /* 0x0001e20000100800 */
[----:B-1----:R-:W-:Y:S02]  /*ae70*/  IADD3 R7, P3, R9, R13, RZ ;  /* 0x0000000d09077210 */ /* 0x002fe40007f7e0ff */
[----:B--2---:R-:W-:-:S03]  /*ae80*/  LEA.HI.X.SX32 R6, R178, R12, 0x1, P2 ;  /* 0x0000000cb2067211 */ /* 0x004fc600010f0eff */
[----:B------:R1:W-:Y:S01]  /*ae90*/  STL [R1+0x6e0], R7 ;  /* 0x0006e00701007387 */ /* 0x0003e20000100800 */
[----:B0-----:R-:W-:-:S03]  /*aea0*/  IADD3 R8, P2, R179, R13, RZ ;  /* 0x0000000db3087210 */ /* 0x001fc60007f5e0ff */
[----:B------:R0:W-:Y:S04]  /*aeb0*/  STL [R1+0x6cc], R6 ;  /* 0x0006cc0601007387 */ /* 0x0001e80000100800 */
[----:B------:R2:W-:Y:S01]  /*aec0*/  STL [R1+0x5c8], R8 ;  /* 0x0005c80801007387 */ /* 0x0005e20000100800 */
[----:B-1----:R-:W-:Y:S02]  /*aed0*/  LEA.HI.X.SX32 R7, R9, R12, 0x1, P4 ;  /* 0x0000000c09077211 */ /* 0x002fe400020f0eff */
[----:B0-----:R-:W-:-:S03]  /*aee0*/  IADD3 R6, P4, R10, R13, RZ ;  /* 0x0000000d0a067210 */ /* 0x001fc60007f9e0ff */
        /* <DEDUP_REMOVED lines=91> */
[----:B------:R-:W-:Y:S02]  /*b4a0*/  CS2R R124, SRZ ;  /* 0x00000000007c7805 */ /* 0x000fe4000001ff00 */
[-C--:B--2---:R-:W-:Y:S01]  /*b4b0*/  IADD3 R8, P0, R129, R13.reuse, RZ ;  /* 0x0000000d81087210 */ /* 0x084fe20007f1e0ff */
        /* <DEDUP_REMOVED lines=19> */
[----:B------:R1:W-:Y:S01]  /*b5f0*/  STL [R1+0x790], R6 ;  /* 0x0007900601007387 */ /* 0x0003e20000100800 */
[----:B------:R-:W-:-:S03]  /*b600*/  CS2R R128, SRZ ;  /* 0x0000000000807805 */ /* 0x000fc6000001ff00 */
[----:B------:R2:W-:Y:S01]  /*b610*/  STL [R1+0x754], R8 ;  /* 0x0007540801007387 */ /* 0x0005e20000100800 */
[----:B0-----:R-:W-:Y:S02]  /*b620*/  LEA R7, P5, R5, R13, 0x6 ;  /* 0x0000000d05077211 */ /* 0x001fe400078a30ff */
[----:B-1----:R-:W-:-:S03]  /*b630*/  LEA.HI.X.SX32 R6, R196, R12, 0x1, P0 ;  /* 0x0000000cc4067211 */ /* 0x002fc600000f0eff */
[----:B------:R0:W-:Y:S01]  /*b640*/  STL [R1+0x6a8], R7 ;  /* 0x0006a80701007387 */ /* 0x0001e20000100800 */
[----:B--2---:R-:W-:-:S03]  /*b650*/  LEA R8, P0, R5, R13, 0x5 ;  /* 0x0000000d05087211 */ /* 0x004fc600078028ff */
[----:B------:R1:W-:Y:S04]  /*b660*/  STL [R1+0x77c], R6 ;  /* 0x00077c0601007387 */ /* 0x0003e80000100800 */
[----:B------:R2:W-:Y:S01]  /*b670*/  STL [R1+0x728], R8 ;  /* 0x0007280801007387 */ /* 0x0005e20000100800 */
[----:B0-----:R-:W-:Y:S02]  /*b680*/  LEA.HI.X.SX32 R7, R130, R12, 0x1, P3 ;  /* 0x0000000c82077211 */ /* 0x001fe400018f0eff */
[----:B-1----:R-:W-:-:S03]  /*b690*/  LEA R6, P3, R5, R13, 0x4 ;  /* 0x0000000d05067211 */ /* 0x002fc600078620ff */
        /* <DEDUP_REMOVED lines=8> */
[----:B--2---:R-:W-:-:S03]  /*b720*/  IADD3 R8, P4, R134, R13, RZ ;  /* 0x0000000d86087210 */ /* 0x004fc60007f9e0ff */
[----:B------:R1:W-:Y:S04]  /*b730*/  STL [R1+0x744], R6 ;  /* 0x0007440601007387 */ /* 0x0003e80000100800 */
[----:B------:R2:W-:Y:S01]  /*b740*/  STL [R1+0x7a0], R8 ;  /* 0x0007a00801007387 */ /* 0x0005e20000100800 */
[-C--:B0-----:R-:W-:Y:S02]  /*b750*/  LEA.HI.X.SX32 R7, R133, R12.reuse, 0x1, P2 ;  /* 0x0000000c85077211 */ /* 0x081fe400010f0eff */
[----:B------:R-:W-:Y:S02]  /*b760*/  CS2R R132, SRZ ;  /* 0x0000000000847805 */ /* 0x000fe4000001ff00 */
[----:B-1----:R-:W-:Y:S01]  /*b770*/  LEA R6, P2, R5, R13, 0x2 ;  /* 0x0000000d05067211 */ /* 0x002fe200078410ff */
[----:B------:R0:W-:Y:S01]  /*b780*/  STL [R1+0x774], R7 ;  /* 0x0007740701007387 */ /* 0x0001e20000100800 */
[----:B--2---:R-:W-:-:S03]  /*b790*/  LEA.HI.X.SX32 R8, R197, R12, 0x1, P1 ;  /* 0x0000000cc5087211 */ /* 0x004fc600008f0eff */
[----:B------:R1:W-:Y:S04]  /*b7a0*/  STL [R1+0x798], R6 ;  /* 0x0007980601007387 */ /* 0x0003e80000100800 */
[----:B------:R2:W-:Y:S01]  /*b7b0*/  STL [R1+0x78c], R8 ;  /* 0x00078c0801007387 */ /* 0x0005e20000100800 */
[-C--:B0-----:R-:W-:Y:S02]  /*b7c0*/  LEA.HI.X.SX32 R7, R198, R12.reuse, 0x1, P5 ;  /* 0x0000000cc6077211 */ /* 0x081fe400028f0eff */
[----:B-1----:R-:W-:-:S03]  /*b7d0*/  LEA.HI.X.SX32 R6, R199, R12, 0x1, P0 ;  /* 0x0000000cc7067211 */ /* 0x002fc600000f0eff */
[----:B------:R0:W-:Y:S01]  /*b7e0*/  STL [R1+0x6a4], R7 ;  /* 0x0006a40701007387 */ /* 0x0001e20000100800 */
[----:B--2---:R-:W-:-:S03]  /*b7f0*/  LEA.HI.X.SX32 R8, R200, R12, 0x1, P3 ;  /* 0x0000000cc8087211 */ /* 0x004fc600018f0eff */
[----:B------:R1:W-:Y:S04]  /*b800*/  STL [R1+0x724], R6 ;  /* 0x0007240601007387 */ /* 0x0003e80000100800 */
[----:B------:R-:W-:Y:S01]  /*b810*/  STL [R1+0x764], R8 ;  /* 0x0007640801007387 */ /* 0x000fe20000100800 */
[-C--:B0-----:R-:W-:Y:S02]  /*b820*/  LEA.HI.X.SX32 R7, R201, R12.reuse, 0x1, P6 ;  /* 0x0000000cc9077211 */ /* 0x081fe400030f0eff */
[----:B-1----:R-:W-:-:S03]  /*b830*/  LEA.HI.X.SX32 R6, R5, R12, 0x1, P4 ;  /* 0x0000000c05067211 */ /* 0x002fc600020f0eff */
[----:B------:R0:W-:Y:S01]  /*b840*/  STL [R1+0x784], R7 ;  /* 0x0007840701007387 */ /* 0x0001e20000100800 */
[----:B------:R-:W-:Y:S02]  /*b850*/  LEA.HI.X.SX32 R5, R134, R12, 0x1, P2 ;  /* 0x0000000c86057211 */ /* 0x000fe400010f0eff */
[----:B------:R-:W-:Y:S01]  /*b860*/  CS2R R134, SRZ ;  /* 0x0000000000867805 */ /* 0x000fe2000001ff00 */
[----:B------:R1:W-:Y:S04]  /*b870*/  STL [R1+0x79c], R6 ;  /* 0x00079c0601007387 */ /* 0x0003e80000100800 */
[----:B------:R2:W-:Y:S01]  /*b880*/  STL [R1+0x794], R5 ;  /* 0x0007940501007387 */ /* 0x0005e20000100800 */
[C---:B0-----:R-:W-:Y:S02]  /*b890*/  LOP3.LUT R7, R3.reuse, 0x20, RZ, 0x3c, !PT ;  /* 0x0000002003077812 */ /* 0x041fe400078e3cff */
[----:B-1----:R-:W-:-:S02]  /*b8a0*/  LOP3.LUT R6, R3, 0x30, RZ, 0x3c, !PT ;  /* 0x0000003003067812 */ /* 0x002fc400078e3cff */
[----:B--2---:R-:W-:-:S05]  /*b8b0*/  LOP3.LUT R5, R3, 0x10, RZ, 0x3c, !PT ;  /* 0x0000001003057812 */ /* 0x004fca00078e3cff */
[----:B------:R0:W-:Y:S04]  /*b8c0*/  STL [R1+0x7ec], R5 ;  /* 0x0007ec0501007387 */ /* 0x0001e80000100800 */
[----:B------:R1:W-:Y:S04]  /*b8d0*/  STL [R1+0x7e8], R7 ;  /* 0x0007e80701007387 */ /* 0x0003e80000100800 */
[----:B------:R2:W-:Y:S01]  /*b8e0*/  STL [R1+0x7e4], R6 ;  /* 0x0007e40601007387 */ /* 0x0005e20000100800 */
[C---:B0-----:R-:W-:Y:S02]  /*b8f0*/  LOP3.LUT R5, R3.reuse, 0x40, RZ, 0x3c, !PT ;  /* 0x0000004003057812 */ /* 0x041fe400078e3cff */
[----:B-1----:R-:W-:-:S03]  /*b900*/  LOP3.LUT R7, R3, 0x50, RZ, 0x3c, !PT ;  /* 0x0000005003077812 */ /* 0x002fc600078e3cff */
[----:B------:R0:W-:Y:S01]  /*b910*/  STL [R1+0x7e0], R5 ;  /* 0x0007e00501007387 */ /* 0x0001e20000100800 */
[----:B--2---:R-:W-:-:S03]  /*b920*/  LOP3.LUT R6, R3, 0x60, RZ, 0x3c, !PT ;  /* 0x0000006003067812 */ /* 0x004fc600078e3cff */
[----:B------:R1:W-:Y:S04]  /*b930*/  STL [R1+0x7dc], R7 ;  /* 0x0007dc0701007387 */ /* 0x0003e80000100800 */
[----:B------:R2:W-:Y:S01]  /*b940*/  STL [R1+0x7d8], R6 ;  /* 0x0007d80601007387 */ /* 0x0005e20000100800 */
[----:B0-----:R-:W-:Y:S02]  /*b950*/  LOP3.LUT R5, R3, 0x70, RZ, 0x3c, !PT ;  /* 0x0000007003057812 */ /* 0x001fe400078e3cff */
[----:B-1----:R-:W-:-:S03]  /*b960*/  LOP3.LUT R7, R2, 0x20, RZ, 0x3c, !PT ;  /* 0x0000002002077812 */ /* 0x002fc600078e3cff */
[----:B------:R0:W-:Y:S01]  /*b970*/  STL [R1+0x7d4], R5 ;  /* 0x0007d40501007387 */ /* 0x0001e20000100800 */
[----:B--2---:R-:W-:-:S03]  /*b980*/  LOP3.LUT R6, R2, 0x40, RZ, 0x3c, !PT ;  /* 0x0000004002067812 */ /* 0x004fc600078e3cff */
[----:B------:R1:W-:Y:S04]  /*b990*/  STL [R1+0x7cc], R7 ;  /* 0x0007cc0701007387 */ /* 0x0003e80000100800 */
[----:B------:R1:W-:Y:S01]  /*b9a0*/  STL [R1+0x7c8], R6 ;  /* 0x0007c80601007387 */ /* 0x0003e20000100800 */
[----:B0-----:R-:W-:-:S05]  /*b9b0*/  LOP3.LUT R5, R2, 0x60, RZ, 0x3c, !PT ;  /* 0x0000006002057812 */ /* 0x001fca00078e3cff */
[----:B------:R1:W-:Y:S02]  /*b9c0*/  STL [R1+0x7c4], R5 ;  /* 0x0007c40501007387 */ /* 0x0003e40000100800 */
.L_x_1:
[----:B------:R-:W2:Y:S01]  /*b9d0*/  LDL R153, [R1+0x790] ;  /* 0x0007900001997983 */ /* 0x000ea20000100800 */
[----:B-1----:R-:W0:Y:S03]  /*b9e0*/  LDC R5, c[0x0][0x230] ;  /* 0x00008c00ff057b82 */ /* 0x002e260000000800 */
[----:B------:R1:W-:Y:S04]  /*b9f0*/  STL [R1+0xaec], R24 ;  /* 0x000aec1801007387 */ /* 0x0003e80000100800 */
[----:B-1----:R-:W3:Y:S04]  /*ba00*/  LDL R24, [R1+0x7a0] ;  /* 0x0007a00001187983 */ /* 0x002ee80000100800 */
[----:B------:R1:W-:Y:S04]  /*ba10*/  STL [R1+0xae8], R25 ;  /* 0x000ae81901007387 */ /* 0x0003e80000100800 */
[----:B-1----:R-:W4:Y:S04]  /*ba20*/  LDL R25, [R1+0x78c] ;  /* 0x00078c0001197983 */ /* 0x002f280000100800 */
[----:B------:R1:W-:Y:S04]  /*ba30*/  STL [R1+0xae4], R249 ;  /* 0x000ae4f901007387 */ /* 0x0003e80000100800 */
[----:B-1----:R-:W2:Y:S04]  /*ba40*/  LDL R249, [R1+0x798] ;  /* 0x0007980001f97983 */ /* 0x002ea80000100800 */
[----:B------:R1:W-:Y:S04]  /*ba50*/  STL [R1+0xae0], R248 ;  /* 0x000ae0f801007387 */ /* 0x0003e80000100800 */
[----:B-1----:R-:W4:Y:S04]  /*ba60*/  LDL R248, [R1+0x794] ;  /* 0x0007940001f87983 */ /* 0x002f280000100800 */
[----:B------:R1:W-:Y:S04]  /*ba70*/  STL [R1+0x8d8], R141 ;  /* 0x0008d88d01007387 */ /* 0x0003e80000100800 */
[----:B-1----:R-:W2:Y:S01]  /*ba80*/  LDL R141, [R1+0x79c] ;  /* 0x00079c00018d7983 */ /* 0x002ea20000100800 */
[----:B0-----:R-:W-:-:S03]  /*ba90*/  IMAD R5, R235, -0x40, R5 ;  /* 0xffffffc0eb057824 */ /* 0x001fc600078e0205 */
[----:B------:R-:W-:Y:S02]  /*baa0*/  STL [R1+0x8d4], R142 ;  /* 0x0008d48e01007387 */ /* 0x000fe40000100800 */
[C---:B------:R-:W-:Y:S02]  /*bab0*/  ISETP.GT.AND P0, PT, R5.reuse, RZ, PT ;  /* 0x000000ff0500720c */ /* 0x040fe40003f04270 */
[----:B------:R-:W-:Y:S04]  /*bac0*/  STL [R1+0x8d0], R143 ;  /* 0x0008d08f01007387 */ /* 0x000fe80000100800 */
        /* <DEDUP_REMOVED lines=8> */
[----:B------:R0:W-:Y:S01]  /*bb50*/  STL [R1+0x8a4], R0 ;  /* 0x0008a40001007387 */ /* 0x0001e20000100800 */
[----:B------:R-:W-:Y:S01]  /*bb60*/  ISETP.GT.AND P2, PT, R5, 0x1, PT ;  /* 0x000000010500780c */ /* 0x000fe20003f44270 */
[----:B------:R-:W-:-:S02]  /*bb70*/  @P0 IMAD.MOV.U32 R7, RZ, RZ, R12 ;  /* 0x000000ffff070224 */ /* 0x000fc400078e000c */
[----:B0-----:R-:W4:Y:S01]  /*bb80*/  LDL.LU R0, [R1+0x780] ;  /* 0x0007800001007983 */ /* 0x001f220000300800 */
[----:B------:R-:W-:Y:S01]  /*bb90*/  PRMT R171, RZ, 0x7610, R171 ;  /* 0x00007610ffab7816 */ /* 0x000fe200000000ab */
[----:B------:R-:W-:Y:S01]  /*bba0*/  @P0 IMAD.MOV.U32 R6, RZ, RZ, R13 ;  /* 0x000000ffff060224 */ /* 0x000fe200078e000d */
[C---:B------:R-:W-:Y:S01]  /*bbb0*/  ISETP.GT.AND P3, PT, R5.reuse, 0x2, PT ;  /* 0x000000020500780c */ /* 0x040fe20003f64270 */
[----:B-----5:R-:W-:Y:S01]  /*bbc0*/  STL [R1+0x7f4], R4 ;  /* 0x0007f40401007387 */ /* 0x020fe20000100800 */
[----:B------:R-:W-:-:S03]  /*bbd0*/  ISETP.GT.AND P4, PT, R5, 0x3, PT ;  /* 0x000000030500780c */ /* 0x000fc60003f84270 */
[----:B------:R-:W-:Y:S04]  /*bbe0*/  STL [R1+0x8ac], R235 ;  /* 0x0008aceb01007387 */ /* 0x000fe80000100800 */
[----:B------:R0:W-:Y:S04]  /*bbf0*/  STL [R1+0x8a8], R12 ;  /* 0x0008a80c01007387 */ /* 0x0001e80000100800 */
[----:B------:R3:W4:Y:S04]  /*bc00*/  @P0 LDG.E.U16 R171, desc[UR16][R6.64] ;  /* 0x0000001006ab0981 */ /* 0x000728000c1e1500 */
[----:B0-----:R-:W4:Y:S04]  /*bc10*/  LDL.LU R12, [R1+0x788] ;  /* 0x00078800010c7983 */ /* 0x001f280000300800 */
[----:B------:R-:W4:Y:S04]  /*bc20*/  LDL R145, [R1+0x784] ;  /* 0x0007840001917983 */ /* 0x000f280000100800 */
[----:B------:R-:W4:Y:S04]  /*bc30*/  LDL R144, [R1+0x77c] ;  /* 0x00077c0001907983 */ /* 0x000f280000100800 */
[----:B------:R-:W4:Y:S01]  /*bc40*/  LDL R143, [R1+0x774] ;  /* 0x00077400018f7983 */ /* 0x000f220000100800 */
[----:B------:R-:W-:-:S02]  /*bc50*/  PRMT R182, RZ, 0x7610, R182 ;  /* 0x00007610ffb67816 */ /* 0x000fc400000000b6 */
[----:B------:R-:W-:Y:S01]  /*bc60*/  PRMT R192, RZ, 0x7610, R192 ;  /* 0x00007610ffc07816 */ /* 0x000fe200000000c0 */
[----:B------:R-:W4:Y:S04]  /*bc70*/  LDL R142, [R1+0x76c] ;  /* 0x00076c00018e7983 */ /* 0x000f280000100800 */
[----:B------:R-:W4:Y:S01]  /*bc80*/  LDL R4, [R1+0x768] ;  /* 0x0007680001047983 */ /* 0x000f220000100800 */
[----:B---3--:R-:W-:Y:S02]  /*bc90*/  @P2 IMAD.MOV.U32 R6, RZ, RZ, R24 ;  /* 0x000000ffff062224 */ /* 0x008fe400078e0018 */
[----:B--2---:R-:W-:Y:S01]  /*bca0*/  @P2 IMAD.MOV.U32 R7, RZ, RZ, R141 ;  /* 0x000000ffff072224 */ /* 0x004fe200078e008d */
[----:B------:R-:W2:Y:S04]  /*bcb0*/  LDL R24, [R1+0x778] ;  /* 0x0007780001187983 */ /* 0x000ea80000100800 */
[----:B------:R0:W3:Y:S04]  /*bcc0*/  @P2 LDG.E.U16 R182, desc[UR16][R6.64] ;  /* 0x0000001006b62981 */ /* 0x0000e8000c1e1500 */
[----:B------:R-:W3:Y:S01]  /*bcd0*/  LDL R141, [R1+0x770] ;  /* 0x00077000018d7983 */ /* 0x000ee20000100800 */
[----:B------:R-:W-:-:S02]  /*bce0*/  ISETP.GT.AND P1, PT, R5, 0x4, PT ;  /* 0x000000040500780c */ /* 0x000fc40003f24270 */
[----:B------:R-:W-:Y:S01]  /*bcf0*/  PRMT R196, RZ, 0x7610, R196 ;  /* 0x00007610ffc47816 */ /* 0x000fe200000000c4 */
[----:B------:R-:W3:Y:S01]  /*bd00*/  LDL R147, [R1+0x6fc] ;  /* 0x0006fc0001937983 */ /* 0x000ee20000100800 */
[----:B0-----:R-:W-:Y:S02]  /*bd10*/  @P3 IMAD.MOV.U32 R6, RZ, RZ, R249 ;  /* 0x000000ffff063224 */ /* 0x001fe400078e00f9 */
[----:B----4-:R-:W-:Y:S01]  /*bd20*/  @P3 IMAD.MOV.U32 R7, RZ, RZ, R248 ;  /* 0x000000ffff073224 */ /* 0x010fe200078e00f8 */
[----:B------:R-:W-:Y:S01]  /*bd30*/  ISETP.GT.AND P0, PT, R5, 0x5, PT ;  /* 0x000000050500780c */ /* 0x000fe20003f04270 */
[----:B------:R-:W4:Y:S04]  /*bd40*/  LDL R146, [R1+0x700] ;  /* 0x0007000001927983 */ /* 0x000f280000100800 */
[----:B------:R0:W4:Y:S02]  /*bd50*/  @P3 LDG.E.U16 R192, desc[UR16][R6.64] ;  /* 0x0000001006c03981 */ /* 0x000124000c1e1500 */
[----:B0-----:R-:W-:-:S02]  /*bd60*/  @P4 IMAD.MOV.U32 R7, RZ, RZ, R25 ;  /* 0x000000ffff074224 */ /* 0x001fc400078e0019 */
[----:B------:R-:W4:Y:S01]  /*bd70*/  LDL R25, [R1+0x764] ;  /* 0x0007640001197983 */ /* 0x000f220000100800 */
[----:B------:R-:W-:Y:S01]  /*bd80*/  @P4 IMAD.MOV.U32 R6, RZ, RZ, R153 ;  /* 0x000000ffff064224 */ /* 0x000fe200078e0099 */
[----:B------:R-:W-:Y:S02]  /*bd90*/  PRMT R200, RZ, 0x7610, R200 ;  /* 0x00007610ffc87816 */ /* 0x000fe400000000c8 */
[C---:B------:R-:W-:Y:S02]  /*bda0*/  ISETP.GT.AND P2, PT, R5.reuse, 0x6, PT ;  /* 0x000000060500780c */ /* 0x040fe40003f44270 */
[----:B------:R0:W4:Y:S01]  /*bdb0*/  @P4 LDG.E.U16 R196, desc[UR16][R6.64] ;  /* 0x0000001006c44981 */ /* 0x000122000c1e1500 */
[----:B------:R-:W-:Y:S02]  /*bdc0*/  PRMT R208, RZ, 0x7610, R208 ;  /* 0x00007610ffd07816 */ /* 0x000fe400000000d0 */
[C---:B------:R-:W-:Y:S02]  /*bdd0*/  ISETP.GT.AND P3, PT, R5.reuse, 0x7, PT ;  /* 0x000000070500780c */ /* 0x040fe40003f64270 */
[----:B------:R-:W-:-:S02]  /*bde0*/  ISETP.GT.AND P4, PT, R5, 0x8, PT ;  /* 0x000000080500780c */ /* 0x000fc40003f84270 */
[----:B------:R-:W-:Y:S02]  /*bdf0*/  PRMT R221, RZ, 0x7610, R221 ;  /* 0x00007610ffdd7816 */ /* 0x000fe400000000dd */
[----:B------:R-:W-:Y:S01]  /*be00*/  PRMT R238, RZ, 0x7610, R238 ;  /* 0x00007610ffee7816 */ /* 0x000fe200000000ee */
[----:B0-----:R-:W-:Y:S02]  /*be10*/  @P1 IMAD.MOV.U32 R6, RZ, RZ, R12 ;  /* 0x000000ffff061224 */ /* 0x001fe400078e000c */
[----:B------:R-:W-:Y:S02]  /*be20*/  @P1 IMAD.MOV.U32 R7, RZ, RZ, R145 ;  /* 0x000000ffff071224 */ /* 0x000fe400078e0091 */
[----:B------:R-:W4:Y:S04]  /*be30*/  LDL R145, [R1+0x754] ;  /* 0x0007540001917983 */ /* 0x000f280000100800 */
[----:B------:R0:W4:Y:S02]  /*be40*/  @P1 LDG.E.U16 R200, desc[UR16][R6.64] ;  /* 0x0000001006c81981 */ /* 0x000124000c1e1500 */
[----:B0-----:R-:W-:-:S02]  /*be50*/  @P0 IMAD.MOV.U32 R6, RZ, RZ, R0 ;  /* 0x000000ffff060224 */ /* 0x001fc400078e0000 */
[----:B------:R-:W-:Y:S02]  /*be60*/  @P0 IMAD.MOV.U32 R7, RZ, RZ, R144 ;  /* 0x000000ffff070224 */ /* 0x000fe400078e0090 */
[----:B------:R-:W4:Y:S04]  /*be70*/  LDL R144, [R1+0x758] ;  /* 0x0007580001907983 */ /* 0x000f280000100800 */
[----:B------:R0:W4:Y:S02]  /*be80*/  @P0 LDG.E.U16 R208, desc[UR16][R6.64] ;  /* 0x0000001006d00981 */ /* 0x000124000c1e1500 */
[----:B0-----:R-:W-:Y:S02]  /*be90*/  @P2 IMAD.MOV.U32 R7, RZ, RZ, R143 ;  /* 0x000000ffff072224 */ /* 0x001fe400078e008f */
[----:B------:R-:W4:Y:S01]  /*bea0*/  LDL R143, [R1+0x75c] ;  /* 0x00075c00018f7983 */ /* 0x000f220000100800 */
[----:B--2---:R-:W-:-:S03]  /*beb0*/  @P2 IMAD.MOV.U32 R6, RZ, RZ, R24 ;  /* 0x000000ffff062224 */ /* 0x004fc600078e0018 */
[----:B------:R-:W2:Y:S04]  /*bec0*/  LDL R24, [R1+0x760] ;  /* 0x0007600001187983 */ /* 0x000ea80000100800 */
[----:B------:R3:W2:Y:S02]  /*bed0*/  @P2 LDG.E.U16 R221, desc[UR16][R6.64] ;  /* 0x0000001006dd2981 */ /* 0x0006a4000c1e1500 */
[----:B---3--:R-:W-:Y:S02]  /*bee0*/  @P3 IMAD.MOV.U32 R6, RZ, RZ, R141 ;  /* 0x000000ffff063224 */ /* 0x008fe400078e008d */
[----:B------:R-:W-:Y:S01]  /*bef0*/  @P3 IMAD.MOV.U32 R7, RZ, RZ, R142 ;  /* 0x000000ffff073224 */ /* 0x000fe200078e008e */
[----:B------:R-:W3:Y:S04]  /*bf00*/  LDL R141, [R1+0x750] ;  /* 0x00075000018d7983 */ /* 0x000ee80000100800 */
[----:B------:R-:W3:Y:S04]  /*bf10*/  LDL R142, [R1+0x74c] ;  /* 0x00074c00018e7983 */ /* 0x000ee80000100800 */
[----:B------:R4:W3:Y:S02]  /*bf20*/  @P3 LDG.E.U16 R238, desc[UR16][R6.64] ;  /* 0x0000001006ee3981 */ /* 0x0008e4000c1e1500 */
[----:B----4-:R-:W-:-:S02]  /*bf30*/  @P4 IMAD.MOV.U32 R7, RZ, RZ, R25 ;  /* 0x000000ffff074224 */ /* 0x010fc400078e0019 */
[----:B------:R-:W4:Y:S01]  /*bf40*/  LDL R25, [R1+0x744] ;  /* 0x0007440001197983 */ /* 0x000f220000100800 */
[----:B------:R-:W-:-:S03]  /*bf50*/  @P4 IMAD.MOV.U32 R6, RZ, RZ, R4 ;  /* 0x000000ffff064224 */ /* 0x000fc600078e0004 */
[----:B------:R-:W4:Y:S01]  /*bf60*/  LDL R4, [R1+0x748] ;  /* 0x0007480001047983 */ /* 0x000f220000100800 */
[C---:B------:R-:W-:Y:S02]  /*bf70*/  ISETP.GT.AND P1, PT, R5.reuse, 0x9, PT ;  /* 0x000000090500780c */ /* 0x040fe40003f24270 */
[----:B------:R-:W-:Y:S02]  /*bf80*/  PRMT R165, RZ, 0x7610, R165 ;  /* 0x00007610ffa57816 */ /* 0x000fe400000000a5 */
[C---:B------:R-:W-:Y:S02]  /*bf90*/  ISETP.GT.AND P0, PT, R5.reuse, 0xa, PT ;  /* 0x0000000a0500780c */ /* 0x040fe40003f04270 */
[----:B------:R-:W-:Y:S02]  /*bfa0*/  PRMT R170, RZ, 0x7610, R170 ;  /* 0x00007610ffaa7816 */ /* 0x000fe400000000aa */
[----:B------:R0:W4:Y:S01]  /*bfb0*/  @P4 LDG.E.U16 R165, desc[UR16][R6.64] ;  /* 0x0000001006a54981 */ /* 0x000122000c1e1500 */
[----:B------:R-:W-:-:S02]  /*bfc0*/  ISETP.GT.AND P2, PT, R5, 0xb, PT ;  /* 0x0000000b0500780c */ /* 0x000fc40003f44270 */
[----:B------:R-:W-:Y:S02]  /*bfd0*/  PRMT R188, RZ, 0x7610, R188 ;  /* 0x00007610ffbc7816 */ /* 0x000fe400000000bc */
[----:B------:R-:W-:Y:S02]  /*bfe0*/  ISETP.GT.AND P3, PT, R5, 0xc, PT ;  /* 0x0000000c0500780c */ /* 0x000fe40003f64270 */
[----:B------:R-:W-:Y:S01]  /*bff0*/  PRMT R194, RZ, 0x7610, R194 ;  /* 0x00007610ffc27816 */ /* 0x000fe200000000c2 */
[----:B0-----:R-:W-:Y:S02]  /*c000*/  @P1 IMAD.MOV.U32 R7, RZ, RZ, R143 ;  /* 0x000000ffff071224 */ /* 0x001fe400078e008f */
[----:B------:R-:W4:Y:S01]  /*c010*/  LDL R143, [R1+0x73c] ;  /* 0x00073c00018f7983 */ /* 0x000f220000100800 */
[----:B--2---:R-:W-:-:S03]  /*c020*/  @P1 IMAD.MOV.U32 R6, RZ, RZ, R24 ;  /* 0x000000ffff061224 */ /* 0x004fc600078e0018 */
[----:B------:R-:W2:Y:S04]  /*c030*/  LDL R24, [R1+0x740] ;  /* 0x0007400001187983 */ /* 0x000ea80000100800 */
[----:B------:R0:W2:Y:S02]  /*c040*/  @P1 LDG.E.U16 R170, desc[UR16][R6.64] ;  /* 0x0000001006aa1981 */ /* 0x0000a4000c1e1500 */
[----:B0-----:R-:W-:Y:S02]  /*c050*/  @P0 IMAD.MOV.U32 R6, RZ, RZ, R144 ;  /* 0x000000ffff060224 */ /* 0x001fe400078e0090 */
[----:B------:R-:W-:Y:S01]  /*c060*/  @P0 IMAD.MOV.U32 R7, RZ, RZ, R145 ;  /* 0x000000ffff070224 */ /* 0x000fe200078e0091 */
[----:B------:R-:W-:Y:S01]  /*c070*/  ISETP.GT.AND P4, PT, R5, 0xd, PT ;  /* 0x0000000d0500780c */ /* 0x000fe20003f84270 */
[----:B------:R-:W2:Y:S04]  /*c080*/  LDL R145, [R1+0x724] ;  /* 0x0007240001917983 */ /* 0x000ea80000100800 */
[----:B------:R3:W2:Y:S01]  /*c090*/  @P0 LDG.E.U16 R188, desc[UR16][R6.64] ;  /* 0x0000001006bc0981 */ /* 0x0006a2000c1e1500 */
[----:B------:R-:W-:-:S03]  /*c0a0*/  PRMT R198, RZ, 0x7610, R198 ;  /* 0x00007610ffc67816 */ /* 0x000fc600000000c6 */
[----:B------:R-:W2:Y:S01]  /*c0b0*/  LDL R144, [R1+0x728] ;  /* 0x0007280001907983 */ /* 0x000ea20000100800 */
        /* <DEDUP_REMOVED lines=9> */
[----:B------:R-:W-:-:S03]  /*c150*/  ISETP.GT.AND P1, PT, R5, 0xe, PT ;  /* 0x0000000e0500780c */ /* 0x000fc60003f24270 */
[----:B------:R0:W4:Y:S01]  /*c160*/  @P3 LDG.E.U16 R198, desc[UR16][R6.64] ;  /* 0x0000001006c63981 */ /* 0x000122000c1e1500 */
        /* <DEDUP_REMOVED lines=8> */
[----:B---3--:R-:W-:Y:S02]  /*c1f0*/  @P1 IMAD.MOV.U32 R6, RZ, RZ, R141 ;  /* 0x000000ffff061224 */ /* 0x008fe400078e008d */
[----:B------:R-:W3:Y:S01]  /*c200*/  LDL R141, [R1+0x718] ;  /* 0x00071800018d7983 */ /* 0x000ee20000100800 */
[----:B------:R-:W-:-:S03]  /*c210*/  @P1 IMAD.MOV.U32 R7, RZ, RZ, R142 ;  /* 0x000000ffff071224 */ /* 0x000fc600078e008e */
[----:B------:R-:W3:Y:S04]  /*c220*/  LDL R142, [R1+0x714] ;  /* 0x00071400018e7983 */ /* 0x000ee80000100800 */
[----:B------:R4:W3:Y:S02]  /*c230*/  @P1 LDG.E.U16 R212, desc[UR16][R6.64] ;  /* 0x0000001006d41981 */ /* 0x0008e4000c1e1500 */
[----:B----4-:R-:W-:Y:S02]  /*c240*/  @P0 IMAD.MOV.U32 R7, RZ, RZ, R25 ;  /* 0x000000ffff070224 */ /* 0x010fe400078e0019 */
        /* <DEDUP_REMOVED lines=8> */
[----:B------:R-:W-:-:S04]  /*c2d0*/  ISETP.GT.AND P4, PT, R5, 0x12, PT ;  /* 0x000000120500780c */ /* 0x000fc80003f84270 */
[----:B0-----:R-:W-:Y:S02]  /*c2e0*/  @P2 IMAD.MOV.U32 R6, RZ, RZ, R144 ;  /* 0x000000ffff062224 */ /* 0x001fe400078e0090 */
[----:B------:R-:W-:Y:S01]  /*c2f0*/  @P2 IMAD.MOV.U32 R7, RZ, RZ, R145 ;  /* 0x000000ffff072224 */ /* 0x000fe200078e0091 */
[----:B------:R-:W-:Y:S01]  /*c300*/  PRMT R164, RZ, 0x7610, R164 ;  /* 0x00007610ffa47816 */ /* 0x000fe200000000a4 */
[----:B------:R-:W4:Y:S04]  /*c310*/  LDL R145, [R1+0x6e4] ;  /* 0x0006e40001917983 */ /* 0x000f280000100800 */
[----:B------:R0:W4:Y:S01]  /*c320*/  @P2 LDG.E.U16 R158, desc[UR16][R6.64] ;  /* 0x00000010069e2981 */ /* 0x000122000c1e1500 */
[----:B------:R-:W-:Y:S02]  /*c330*/  ISETP.GT.AND P1, PT, R5, 0x13, PT ;  /* 0x000000130500780c */ /* 0x000fe40003f24270 */
[----:B------:R-:W-:Y:S01]  /*c340*/  PRMT R177, RZ, 0x7610, R177 ;  /* 0x00007610ffb17816 */ /* 0x000fe200000000b1 */
[----:B------:R-:W4:Y:S01]  /*c350*/  LDL R144, [R1+0x6e8] ;  /* 0x0006e80001907983 */ /* 0x000f220000100800 */
[----:B0-----:R-:W-:-:S03]  /*c360*/  @P3 IMAD.MOV.U32 R7, RZ, RZ, R143 ;  /* 0x000000ffff073224 */ /* 0x001fc600078e008f */
        /* <DEDUP_REMOVED lines=19> */
[----:B------:R-:W-:Y:S02]  /*c4a0*/  ISETP.GT.AND P4, PT, R5, 0x17, PT ;  /* 0x000000170500780c */ /* 0x000fe40003f84270 */
[----:B------:R-:W-:Y:S02]  /*c4b0*/  PRMT R199, RZ, 0x7610, R199 ;  /* 0x00007610ffc77816 */ /* 0x000fe400000000c7 */
[----:B------:R-:W-:Y:S01]  /*c4c0*/  PRMT R207, RZ, 0x7610, R207 ;  /* 0x00007610ffcf7816 */ /* 0x000fe200000000cf */
[----:B0-----:R-:W-:Y:S02]  /*c4d0*/  @P0 IMAD.MOV.U32 R7, RZ, RZ, R143 ;  /* 0x000000ffff070224 */ /* 0x001fe400078e008f */
[----:B------:R-:W4:Y:S01]  /*c4e0*/  LDL R143, [R1+0x6dc] ;  /* 0x0006dc00018f7983 */ /* 0x000f220000100800 */
[----:B--2---:R-:W-:-:S03]  /*c4f0*/  @P0 IMAD.MOV.U32 R6, RZ, RZ, R24 ;  /* 0x000000ffff060224 */ /* 0x004fc600078e0018 */
[----:B------:R-:W2:Y:S04]  /*c500*/  LDL R24, [R1+0x6e0] ;  /* 0x0006e00001187983 */ /* 0x000ea80000100800 */
[----:B------:R0:W2:Y:S02]  /*c510*/  @P0 LDG.E.U16 R195, desc[UR16][R6.64] ;  /* 0x0000001006c30981 */ /* 0x0000a4000c1e1500 */
[----:B0-----:R-:W-:Y:S02]  /*c520*/  @P2 IMAD.MOV.U32 R6, RZ, RZ, R146 ;  /* 0x000000ffff062224 */ /* 0x001fe400078e0092 */
[----:B------:R-:W-:-:S05]  /*c530*/  @P2 IMAD.MOV.U32 R7, RZ, RZ, R147 ;  /* 0x000000ffff072224 */ /* 0x000fca00078e0093 */
        /* <DEDUP_REMOVED lines=18> */
[----:B------:R-:W4:Y:S04]  /*c660*/  LDL R144, [R1+0x6c8] ;  /* 0x0006c80001907983 */ /* 0x000f280000100800 */
[----:B------:R-:W4:Y:S04]  /*c670*/  LDL R145, [R1+0x6c4] ;  /* 0x0006c40001917983 */ /* 0x000f280000100800 */
[----:B------:R0:W4:Y:S01]  /*c680*/  @P0 LDG.E.U16 R152, desc[UR16][R6.64] ;  /* 0x0000001006980981 */ /* 0x000122000c1e1500 */
[----:B------:R-:W-:-:S02]  /*c690*/  PRMT R159, RZ, 0x7610, R159 ;  /* 0x00007610ff9f7816 */ /* 0x000fc4000000009f */
        /* <DEDUP_REMOVED lines=16> */
[----:B------:R-:W-:Y:S02]  /*c7a0*/  PRMT R169, RZ, 0x7610, R169 ;  /* 0x00007610ffa97816 */ /* 0x000fe400000000a9 */
[----:B------:R-:W-:-:S04]  /*c7b0*/  ISETP.GT.AND P1, PT, R5, 0x1c, PT ;  /* 0x0000001c0500780c */ /* 0x000fc80003f24270 */
[----:B------:R0:W4:Y:S01]  /*c7c0*/  @P0 LDG.E.U16 R169, desc[UR16][R6.64] ;  /* 0x0000001006a90981 */ /* 0x000122000c1e1500 */
[----:B------:R-:W-:Y:S02]  /*c7d0*/  ISETP.GT.AND P0, PT, R5, 0x1d, PT ;  /* 0x0000001d0500780c */ /* 0x000fe40003f04270 */
[----:B------:R-:W-:Y:S02]  /*c7e0*/  PRMT R190, RZ, 0x7610, R190 ;  /* 0x00007610ffbe7816 */ /* 0x000fe400000000be */
[----:B------:R-:W-:-:S04]  /*c7f0*/  PRMT R197, RZ, 0x7610, R197 ;  /* 0x00007610ffc57816 */ /* 0x000fc800000000c5 */
[----:B0-----:R-:W-:Y:S02]  /*c800*/  @P1 IMAD.MOV.U32 R6, RZ, RZ, R144 ;  /* 0x000000ffff061224 */ /* 0x001fe400078e0090 */
[----:B------:R-:W4:Y:S01]  /*c810*/  LDL R144, [R1+0x6a8] ;  /* 0x0006a80001907983 */ /* 0x000f220000100800 */
[----:B------:R-:W-:-:S03]  /*c820*/  @P1 IMAD.MOV.U32 R7, RZ, RZ, R145 ;  /* 0x000000ffff071224 */ /* 0x000fc600078e0091 */
[----:B------:R-:W4:Y:S04]  /*c830*/  LDL R145, [R1+0x6a4] ;  /* 0x0006a40001917983 */ /* 0x000f280000100800 */
[----:B------:R0:W4:Y:S01]  /*c840*/  @P1 LDG.E.U16 R190, desc[UR16][R6.64] ;  /* 0x0000001006be1981 */ /* 0x000122000c1e1500 */
[----:B------:R-:W-:Y:S02]  /*c850*/  ISETP.GT.AND P1, PT, R5, 0x1e, PT ;  /* 0x0000001e0500780c */ /* 0x000fe40003f24270 */
[----:B------:R-:W-:Y:S01]  /*c860*/  PRMT R201, RZ, 0x7610, R201 ;  /* 0x00007610ffc97816 */ /* 0x000fe200000000c9 */
[----:B0-----:R-:W-:Y:S02]  /*c870*/  @P0 IMAD.MOV.U32 R7, RZ, RZ, R143 ;  /* 0x000000ffff070224 */ /* 0x001fe400078e008f */
[----:B------:R-:W4:Y:S01]  /*c880*/  LDL R143, [R1+0x69c] ;  /* 0x00069c00018f7983 */ /* 0x000f220000100800 */
[----:B--2---:R-:W-:-:S03]  /*c890*/  @P0 IMAD.MOV.U32 R6, RZ, RZ, R24 ;  /* 0x000000ffff060224 */ /* 0x004fc600078e0018 */
[----:B------:R-:W2:Y:S04]  /*c8a0*/  LDL R24, [R1+0x6a0] ;  /* 0x0006a00001187983 */ /* 0x000ea80000100800 */
[----:B------:R3:W2:Y:S01]  /*c8b0*/  @P0 LDG.E.U16 R197, desc[UR16][R6.64] ;  /* 0x0000001006c50981 */ /* 0x0006a2000c1e1500 */
[----:B------:R-:W-:Y:S01]  /*c8c0*/  ISETP.GT.AND P0, PT, R5, 0x1f, PT ;  /* 0x0000001f0500780c */ /* 0x000fe20003f04270 */
        /* <DEDUP_REMOVED lines=69> */
[----:B------:R-:W-:-:S06]  /*cd20*/  PRMT R180, RZ, 0x7610, R180 ;  /* 0x00007610ffb47816 */ /* 0x000fcc00000000b4 */
[----:B0-----:R-:W-:Y:S02]  /*cd30*/  @P1 IMAD.MOV.U32 R6, RZ, RZ, R144 ;  /* 0x000000ffff061224 */ /* 0x001fe400078e0090 */
[----:B------:R-:W4:Y:S01]  /*cd40*/  LDL R144, [R1+0x678] ;  /* 0x0006780001907983 */ /* 0x000f220000100800 */
[----:B------:R-:W-:-:S03]  /*cd50*/  @P1 IMAD.MOV.U32 R7, RZ, RZ, R145 ;  /* 0x000000ffff071224 */ /* 0x000fc600078e0091 */
[----:B------:R-:W4:Y:S04]  /*cd60*/  LDL R145, [R1+0x674] ;  /* 0x0006740001917983 */ /* 0x000f280000100800 */
[----:B------:R0:W4:Y:S01]  /*cd70*/  @P1 LDG.E.U16 R180, desc[UR16][R6.64] ;  /* 0x0000001006b41981 */ /* 0x000122000c1e1500 */
[C---:B------:R-:W-:Y:S02]  /*cd80*/  ISETP.GT.AND P1, PT, R5.reuse, 0x31, PT ;  /* 0x000000310500780c */ /* 0x040fe40003f24270 */
[----:B------:R-:W-:Y:S02]  /*cd90*/  PRMT R17, RZ, 0x7610, R17 ;  /* 0x00007610ff117816 */ /* 0x000fe40000000011 */
[----:B------:R-:W-:Y:S02]  /*cda0*/  ISETP.GT.AND P2, PT, R5, 0x39, PT ;  /* 0x000000390500780c */ /* 0x000fe40003f44270 */
[----:B------:R-:W-:Y:S01]  /*cdb0*/  PRMT R16, RZ, 0x7610, R16 ;  /* 0x00007610ff107816 */ /* 0x000fe20000000010 */
[----:B0-----:R-:W-:-:S02]  /*cdc0*/  @P0 IMAD.MOV.U32 R7, RZ, RZ, R143 ;  /* 0x000000ffff070224 */ /* 0x001fc400078e008f */
        /* <DEDUP_REMOVED lines=15> */
[----:B------:R-:W-:Y:S02]  /*cec0*/  ISETP.GT.AND P1, PT, R5, 0x27, PT ;  /* 0x000000270500780c */ /* 0x000fe40003f24270 */
[----:B------:R-:W-:Y:S02]  /*ced0*/  PRMT R193, RZ, 0x7610, R193 ;  /* 0x00007610ffc17816 */ /* 0x000fe400000000c1 */
[----:B------:R0:W4:Y:S01]  /*cee0*/  @P2 LDG.E.U16 R14, desc[UR16][R6.64] ;  /* 0x00000010060e2981 */ /* 0x000122000c1e1500 */
        /* <DEDUP_REMOVED lines=79> */
[----:B------:R-:W-:Y:S02]  /*d3e0*/  ISETP.GT.AND P0, PT, R5, 0x35, PT ;  /* 0x000000350500780c */ /* 0x000fe40003f04270 */
[----:B------:R-:W-:-:S06]  /*d3f0*/  PRMT R155, RZ, 0x7610, R155 ;  /* 0x00007610ff9b7816 */ /* 0x000fcc000000009b */
[----:B------:R0:W4:Y:S01]  /*d400*/  @P1 LDG.E.U16 R155, desc[UR16][R6.64] ;  /* 0x00000010069b1981 */ /* 0x000122000c1e1500 */
[C---:B------:R-:W-:Y:S02]  /*d410*/  ISETP.GT.AND P1, PT, R5.reuse, 0x36, PT ;  /* 0x000000360500780c */ /* 0x040fe40003f24270 */
[----:B------:R-:W-:Y:S02]  /*d420*/  PRMT R161, RZ, 0x7610, R161 ;  /* 0x00007610ffa17816 */ /* 0x000fe400000000a1 */
[----:B------:R-:W-:Y:S01]  /*d430*/  ISETP.GT.AND P2, PT, R5, 0x3b, PT ;  /* 0x0000003b0500780c */ /* 0x000fe20003f44270 */
[----:B0-----:R-:W-:Y:S02]  /*d440*/  @P0 IMAD.MOV.U32 R6, RZ, RZ, R144 ;  /* 0x000000ffff060224 */ /* 0x001fe400078e0090 */
[----:B------:R-:W4:Y:S01]  /*d450*/  LDL R144, [R1+0x5c8] ;  /* 0x0005c80001907983 */ /* 0x000f220000100800 */
[----:B------:R-:W-:-:S03]  /*d460*/  @P0 IMAD.MOV.U32 R7, RZ, RZ, R145 ;  /* 0x000000ffff070224 */ /* 0x000fc600078e0091 */
[----:B------:R-:W4:Y:S01]  /*d470*/  LDL R145, [R1+0x5c4] ;  /* 0x0005c40001917983 */ /* 0x000f220000100800 */
[----:B------:R-:W-:-:S03]  /*d480*/  PRMT R167, RZ, 0x7610, R167 ;  /* 0x00007610ffa77816 */ /* 0x000fc600000000a7 */
[----:B------:R0:W4:Y:S01]  /*d490*/  @P0 LDG.E.U16 R161, desc[UR16][R6.64] ;  /* 0x0000001006a10981 */ /* 0x000122000c1e1500 */
        /* <DEDUP_REMOVED lines=15> */
[----:B------:R-:W3:Y:S01]  /*d590*/  LDL R4, [R1+0x5b8] ;  /* 0x0005b80001047983 */ /* 0x000ee20000100800 */
[----:B------:R-:W-:Y:S02]  /*d5a0*/  ISETP.GT.AND P1, PT, R5, 0x3c, PT ;  /* 0x0000003c0500780c */ /* 0x000fe40003f24270 */
[----:B------:R-:W-:Y:S02]  /*d5b0*/  PRMT R189, RZ, 0x7610, R189 ;  /* 0x00007610ffbd7816 */ /* 0x000fe400000000bd */
[----:B------:R-:W-:-:S04]  /*d5c0*/  PRMT R22, RZ, 0x7610, R22 ;  /* 0x00007610ff167816 */ /* 0x000fc80000000016 */
[----:B------:R0:W3:Y:S01]  /*d5d0*/  @P0 LDG.E.U16 R189, desc[UR16][R6.64] ;  /* 0x0000001006bd0981 */ /* 0x0000e2000c1e1500 */
[----:B------:R-:W-:-:S04]  /*d5e0*/  ISETP.GT.AND P0, PT, R5, 0x3d, PT ;  /* 0x0000003d0500780c */ /* 0x000fc80003f04270 */
[----:B0-----:R-:W-:Y:S02]  /*d5f0*/  @P1 IMAD.MOV.U32 R6, RZ, RZ, R144 ;  /* 0x000000ffff061224 */ /* 0x001fe400078e0090 */
[----:B------:R-:W-:Y:S01]  /*d600*/  @P1 IMAD.MOV.U32 R7, RZ, RZ, R145 ;  /* 0x000000ffff071224 */ /* 0x000fe200078e0091 */
[----:B------:R-:W-:Y:S01]  /*d610*/  PRMT R157, RZ, 0x7610, R157 ;  /* 0x00007610ff9d7816 */ /* 0x000fe2000000009d */
[----:B------:R-:W0:Y:S03]  /*d620*/  S2R R144, SR_TID.X ;  /* 0x0000000000907919 */ /* 0x000e260000002100 */
[----:B------:R1:W3:Y:S01]  /*d630*/  @P1 LDG.E.U16 R22, desc[UR16][R6.64] ;  /* 0x0000001006161981 */ /* 0x0002e2000c1e1500 */
[C---:B------:R-:W-:Y:S02]  /*d640*/  ISETP.GT.AND P1, PT, R5.reuse, 0x3e, PT ;  /* 0x0000003e0500780c */ /* 0x040fe40003f24270 */
[----:B------:R-:W-:Y:S01]  /*d650*/  ISETP.GT.AND P2, PT, R5, 0x3f, PT ;  /* 0x0000003f0500780c */ /* 0x000fe20003f44270 */
[----:B------:R-:W3:Y:S01]  /*d660*/  LDL R145, [R1+0x564] ;  /* 0x0005640001917983 */ /* 0x000ee20000100800 */
[----:B-1----:R-:W-:-:S03]  /*d670*/  @P0 IMAD.MOV.U32 R7, RZ, RZ, R143 ;  /* 0x000000ffff070224 */ /* 0x002fc600078e008f */
[----:B------:R-:W3:Y:S01]  /*d680*/  LDL R143, [R1+0x7bc] ;  /* 0x0007bc00018f7983 */ /* 0x000ee20000100800 */
[----:B--2---:R-:W-:-:S03]  /*d690*/  @P0 IMAD.MOV.U32 R6, RZ, RZ, R24 ;  /* 0x000000ffff060224 */ /* 0x004fc600078e0018 */
[----:B------:R-:W2:Y:S04]  /*d6a0*/  LDL R24, [R1+0x7c0] ;  /* 0x0007c00001187983 */ /* 0x000ea80000100800 */
[----:B------:R4:W2:Y:S02]  /*d6b0*/  @P0 LDG.E.U16 R157, desc[UR16][R6.64] ;  /* 0x00000010069d0981 */ /* 0x0008a4000c1e1500 */
[----:B----4-:R-:W-:Y:S02]  /*d6c0*/  @P1 IMAD.MOV.U32 R7, RZ, RZ, R25 ;  /* 0x000000ffff071224 */ /* 0x010fe400078e0019 */
[----:B------:R-:W4:Y:S01]  /*d6d0*/  LDL R25, [R1+0x5a4] ;  /* 0x0005a40001197983 */ /* 0x000f220000100800 */
[----:B---3--:R-:W-:-:S03]  /*d6e0*/  @P1 IMAD.MOV.U32 R6, RZ, RZ, R4 ;  /* 0x000000ffff061224 */ /* 0x008fc600078e0004 */
[----:B------:R-:W3:Y:S01]  /*d6f0*/  LDL R4, [R1+0x7a4] ;  /* 0x0007a40001047983 */ /* 0x000ee20000100800 */
[----:B0-----:R-:W-:-:S04]  /*d700*/  LOP3.LUT R144, R144, 0x3f, RZ, 0xc0, !PT ;  /* 0x0000003f90907812 */ /* 0x001fc800078ec0ff */
[----:B------:R-:W-:Y:S02]  /*d710*/  ISETP.GE.AND P0, PT, R144, R5, PT ;  /* 0x000000059000720c */ /* 0x000fe40003f06270 */
[----:B------:R-:W-:Y:S01]  /*d720*/  PRMT R5, RZ, 0x7610, R5 ;  /* 0x00007610ff057816 */ /* 0x000fe20000000005 */
[----:B------:R-:W3:Y:S01]  /*d730*/  LDL R144, [R1+0x584] ;  /* 0x0005840001907983 */ /* 0x000ee20000100800 */
[----:B------:R-:W-:-:S04]  /*d740*/  PRMT R175, RZ, 0x7610, R175 ;  /* 0x00007610ffaf7816 */ /* 0x000fc800000000af */
[----:B------:R0:W3:Y:S02]  /*d750*/  @P1 LDG.E.U16 R5, desc[UR16][R6.64] ;  /* 0x0000001006051981 */ /* 0x0000e4000c1e1500 */
[----:B0-----:R-:W-:Y:S02]  /*d760*/  @P2 IMAD.MOV.U32 R6, RZ, RZ, R141 ;  /* 0x000000ffff062224 */ /* 0x001fe400078e008d */
[----:B------:R-:W-:Y:S01]  /*d770*/  @P2 IMAD.MOV.U32 R7, RZ, RZ, R142 ;  /* 0x000000ffff072224 */ /* 0x000fe200078e008e */
[----:B------:R-:W-:Y:S01]  /*d780*/  PRMT R239, RZ, 0x7610, R239 ;  /* 0x00007610ffef7816 */ /* 0x000fe200000000ef */
[----:B------:R-:W3:Y:S04]  /*d790*/  LDL R142, [R1+0x588] ;  /* 0x00058800018e7983 */ /* 0x000ee80000100800 */
[----:B------:R0:W3:Y:S01]  /*d7a0*/  @P2 LDG.E.U16 R175, desc[UR16][R6.64] ;  /* 0x0000001006af2981 */ /* 0x0000e2000c1e1500 */
[----:B------:R-:W-:Y:S01]  /*d7b0*/  BAR.SYNC.DEFER_BLOCKING 0x0 ;  /* 0x0000000000007b1d */ /* 0x000fe20000010000 */
[----:B------:R-:W-:Y:S01]  /*d7c0*/  PRMT R172, RZ, 0x7610, R172 ;  /* 0x00007610ffac7816 */ /* 0x000fe200000000ac */
[----:B0-----:R-:W-:-:S02]  /*d7d0*/  @!P0 IMAD.MOV.U32 R6, RZ, RZ, R241 ;  /* 0x000000ffff068224 */ /* 0x001fc400078e00f1 */
[----:B------:R-:W-:Y:S02]  /*d7e0*/  @!P0 IMAD.MOV.U32 R7, RZ, RZ, R240 ;  /* 0x000000ffff078224 */ /* 0x000fe400078e00f0 */
[----:B------:R-:W3:Y:S04]  /*d7f0*/  LDL R141, [R1+0x568] ;  /* 0x00056800018d7983 */ /* 0x000ee80000100800 */
[----:B------:R-:W-:Y:S04]  /*d800*/  STL [R1+0x7fc], R241 ;  /* 0x0007fcf101007387 */ /* 0x000fe80000100800 */
[----:B------:R-:W-:Y:S01]  /*d810*/  STL [R1+0x7f8], R240 ;  /* 0x0007f8f001007387 */ /* 0x000fe20000100800 */
[----:B------:R-:W-:-:S02]  /*d820*/  PRMT R174, RZ, 0x7610, R174 ;  /* 0x00007610ffae7816 */ /* 0x000fc400000000ae */
[----:B------:R-:W-:Y:S01]  /*d830*/  PRMT R176, RZ, 0x7610, R176 ;  /* 0x00007610ffb07816 */ /* 0x000fe200000000b0 */
[----:B------:R-:W3:Y:S04]  /*d840*/  LDL R146, [R1+0x3a4] ;  /* 0x0003a40001927983 */ /* 0x000ee80000100800 */
[----:B------:R0:W3:Y:S02]  /*d850*/  @!P0 LDG.E.U16 R239, desc[UR16][R6.64] ;  /* 0x0000001006ef8981 */ /* 0x0000e4000c1e1500 */
[----:B0-----:R-:W-:Y:S02]  /*d860*/  @!P0 IMAD.MOV.U32 R7, RZ, RZ, R143 ;  /* 0x000000ffff078224 */ /* 0x001fe400078e008f */
[----:B------:R-:W3:Y:S01]  /*d870*/  LDL R143, [R1+0x544] ;  /* 0x00054400018f7983 */ /* 0x000ee20000100800 */
[----:B--2---:R-:W-:-:S03]  /*d880*/  @!P0 IMAD.MOV.U32 R6, RZ, RZ, R24 ;  /* 0x000000ffff068224 */ /* 0x004fc600078e0018 */
[----:B------:R-:W2:Y:S04]  /*d890*/  LDL R24, [R1+0x548] ;  /* 0x0005480001187983 */ /* 0x000ea80000100800 */
[----:B------:R4:W2:Y:S02]  /*d8a0*/  @!P0 LDG.E.U16 R172, desc[UR16][R6.64] ;  /* 0x0000001006ac8981 */ /* 0x0008a4000c1e1500 */
[----:B----4-:R-:W-:Y:S02]  /*d8b0*/  @!P0 IMAD.MOV.U32 R7, RZ, RZ, R25 ;  /* 0x000000ffff078224 */ /* 0x010fe400078e0019 */
[----:B------:R-:W4:Y:S01]  /*d8c0*/  LDL R25, [R1+0x524] ;  /* 0x0005240001197983 */ /* 0x000f220000100800 */
[----:B---3--:R-:W-:-:S03]  /*d8d0*/  @!P0 IMAD.MOV.U32 R6, RZ, RZ, R4 ;  /* 0x000000ffff068224 */ /* 0x008fc600078e0004 */
[----:B------:R-:W3:Y:S04]  /*d8e0*/  LDL R4, [R1+0x528] ;  /* 0x0005280001047983 */ /* 0x000ee80000100800 */
[----:B------:R0:W3:Y:S01]  /*d8f0*/  @!P0 LDG.E.U16 R174, desc[UR16][R6.64] ;  /* 0x0000001006ae8981 */ /* 0x0000e2000c1e1500 */
[----:B------:R-:W-:Y:S01]  /*d900*/  PRMT R178, RZ, 0x7610, R178 ;  /* 0x00007610ffb27816 */ /* 0x000fe200000000b2 */
[----:B0-----:R-:W-:Y:S02]  /*d910*/  @!P0 IMAD.MOV.U32 R7, RZ, RZ, R144 ;  /* 0x000000ffff078224 */ /* 0x001fe400078e0090 */
[----:B------:R-:W3:Y:S01]  /*d920*/  LDL R144, [R1+0x504] ;  /* 0x0005040001907983 */ /* 0x000ee20000100800 */
[----:B------:R-:W-:-:S03]  /*d930*/  @!P0 IMAD.MOV.U32 R6, RZ, RZ, R142 ;  /* 0x000000ffff068224 */ /* 0x000fc600078e008e */
[----:B------:R-:W3:Y:S04]  /*d940*/  LDL R142, [R1+0x508] ;  /* 0x00050800018e7983 */ /* 0x000ee80000100800 */
[----:B------:R0:W3:Y:S01]  /*d950*/  @!P0 LDG.E.U16 R176, desc[UR16][R6.64] ;  /* 0x0000001006b08981 */ /* 0x0000e2000c1e1500 */
[----:B------:R-:W-:Y:S01]  /*d960*/  PRMT R179, RZ, 0x7610, R179 ;  /* 0x00007610ffb37816 */ /* 0x000fe200000000b3 */
[----:B0-----:R-:W-:Y:S02]  /*d970*/  @!P0 IMAD.MOV.U32 R7, RZ, RZ, R145 ;  /* 0x000000ffff078224 */ /* 0x001fe400078e0091 */
[----:B------:R-:W-:Y:S01]  /*d980*/  @!P0 IMAD.MOV.U32 R6, RZ, RZ, R141 ;  /* 0x000000ffff068224 */ /* 0x000fe200078e008d */
[----:B------:R-:W3:Y:S04]  /*d990*/  LDL R145, [R1+0x4e4] ;  /* 0x0004e40001917983 */ /* 0x000ee80000100800 */
[----:B------:R-:W3:Y:S04]  /*d9a0*/  LDL R141, [R1+0x4e8] ;  /* 0x0004e800018d7983 */ /* 0x000ee80000100800 */
[----:B------:R0:W3:Y:S02]  /*d9b0*/  @!P0 LDG.E.U16 R178, desc[UR16][R6.64] ;  /* 0x0000001006b28981 */ /* 0x0000e4000c1e1500 */
[----:B0-----:R-:W-:-:S02]  /*d9c0*/  @!P0 IMAD.MOV.U32 R7, RZ, RZ, R143 ;  /* 0x000000ffff078224 */ /* 0x001fc400078e008f */
[----:B------:R-:W3:Y:S01]  /*d9d0*/  LDL R143, [R1+0x4c4] ;  /* 0x0004c400018f7983 */ /* 0x000ee20000100800 */
[----:B--2---:R-:W-:-:S03]  /*d9e0*/  @!P0 IMAD.MOV.U32 R6, RZ, RZ, R24 ;  /* 0x000000ffff068224 */ /* 0x004fc600078e0018 */
[----:B------:R-:W2:Y:S04]  /*d9f0*/  LDL R24, [R1+0x4c8] ;  /* 0x0004c80001187983 */ /* 0x000ea80000100800 */
[----:B------:R4:W2:Y:S02]  /*da00*/  @!P0 LDG.E.U16 R179, desc[UR16][R6.64] ;  /* 0x0000001006b38981 */ /* 0x0008a4000c1e1500 */
[----:B----4-:R-:W-:Y:S02]  /*da10*/  @!P0 IMAD.MOV.U32 R7, RZ, RZ, R25 ;  /* 0x000000ffff078224 */ /* 0x010fe400078e0019 */
[----:B------:R-:W4:Y:S01]  /*da20*/  LDL R25, [R1+0x4a4] ;  /* 0x0004a40001197983 */ /* 0x000f220000100800 */
[----:B---3--:R-:W-:-:S03]  /*da30*/  @!P0 IMAD.MOV.U32 R6, RZ, RZ, R4 ;  /* 0x000000ffff068224 */ /* 0x008fc600078e0004 */
[----:B------:R-:W3:Y:S01]  /*da40*/  LDL R4, [R1+0x4a8] ;  /* 0x0004a80001047983 */ /* 0x000ee20000100800 */
[----:B------:R-:W-:Y:S02]  /*da50*/  PRMT R181, RZ, 0x7610, R181 ;  /* 0x00007610ffb57816 */ /* 0x000fe400000000b5 */
[----:B------:R-:W-:-:S04]  /*da60*/  PRMT R187, RZ, 0x7610, R187 ;  /* 0x00007610ffbb7816 */ /* 0x000fc800000000bb */
        /* <DEDUP_REMOVED lines=9> */
[----:B------:R-:W3:Y:S01]  /*db00*/  LDL R145, [R1+0x464] ;  /* 0x0004640001917983 */ /* 0x000ee20000100800 */
[----:B------:R-:W-:-:S03]  /*db10*/  @!P0 IMAD.MOV.U32 R6, RZ, RZ, R141 ;  /* 0x000000ffff068224 */ /* 0x000fc600078e008d */
        /* <DEDUP_REMOVED lines=17> */
[----:B------:R-:W-:Y:S01]  /*dc30*/  @!P0 IMAD.MOV.U32 R6, RZ, RZ, R142 ;  /* 0x000000ffff068224 */ /* 0x000fe200078e008e */
[----:B------:R-:W-:Y:S02]  /*dc40*/  PRMT R205, RZ, 0x7610, R205 ;  /* 0x00007610ffcd7816 */ /* 0x000fe400000000cd */
[----:B------:R-:W3:Y:S04]  /*dc50*/  LDL R142, [R1+0x7ec] ;  /* 0x0007ec00018e7983 */ /* 0x000ee80000100800 */
[----:B------:R0:W3:Y:S02]  /*dc60*/  @!P0 LDG.E.U16 R183, desc[UR16][R6.64] ;  /* 0x0000001006b78981 */ /* 0x0000e4000c1e1500 */
[----:B0-----:R-:W-:-:S02]  /*dc70*/  @!P0 IMAD.MOV.U32 R7, RZ, RZ, R145 ;  /* 0x000000ffff078224 */ /* 0x001fc400078e0091 */
        /* <DEDUP_REMOVED lines=14> */
[----:B------:R-:W-:Y:S01]  /*dd60*/  PRMT R203, RZ, 0x7610, R203 ;  /* 0x00007610ffcb7816 */ /* 0x000fe200000000cb */
[----:B------:R-:W-:Y:S04]  /*dd70*/  STL [R1+0x800], R3 ;  /* 0x0008000301007387 */ /* 0x000fe80000100800 */
[----:B------:R0:W3:Y:S04]  /*dd80*/  @!P0 LDG.E.U16 R204, desc[UR16][R6.64] ;  /* 0x0000001006cc8981 */ /* 0x0000e8000c1e1500 */
[----:B------:R1:W-:Y:S01]  /*dd90*/  STS.U16 [R3+UR8+0x8000], R171 ;  /* 0x008000ab03007988 */ /* 0x0003e20008000408 */
[----:B0-----:R-:W-:-:S03]  /*dda0*/  @!P0 IMAD.MOV.U32 R6, RZ, RZ, R144 ;  /* 0x000000ffff068224 */ /* 0x001fc600078e0090 */
[----:B------:R-:W3:Y:S01]  /*ddb0*/  LDL R144, [R1+0x388] ;  /* 0x0003880001907983 */ /* 0x000ee20000100800 */
[----:B-1----:R-:W-:-:S03]  /*ddc0*/  PRMT R171, RZ, 0x7610, R171 ;  /* 0x00007610ffab7816 */ /* 0x002fc600000000ab */
[----:B------:R0:W-:Y:S01]  /*ddd0*/  STS.U16 [R3+UR8+0x8400], R165 ;  /* 0x008400a503007988 */ /* 0x0001e20008000408 */
[----:B------:R-:W-:-:S03]  /*dde0*/  @!P0 IMAD.MOV.U32 R7, RZ, RZ, R145 ;  /* 0x000000ffff078224 */ /* 0x000fc600078e0091 */
[----:B------:R-:W3:Y:S04]  /*ddf0*/  LDL R145, [R1+0x384] ;  /* 0x0003840001917983 */ /* 0x000ee80000100800 */
[----:B------:R1:W3:Y:S01]  /*de00*/  @!P0 LDG.E.U16 R203, desc[UR16][R6.64] ;  /* 0x0000001006cb8981 */ /* 0x0002e2000c1e1500 */
[----:B0-----:R-:W-:Y:S01]  /*de10*/  PRMT R165, RZ, 0x7610, R165 ;  /* 0x00007610ffa57816 */ /* 0x001fe200000000a5 */
[----:B-1----:R-:W-:Y:S02]  /*de20*/  @!P0 IMAD.MOV.U32 R6, RZ, RZ, R141 ;  /* 0x000000ffff068224 */ /* 0x002fe400078e008d */
[----:B------:R-:W3:Y:S01]  /*de30*/  LDL R141, [R1+0x368] ;  /* 0x00036800018d7983 */ /* 0x000ee20000100800 */
[----:B------:R-:W-:-:S03]  /*de40*/  @!P0 IMAD.MOV.U32 R7, RZ, RZ, R143 ;  /* 0x000000ffff078224 */ /* 0x000fc600078e008f */
[----:B------:R-:W3:Y:S04]  /*de50*/  LDL R143, [R1+0x364] ;  /* 0x00036400018f7983 */ /* 0x000ee80000100800 */
[----:B------:R2:W3:Y:S02]  /*de60*/  @!P0 LDG.E.U16 R171, desc[UR16][R6.64] ;  /* 0x0000001006ab8981 */ /* 0x0004e4000c1e1500 */
[----:B--2---:R-:W-:Y:S02]  /*de70*/  @!P0 IMAD.MOV.U32 R6, RZ, RZ, R24 ;  /* 0x000000ffff068224 */ /* 0x004fe400078e0018 */
[----:B------:R-:W2:Y:S01]  /*de80*/  LDL R24, [R1+0x348] ;  /* 0x0003480001187983 */ /* 0x000ea20000100800 */
[----:B----4-:R-:W-:-:S03]  /*de90*/  @!P0 IMAD.MOV.U32 R7, RZ, RZ, R25 ;  /* 0x000000ffff078224 */ /* 0x010fc600078e0019 */
[----:B------:R-:W4:Y:S04]  /*dea0*/  LDL R25, [R1+0x344] ;  /* 0x0003440001197983 */ /* 0x000f280000100800 */
[----:B------:R3:W4:Y:S02]  /*deb0*/  @!P0 LDG.E.U16 R165, desc[UR16][R6.64] ;  /* 0x0000001006a58981 */ /* 0x000724000c1e1500 */
[----:B---3--:R-:W-:Y:S02]  /*dec0*/  @!P0 IMAD.MOV.U32 R6, RZ, RZ, R4 ;  /* 0x000000ffff068224 */ /* 0x008fe400078e0004 */
[----:B------:R-:W3:Y:S01]  /*ded0*/  LDL R4, [R1+0x324] ;  /* 0x0003240001047983 */ /* 0x000ee20000100800 */
[----:B------:R-:W-:-:S03]  /*dee0*/  @!P0 IMAD.MOV.U32 R7, RZ, RZ, R146 ;  /* 0x000000ffff078224 */ /* 0x000fc600078e0092 */
[----:B------:R0:W-:Y:S04]  /*def0*/  STS.U16 [R3+UR8+0x8800], R158 ;  /* 0x0088009e03007988 */ /* 0x0001e80008000408 */
[----:B------:R1:W-:Y:S01]  /*df00*/  STS.U16 [R3+UR8+0x8c00], R152 ;  /* 0x008c009803007988 */ /* 0x0003e20008000408 */
[----:B0-----:R-:W-:-:S03]  /*df10*/  PRMT R158, RZ, 0x7610, R158 ;  /* 0x00007610ff9e7816 */ /* 0x001fc6000000009e */
[----:B------:R0:W-:Y:S01]  /*df20*/  STS.U16 [R3+UR8+0x9000], R18 ;  /* 0x0090001203007988 */ /* 0x0001e20008000408 */
[----:B-1----:R-:W-:-:S03]  /*df30*/  PRMT R152, RZ, 0x7610, R152 ;  /* 0x00007610ff987816 */ /* 0x002fc60000000098 */
[----:B------:R-:W-:Y:S04]  /*df40*/  STS.U16 [R3+UR8+0x9400], R10 ;  /* 0x0094000a03007988 */ /* 0x000fe80008000408 */
[----:B------:R1:W3:Y:S04]  /*df50*/  @!P0 LDG.E.U16 R158, desc[UR16][R6.64] ;  /* 0x00000010069e8981 */ /* 0x0002e8000c1e1500 */
[----:B------:R-:W-:Y:S04]  /*df60*/  STS.U16 [R3+UR8+0x9800], R9 ;  /* 0x0098000903007988 */ /* 0x000fe80008000408 */
[----:B------:R0:W-:Y:S01]  /*df70*/  STS.U16 [R3+UR8+0x9c00], R8 ;  /* 0x009c000803007988 */ /* 0x0001e20008000408 */
[----:B-1----:R-:W-:-:S02]  /*df80*/  @!P0 IMAD.MOV.U32 R6, RZ, RZ, R144 ;  /* 0x000000ffff068224 */ /* 0x002fc400078e0090 */
[----:B------:R-:W-:Y:S01]  /*df90*/  @!P0 IMAD.MOV.U32 R7, RZ, RZ, R145 ;  /* 0x000000ffff078224 */ /* 0x000fe200078e0091 */
[----:B0-----:R-:W-:Y:S01]  /*dfa0*/  PRMT R18, RZ, 0x7610, R18 ;  /* 0x00007610ff127816 */ /* 0x001fe20000000012 */
[----:B------:R-:W3:Y:S04]  /*dfb0*/  LDL R144, [R1+0x304] ;  /* 0x0003040001907983 */ /* 0x000ee80000100800 */
[----:B------:R-:W3:Y:S04]  /*dfc0*/  LDL R3, [R1+0x328] ;  /* 0x0003280001037983 */ /* 0x000ee80000100800 */
[----:B------:R0:W3:Y:S01]  /*dfd0*/  @!P0 LDG.E.U16 R152, desc[UR16][R6.64] ;  /* 0x0000001006988981 */ /* 0x0000e2000c1e1500 */
[----:B------:R-:W-:Y:S01]  /*dfe0*/  PRMT R10, RZ, 0x7610, R10 ;  /* 0x00007610ff0a7816 */ /* 0x000fe2000000000a */
[----:B0-----:R-:W-:-:S02]  /*dff0*/  @!P0 IMAD.MOV.U32 R6, RZ, RZ, R141 ;  /* 0x000000ffff068224 */ /* 0x001fc400078e008d */
        /* <DEDUP_REMOVED lines=8> */
[----:B------:R3:W4:Y:S04]  /*e080*/  @!P0 LDG.E.U16 R10, desc[UR16][R6.64] ;  /* 0x00000010060a8981 */ /* 0x000728000c1e1500 */
[----:B------:R-:W4:Y:S01]  /*e090*/  LDL.LU R151, [R1+0x2c4] ;  /* 0x0002c40001977983 */ /* 0x000f220000300800 */
[----:B---3--:R-:W-:-:S03]  /*e0a0*/  @!P0 IMAD.MOV.U32 R7, RZ, RZ, R4 ;  /* 0x000000ffff078224 */ /* 0x008fc600078e0004 */
[----:B------:R-:W3:Y:S01]  /*e0b0*/  LDL R4, [R1+0x2c8] ;  /* 0x0002c80001047983 */ /* 0x000ee20000100800 */
[----:B------:R-:W-:-:S03]  /*e0c0*/  PRMT R9, RZ, 0x7610, R9 ;  /* 0x00007610ff097816 */ /* 0x000fc60000000009 */
[----:B------:R-:W-:Y:S04]  /*e0d0*/  STS.U16 [R142+UR8+0x8080], R182 ;  /* 0x008080b68e007988 */ /* 0x000fe80008000408 */
[----:B------:R-:W-:Y:S04]  /*e0e0*/  STS.U16 [R142+UR8+0x8480], R170 ;  /* 0x008480aa8e007988 */ /* 0x000fe80008000408 */
[----:B------:R-:W-:Y:S04]  /*e0f0*/  STS.U16 [R142+UR8+0x8880], R164 ;  /* 0x008880a48e007988 */ /* 0x000fe80008000408 */
[----:B------:R-:W-:Y:S04]  /*e100*/  STS.U16 [R142+UR8+0x8c80], R159 ;  /* 0x008c809f8e007988 */ /* 0x000fe80008000408 */
[----:B------:R-:W-:Y:S04]  /*e110*/  STS.U16 [R142+UR8+0x9080], R23 ;  /* 0x009080178e007988 */ /* 0x000fe80008000408 */
[----:B------:R-:W-:Y:S01]  /*e120*/  STS.U16 [R142+UR8+0x9480], R17 ;  /* 0x009480118e007988 */ /* 0x000fe20008000408 */
[----:B------:R-:W-:-:S03]  /*e130*/  PRMT R8, RZ, 0x7610, R8 ;  /* 0x00007610ff087816 */ /* 0x000fc60000000008 */
[----:B------:R-:W-:Y:S04]  /*e140*/  STS.U16 [R142+UR8+0x9880], R16 ;  /* 0x009880108e007988 */ /* 0x000fe80008000408 */
[----:B------:R-:W3:Y:S04]  /*e150*/  LDL.LU R148, [R1+0x2a4] ;  /* 0x0002a40001947983 */ /* 0x000ee80000300800 */
[----:B------:R0:W-:Y:S01]  /*e160*/  STS.U16 [R142+UR8+0x9c80], R14 ;  /* 0x009c800e8e007988 */ /* 0x0001e20008000408 */
[----:B------:R-:W-:-:S05]  /*e170*/  @!P0 IMAD.MOV.U32 R6, RZ, RZ, R3 ;  /* 0x000000ffff068224 */ /* 0x000fca00078e0003 */
[----:B------:R1:W3:Y:S04]  /*e180*/  @!P0 LDG.E.U16 R9, desc[UR16][R6.64] ;  /* 0x0000001006098981 */ /* 0x0002e8000c1e1500 */
[----:B0-----:R-:W3:Y:S01]  /*e190*/  LDL.LU R142, [R1+0x2a8] ;  /* 0x0002a800018e7983 */ /* 0x001ee20000300800 */
[----:B------:R-:W-:-:S03]  /*e1a0*/  PRMT R170, RZ, 0x7610, R170 ;  /* 0x00007610ffaa7816 */ /* 0x000fc600000000aa */
[----:B------:R-:W3:Y:S01]  /*e1b0*/  LDL.LU R3, [R1+0x224] ;  /* 0x0002240001037983 */ /* 0x000ee20000300800 */
[----:B-1----:R-:W-:-:S03]  /*e1c0*/  @!P0 IMAD.MOV.U32 R7, RZ, RZ, R144 ;  /* 0x000000ffff078224 */ /* 0x002fc600078e0090 */
[----:B------:R-:W3:Y:S01]  /*e1d0*/  LDL.LU R145, [R1+0x288] ;  /* 0x0002880001917983 */ /* 0x000ee20000300800 */
[----:B------:R-:W-:-:S03]  /*e1e0*/  @!P0 IMAD.MOV.U32 R6, RZ, RZ, R143 ;  /* 0x000000ffff068224 */ /* 0x000fc600078e008f */
[----:B------:R-:W3:Y:S04]  /*e1f0*/  LDL.LU R147, [R1+0x284] ;  /* 0x0002840001937983 */ /* 0x000ee80000300800 */
[----:B------:R2:W3:Y:S04]  /*e200*/  @!P0 LDG.E.U16 R8, desc[UR16][R6.64] ;  /* 0x0000001006088981 */ /* 0x0004e8000c1e1500 */
[----:B------:R-:W3:Y:S04]  /*e210*/  LDL.LU R240, [R1+0x264] ;  /* 0x0002640001f07983 */ /* 0x000ee80000300800 */
[----:B------:R-:W3:Y:S04]  /*e220*/  LDL.LU R144, [R1+0x268] ;  /* 0x0002680001907983 */ /* 0x000ee80000300800 */
[----:B------:R-:W3:Y:S04]  /*e230*/  LDL R235, [R1+0x5a8] ;  /* 0x0005a80001eb7983 */ /* 0x000ee80000100800 */
[----:B------:R-:W3:Y:S04]  /*e240*/  LDL R149, [R1+0x7b8] ;  /* 0x0007b80001957983 */ /* 0x000ee80000100800 */
[----:B------:R-:W3:Y:S01]  /*e250*/  LDL R150, [R1+0x7e4] ;  /* 0x0007e40001967983 */ /* 0x000ee20000100800 */
[----:B--2---:R-:W-:-:S02]  /*e260*/  @!P0 IMAD.MOV.U32 R6, RZ, RZ, R24 ;  /* 0x000000ffff068224 */ /* 0x004fc400078e0018 */
[----:B----4-:R-:W-:Y:S02]  /*e270*/  @!P0 IMAD.MOV.U32 R7, RZ, RZ, R25 ;  /* 0x000000ffff078224 */ /* 0x010fe400078e0019 */
[----:B------:R-:W2:Y:S04]  /*e280*/  LDL R25, [R1+0x204] ;  /* 0x0002040001197983 */ /* 0x000ea80000100800 */
[----:B------:R3:W4:Y:S02]  /*e290*/  @!P0 LDG.E.U16 R170, desc[UR16][R6.64] ;  /* 0x0000001006aa8981 */ /* 0x000724000c1e1500 */
[----:B---3--:R-:W-:Y:S02]  /*e2a0*/  @!P0 IMAD.MOV.U32 R6, RZ, RZ, R4 ;  /* 0x000000ffff068224 */ /* 0x008fe400078e0004 */
[----:B------:R-:W3:Y:S04]  /*e2b0*/  LDL R4, [R1+0x208] ;  /* 0x0002080001047983 */ /* 0x000ee80000100800 */
[----:B------:R-:W2:Y:S04]  /*e2c0*/  LDL.LU R143, [R1+0x244] ;  /* 0x00024400018f7983 */ /* 0x000ea80000300800 */
[----:B------:R-:W4:Y:S04]  /*e2d0*/  LDL.LU R24, [R1+0x228] ;  /* 0x0002280001187983 */ /* 0x000f280000300800 */
[----:B------:R-:W3:Y:S01]  /*e2e0*/  LDL.LU R146, [R1+0x248] ;  /* 0x0002480001927983 */ /* 0x000ee20000300800 */
[----:B------:R-:W-:Y:S01]  /*e2f0*/  PRMT R164, RZ, 0x7610, R164 ;  /* 0x00007610ffa47816 */ /* 0x000fe200000000a4 */
[----:B------:R-:W-:Y:S01]  /*e300*/  @!P0 IMAD.MOV.U32 R7, RZ, RZ, R151 ;  /* 0x000000ffff078224 */ /* 0x000fe200078e0097 */
[----:B------:R-:W-:-:S04]  /*e310*/  PRMT R159, RZ, 0x7610, R159 ;  /* 0x00007610ff9f7816 */ /* 0x000fc8000000009f */
[----:B------:R0:W4:Y:S01]  /*e320*/  @!P0 LDG.E.U16 R164, desc[UR16][R6.64] ;  /* 0x0000001006a48981 */ /* 0x000122000c1e1500 */
[----:B------:R-:W-:Y:S01]  /*e330*/  PRMT R23, RZ, 0x7610, R23 ;  /* 0x00007610ff177816 */ /* 0x000fe20000000017 */
[----:B0-----:R-:W-:Y:S01]  /*e340*/  @!P0 IMAD.MOV.U32 R7, RZ, RZ, R148 ;  /* 0x000000ffff078224 */ /* 0x001fe200078e0094 */
[----:B------:R-:W-:Y:S01]  /*e350*/  PRMT R17, RZ, 0x7610, R17 ;  /* 0x00007610ff117816 */ /* 0x000fe20000000011 */
[----:B------:R-:W-:-:S05]  /*e360*/  @!P0 IMAD.MOV.U32 R6, RZ, RZ, R142 ;  /* 0x000000ffff068224 */ /* 0x000fca00078e008e */
[----:B------:R0:W4:Y:S02]  /*e370*/  @!P0 LDG.E.U16 R159, desc[UR16][R6.64] ;  /* 0x00000010069f8981 */ /* 0x000124000c1e1500 */
[----:B0-----:R-:W-:Y:S02]  /*e380*/  @!P0 IMAD.MOV.U32 R6, RZ, RZ, R145 ;  /* 0x000000ffff068224 */ /* 0x001fe400078e0091 */
[----:B------:R-:W-:-:S05]  /*e390*/  @!P0 IMAD.MOV.U32 R7, RZ, RZ, R147 ;  /* 0x000000ffff078224 */ /* 0x000fca00078e0093 */
[----:B------:R0:W4:Y:S01]  /*e3a0*/  @!P0 LDG.E.U16 R23, desc[UR16][R6.64] ;  /* 0x0000001006178981 */ /* 0x000122000c1e1500 */
[----:B------:R-:W-:-:S03]  /*e3b0*/  PRMT R16, RZ, 0x7610, R16 ;  /* 0x00007610ff107816 */ /* 0x000fc60000000010 */
[----:B------:R-:W-:Y:S01]  /*e3c0*/  STS.U16 [R141+UR8+0x8100], R192 ;  /* 0x008100c08d007988 */ /* 0x000fe20008000408 */
[----:B0-----:R-:W-:Y:S02]  /*e3d0*/  @!P0 IMAD.MOV.U32 R6, RZ, RZ, R144 ;  /* 0x000000ffff068224 */ /* 0x001fe400078e0090 */
[----:B------:R-:W-:Y:S01]  /*e3e0*/  @!P0 IMAD.MOV.U32 R7, RZ, RZ, R240 ;  /* 0x000000ffff078224 */ /* 0x000fe200078e00f0 */
[----:B------:R-:W-:Y:S04]  /*e3f0*/  STS.U16 [R141+UR8+0x8500], R188 ;  /* 0x008500bc8d007988 */ /* 0x000fe80008000408 */
[----:B------:R2:W4:Y:S04]  /*e400*/  @!P0 LDG.E.U16 R17, desc[UR16][R6.64] ;  /* 0x0000001006118981 */ /* 0x000528000c1e1500 */
[----:B------:R-:W-:Y:S04]  /*e410*/  STL [R1+0x804], R3 ;  /* 0x0008040301007387 */ /* 0x000fe80000100800 */
[----:B------:R-:W-:Y:S04]  /*e420*/  STS.U16 [R141+UR8+0x8900], R177 ;  /* 0x008900b18d007988 */ /* 0x000fe80008000408 */
[----:B------:R-:W4:Y:S01]  /*e430*/  LDL R153, [R1+0x59c] ;  /* 0x00059c0001997983 */ /* 0x000f220000100800 */
[----:B------:R-:W-:-:S03]  /*e440*/  PRMT R14, RZ, 0x7610, R14 ;  /* 0x00007610ff0e7816 */ /* 0x000fc6000000000e */
[----:B------:R-:W-:Y:S04]  /*e450*/  STS.U16 [R141+UR8+0x8d00], R163 ;  /* 0x008d00a38d007988 */ /* 0x000fe80008000408 */
[----:B------:R-:W-:Y:S04]  /*e460*/  STS.U16 [R141+UR8+0x9100], R156 ;  /* 0x0091009c8d007988 */ /* 0x000fe80008000408 */
[----:B------:R-:W-:Y:S04]  /*e470*/  STS.U16 [R141+UR8+0x9500], R20 ;  /* 0x009500148d007988 */ /* 0x000fe80008000408 */
[----:B------:R-:W-:Y:S04]  /*e480*/  STS.U16 [R141+UR8+0x9900], R15 ;  /* 0x0099000f8d007988 */ /* 0x000fe80008000408 */
[----:B------:R0:W-:Y:S04]  /*e490*/  STS.U16 [R141+UR8+0x9d00], R11 ;  /* 0x009d000b8d007988 */ /* 0x0001e80008000408 */
[----:B0-----:R-:W4:Y:S01]  /*e4a0*/  LDL R141, [R1+0x5a0] ;  /* 0x0005a000018d7983 */ /* 0x001f220000100800 */
[----:B--2---:R-:W-:-:S02]  /*e4b0*/  @!P0 IMAD.MOV.U32 R7, RZ, RZ, R143 ;  /* 0x000000ffff078224 */ /* 0x004fc400078e008f */
[----:B---3--:R-:W-:-:S05]  /*e4c0*/  @!P0 IMAD.MOV.U32 R6, RZ, RZ, R146 ;  /* 0x000000ffff068224 */ /* 0x008fca00078e0092 */
[----:B------:R4:W2:Y:S02]  /*e4d0*/  @!P0 LDG.E.U16 R16, desc[UR16][R6.64] ;  /* 0x0000001006108981 */ /* 0x0008a4000c1e1500 */
[----:B----4-:R-:W-:Y:S02]  /*e4e0*/  @!P0 IMAD.MOV.U32 R6, RZ, RZ, R24 ;  /* 0x000000ffff068224 */ /* 0x010fe400078e0018 */
[----:B------:R-:W-:-:S05]  /*e4f0*/  @!P0 IMAD.MOV.U32 R7, RZ, RZ, R3 ;  /* 0x000000ffff078224 */ /* 0x000fca00078e0003 */
[----:B------:R0:W3:Y:S02]  /*e500*/  @!P0 LDG.E.U16 R14, desc[UR16][R6.64] ;  /* 0x00000010060e8981 */ /* 0x0000e4000c1e1500 */
[----:B0-----:R-:W-:Y:S02]  /*e510*/  @!P0 IMAD.MOV.U32 R6, RZ, RZ, R4 ;  /* 0x000000ffff068224 */ /* 0x001fe400078e0004 */
[----:B------:R-:W4:Y:S01]  /*e520*/  LDL R4, [R1+0x580] ;  /* 0x0005800001047983 */ /* 0x000f220000100800 */
[----:B------:R-:W-:Y:S01]  /*e530*/  PRMT R11, RZ, 0x7610, R11 ;  /* 0x00007610ff0b7816 */ /* 0x000fe2000000000b */
[----:B------:R-:W-:Y:S01]  /*e540*/  @!P0 IMAD.MOV.U32 R7, RZ, RZ, R25 ;  /* 0x000000ffff078224 */ /* 0x000fe200078e0019 */
[----:B------:R-:W-:Y:S01]  /*e550*/  PRMT R15, RZ, 0x7610, R15 ;  /* 0x00007610ff0f7816 */ /* 0x000fe2000000000f */
[----:B------:R-:W2:Y:S04]  /*e560*/  LDL R25, [R1+0x57c] ;  /* 0x00057c0001197983 */ /* 0x000ea80000100800 */
[----:B------:R0:W3:Y:S01]  /*e570*/  @!P0 LDG.E.U16 R11, desc[UR16][R6.64] ;  /* 0x00000010060b8981 */ /* 0x0000e2000c1e1500 */
[----:B------:R-:W-:-:S03]  /*e580*/  PRMT R211, RZ, 0x7610, R211 ;  /* 0x00007610ffd37816 */ /* 0x000fc600000000d3 */
[----:B------:R-:W-:Y:S01]  /*e590*/  STL [R1+0x80c], R247 ;  /* 0x00080cf701007387 */ /* 0x000fe20000100800 */
[----:B0-----:R-:W-:Y:S02]  /*e5a0*/  @!P0 IMAD.MOV.U32 R6, RZ, RZ, R247 ;  /* 0x000000ffff068224 */ /* 0x001fe400078e00f7 */
[----:B------:R-:W-:Y:S01]  /*e5b0*/  @!P0 IMAD.MOV.U32 R7, RZ, RZ, R246 ;  /* 0x000000ffff078224 */ /* 0x000fe200078e00f6 */
[----:B------:R-:W-:Y:S04]  /*e5c0*/  STL [R1+0x808], R246 ;  /* 0x000808f601007387 */ /* 0x000fe80000100800 */
[----:B------:R0:W3:Y:S04]  /*e5d0*/  @!P0 LDG.E.U16 R15, desc[UR16][R6.64] ;  /* 0x00000010060f8981 */ /* 0x0000e8000c1e1500 */
[----:B------:R-:W3:Y:S01]  /*e5e0*/  LDL R3, [R1+0x560] ;  /* 0x0005600001037983 */ /* 0x000ee20000100800 */
[----:B------:R-:W-:-:S02]  /*e5f0*/  PRMT R210, RZ, 0x7610, R210 ;  /* 0x00007610ffd27816 */ /* 0x000fc400000000d2 */
[----:B------:R-:W-:Y:S01]  /*e600*/  PRMT R209, RZ, 0x7610, R209 ;  /* 0x00007610ffd17816 */ /* 0x000fe200000000d1 */
[----:B------:R-:W-:Y:S01]  /*e610*/  STS.U16 [R150+UR8+0x8180], R196 ;  /* 0x008180c496007988 */ /* 0x000fe20008000408 */
[----:B0-----:R-:W-:Y:S02]  /*e620*/  @!P0 IMAD.MOV.U32 R6, RZ, RZ, R149 ;  /* 0x000000ffff068224 */ /* 0x001fe400078e0095 */
[----:B------:R-:W-:Y:S01]  /*e630*/  @!P0 IMAD.MOV.U32 R7, RZ, RZ, R235 ;  /* 0x000000ffff078224 */ /* 0x000fe200078e00eb */
[----:B------:R-:W3:Y:S04]  /*e640*/  LDL R149, [R1+0x55c] ;  /* 0x00055c0001957983 */ /* 0x000ee80000100800 */
[----:B------:R0:W3:Y:S04]  /*e650*/  @!P0 LDG.E.U16 R211, desc[UR16][R6.64] ;  /* 0x0000001006d38981 */ /* 0x0000e8000c1e1500 */
[----:B------:R-:W3:Y:S01]  /*e660*/  LDL R235, [R1+0x53c] ;  /* 0x00053c0001eb7983 */ /* 0x000ee20000100800 */
[----:B------:R-:W-:-:S03]  /*e670*/  PRMT R156, RZ, 0x7610, R156 ;  /* 0x00007610ff9c7816 */ /* 0x000fc6000000009c */
[----:B------:R-:W3:Y:S01]  /*e680*/  LDL R241, [R1+0x4dc] ;  /* 0x0004dc0001f17983 */ /* 0x000ee20000100800 */
[----:B0-----:R-:W-:-:S03]  /*e690*/  @!P0 IMAD.MOV.U32 R7, RZ, RZ, R153 ;  /* 0x000000ffff078224 */ /* 0x001fc600078e0099 */
[----:B------:R-:W3:Y:S01]  /*e6a0*/  LDL R153, [R1+0x540] ;  /* 0x0005400001997983 */ /* 0x000ee20000100800 */
[----:B------:R-:W-:-:S03]  /*e6b0*/  @!P0 IMAD.MOV.U32 R6, RZ, RZ, R141 ;  /* 0x000000ffff068224 */ /* 0x000fc600078e008d */
[----:B------:R-:W3:Y:S04]  /*e6c0*/  LDL R141, [R1+0x51c] ;  /* 0x00051c00018d7983 */ /* 0x000ee80000100800 */
[----:B------:R4:W3:Y:S02]  /*e6d0*/  @!P0 LDG.E.U16 R210, desc[UR16][R6.64] ;  /* 0x0000001006d28981 */ /* 0x0008e4000c1e1500 */
[----:B----4-:R-:W-:Y:S02]  /*e6e0*/  @!P0 IMAD.MOV.U32 R6, RZ, RZ, R4 ;  /* 0x000000ffff068224 */ /* 0x010fe400078e0004 */
[----:B------:R-:W4:Y:S01]  /*e6f0*/  LDL R4, [R1+0x520] ;  /* 0x0005200001047983 */ /* 0x000f220000100800 */
[----:B--2---:R-:W-:-:S03]  /*e700*/  @!P0 IMAD.MOV.U32 R7, RZ, RZ, R25 ;  /* 0x000000ffff078224 */ /* 0x004fc600078e0019 */
[----:B------:R-:W-:Y:S04]  /*e710*/  STS.U16 [R150+UR8+0x8580], R194 ;  /* 0x008580c296007988 */ /* 0x000fe80008000408 */
[----:B------:R3:W2:Y:S04]  /*e720*/  @!P0 LDG.E.U16 R209, desc[UR16][R6.64] ;  /* 0x0000001006d18981 */ /* 0x0006a8000c1e1500 */
[----:B------:R-:W-:Y:S04]  /*e730*/  STS.U16 [R150+UR8+0x8980], R191 ;  /* 0x008980bf96007988 */ /* 0x000fe80008000408 */
[----:B------:R-:W-:Y:S04]  /*e740*/  STS.U16 [R150+UR8+0x8d80], R169 ;  /* 0x008d80a996007988 */ /* 0x000fe80008000408 */
[----:B------:R-:W-:Y:S01]  /*e750*/  STS.U16 [R150+UR8+0x9180], R162 ;  /* 0x009180a296007988 */ /* 0x000fe20008000408 */
[----:B------:R-:W-:-:S02]  /*e760*/  PRMT R20, RZ, 0x7610, R20 ;  /* 0x00007610ff147816 */ /* 0x000fc40000000014 */
[----:B------:R-:W-:Y:S01]  /*e770*/  PRMT R213, RZ, 0x7610, R213 ;  /* 0x00007610ffd57816 */ /* 0x000fe200000000d5 */
[----:B------:R-:W2:Y:S01]  /*e780*/  LDL R25, [R1+0x7e0] ;  /* 0x0007e00001197983 */ /* 0x000ea20000100800 */
[----:B---3--:R-:W-:-:S03]  /*e790*/  @!P0 IMAD.MOV.U32 R6, RZ, RZ, R3 ;  /* 0x000000ffff068224 */ /* 0x008fc600078e0003 */
[----:B------:R-:W3:Y:S01]  /*e7a0*/  LDL R3, [R1+0x500] ;  /* 0x0005000001037983 */ /* 0x000ee20000100800 */
[----:B------:R-:W-:-:S03]  /*e7b0*/  @!P0 IMAD.MOV.U32 R7, RZ, RZ, R149 ;  /* 0x000000ffff078224 */ /* 0x000fc600078e0095 */
[----:B------:R-:W2:Y:S04]  /*e7c0*/  LDL R149, [R1+0x4fc] ;  /* 0x0004fc0001957983 */ /* 0x000ea80000100800 */
[----:B------:R0:W-:Y:S04]  /*e7d0*/  STS.U16 [R150+UR8+0x9580], R154 ;  /* 0x0095809a96007988 */ /* 0x0001e80008000408 */
[----:B------:R1:W2:Y:S01]  /*e7e0*/  @!P0 LDG.E.U16 R156, desc[UR16][R6.64] ;  /* 0x00000010069c8981 */ /* 0x0002a2000c1e1500 */
[----:B0-----:R-:W-:Y:S01]  /*e7f0*/  PRMT R154, RZ, 0x7610, R154 ;  /* 0x00007610ff9a7816 */ /* 0x001fe2000000009a */
[----:B-1----:R-:W-:-:S02]  /*e800*/  @!P0 IMAD.MOV.U32 R6, RZ, RZ, R153 ;  /* 0x000000ffff068224 */ /* 0x002fc400078e0099 */
[----:B------:R-:W-:Y:S01]  /*e810*/  @!P0 IMAD.MOV.U32 R7, RZ, RZ, R235 ;  /* 0x000000ffff078224 */ /* 0x000fe200078e00eb */
[----:B------:R-:W2:Y:S04]  /*e820*/  LDL R153, [R1+0x4e0] ;  /* 0x0004e00001997983 */ /* 0x000ea80000100800 */
[----:B------:R0:W2:Y:S04]  /*e830*/  @!P0 LDG.E.U16 R154, desc[UR16][R6.64] ;  /* 0x00000010069a8981 */ /* 0x0000a8000c1e1500 */
[----:B------:R-:W2:Y:S01]  /*e840*/  LDL R235, [R1+0x4bc] ;  /* 0x0004bc0001eb7983 */ /* 0x000ea20000100800 */
[----:B0-----:R-:W-:-:S03]  /*e850*/  @!P0 IMAD.MOV.U32 R7, RZ, RZ, R141 ;  /* 0x000000ffff078224 */ /* 0x001fc600078e008d */
[----:B------:R-:W2:Y:S01]  /*e860*/  LDL R141, [R1+0x4c0] ;  /* 0x0004c000018d7983 */ /* 0x000ea20000100800 */
[----:B----4-:R-:W-:-:S03]  /*e870*/  @!P0 IMAD.MOV.U32 R6, RZ, RZ, R4 ;  /* 0x000000ffff068224 */ /* 0x010fc600078e0004 */
[----:B------:R-:W4:Y:S04]  /*e880*/  LDL R4, [R1+0x4a0] ;  /* 0x0004a00001047983 */ /* 0x000f280000100800 */
[----:B------:R-:W-:Y:S04]  /*e890*/  STS.U16 [R150+UR8+0x9980], R21 ;  /* 0x0099801596007988 */ /* 0x000fe80008000408 */
[----:B------:R0:W-:Y:S04]  /*e8a0*/  STS.U16 [R150+UR8+0x9d80], R19 ;  /* 0x009d801396007988 */ /* 0x0001e80008000408 */
[----:B------:R3:W4:Y:S01]  /*e8b0*/  @!P0 LDG.E.U16 R20, desc[UR16][R6.64] ;  /* 0x0000001006148981 */ /* 0x000722000c1e1500 */
[----:B0-----:R-:W-:-:S03]  /*e8c0*/  PRMT R19, RZ, 0x7610, R19 ;  /* 0x00007610ff137816 */ /* 0x001fc60000000013 */
[----:B------:R-:W4:Y:S01]  /*e8d0*/  LDL R150, [R1+0x49c] ;  /* 0x00049c0001967983 */ /* 0x000f220000100800 */
[----:B------:R-:W-:Y:S01]  /*e8e0*/  PRMT R21, RZ, 0x7610, R21 ;  /* 0x00007610ff157816 */ /* 0x000fe20000000015 */
[----:B---3--:R-:W-:Y:S02]  /*e8f0*/  @!P0 IMAD.MOV.U32 R6, RZ, RZ, R3 ;  /* 0x000000ffff068224 */ /* 0x008fe400078e0003 */
[----:B------:R-:W3:Y:S01]  /*e900*/  LDL R3, [R1+0x480] ;  /* 0x0004800001037983 */ /* 0x000ee20000100800 */
[----:B--2---:R-:W-:-:S03]  /*e910*/  @!P0 IMAD.MOV.U32 R7, RZ, RZ, R149 ;  /* 0x000000ffff078224 */ /* 0x004fc600078e0095 */
[----:B------:R-:W2:Y:S04]  /*e920*/  LDL R149, [R1+0x47c] ;  /* 0x00047c0001957983 */ /* 0x000ea80000100800 */
[----:B------:R0:W2:Y:S02]  /*e930*/  @!P0 LDG.E.U16 R19, desc[UR16][R6.64] ;  /* 0x0000001006138981 */ /* 0x0000a4000c1e1500 */
[----:B0-----:R-:W-:Y:S02]  /*e940*/  @!P0 IMAD.MOV.U32 R7, RZ, RZ, R241 ;  /* 0x000000ffff078224 */ /* 0x001fe400078e00f1 */
[----:B------:R-:W-:Y:S02]  /*e950*/  @!P0 IMAD.MOV.U32 R6, RZ, RZ, R153 ;  /* 0x000000ffff068224 */ /* 0x000fe400078e0099 */
[----:B------:R-:W2:Y:S04]  /*e960*/  LDL.LU R153, [R1+0x460] ;  /* 0x0004600001997983 */ /* 0x000ea80000300800 */
[----:B------:R0:W2:Y:S04]  /*e970*/  @!P0 LDG.E.U16 R21, desc[UR16][R6.64] ;  /* 0x0000001006158981 */ /* 0x0000a8000c1e1500 */
[----:B------:R-:W2:Y:S01]  /*e980*/  LDL R241, [R1+0x41c] ;  /* 0x00041c0001f17983 */ /* 0x000ea20000100800 */
[----:B------:R-:W-:-:S02]  /*e990*/  PRMT R219, RZ, 0x7610, R219 ;  /* 0x00007610ffdb7816 */ /* 0x000fc400000000db */
[----:B------:R-:W-:Y:S02]  /*e9a0*/  PRMT R218, RZ, 0x7610, R218 ;  /* 0x00007610ffda7816 */ /* 0x000fe400000000da */
[----:B------:R-:W-:Y:S01]  /*e9b0*/  PRMT R217, RZ, 0x7610, R217 ;  /* 0x00007610ffd97816 */ /* 0x000fe200000000d9 */
[----:B0-----:R-:W-:Y:S01]  /*e9c0*/  @!P0 IMAD.MOV.U32 R7, RZ, RZ, R235 ;  /* 0x000000ffff078224 */ /* 0x001fe200078e00eb */
[----:B------:R-:W-:Y:S01]  /*e9d0*/  PRMT R216, RZ, 0x7610, R216 ;  /* 0x00007610ffd87816 */ /* 0x000fe200000000d8 */
[----:B------:R-:W2:Y:S04]  /*e9e0*/  LDL R235, [R1+0x43c] ;  /* 0x00043c0001eb7983 */ /* 0x000ea80000100800 */
[----:B------:R-:W-:Y:S01]  /*e9f0*/  STS.U16 [R25+UR8+0x8200], R200 ;  /* 0x008200c819007988 */ /* 0x000fe20008000408 */
[----:B------:R-:W-:-:S03]  /*ea00*/  @!P0 IMAD.MOV.U32 R6, RZ, RZ, R141 ;  /* 0x000000ffff068224 */ /* 0x000fc600078e008d */
[----:B------:R-:W2:Y:S04]  /*ea10*/  LDL R141, [R1+0x45c] ;  /* 0x00045c00018d7983 */ /* 0x000ea80000100800 */
[----:B------:R4:W2:Y:S04]  /*ea20*/  @!P0 LDG.E.U16 R213, desc[UR16][R6.64] ;  /* 0x0000001006d58981 */ /* 0x0008a8000c1e1500 */
[----:B------:R-:W2:Y:S01]  /*ea30*/  LDL R246, [R1+0x3bc] ;  /* 0x0003bc0001f67983 */ /* 0x000ea20000100800 */
[----:B------:R-:W-:Y:S02]  /*ea40*/  PRMT R215, RZ, 0x7610, R215 ;  /* 0x00007610ffd77816 */ /* 0x000fe400000000d7 */
[----:B------:R-:W-:Y:S01]  /*ea50*/  PRMT R214, RZ, 0x7610, R214 ;  /* 0x00007610ffd67816 */ /* 0x000fe200000000d6 */
[----:B------:R-:W2:Y:S01]  /*ea60*/  LDL R249, [R1+0x7d8] ;  /* 0x0007d80001f97983 */ /* 0x000ea20000100800 */
[----:B----4-:R-:W-:-:S03]  /*ea70*/  @!P0 IMAD.MOV.U32 R6, RZ, RZ, R4 ;  /* 0x000000ffff068224 */ /* 0x010fc600078e0004 */
[----:B------:R-:W4:Y:S01]  /*ea80*/  LDL R4, [R1+0x440] ;  /* 0x0004400001047983 */ /* 0x000f220000100800 */
[----:B------:R-:W-:-:S03]  /*ea90*/  @!P0 IMAD.MOV.U32 R7, RZ, RZ, R150 ;  /* 0x000000ffff078224 */ /* 0x000fc600078e0096 */
[----:B------:R-:W4:Y:S04]  /*eaa0*/  LDL R150, [R1+0x420] ;  /* 0x0004200001967983 */ /* 0x000f280000100800 */
[----:B------:R3:W4:Y:S02]  /*eab0*/  @!P0 LDG.E.U16 R219, desc[UR16][R6.64] ;  /* 0x0000001006db8981 */ /* 0x000724000c1e1500 */
[----:B---3--:R-:W-:Y:S02]  /*eac0*/  @!P0 IMAD.MOV.U32 R6, RZ, RZ, R3 ;  /* 0x000000ffff068224 */ /* 0x008fe400078e0003 */
[----:B------:R-:W-:Y:S01]  /*ead0*/  STS.U16 [R25+UR8+0x8600], R198 ;  /* 0x008600c619007988 */ /* 0x000fe20008000408 */
[----:B--2---:R-:W-:-:S03]  /*eae0*/  @!P0 IMAD.MOV.U32 R7, RZ, RZ, R149 ;  /* 0x000000ffff078224 */ /* 0x004fc600078e0095 */
[----:B------:R-:W2:Y:S04]  /*eaf0*/  LDL R149, [R1+0x3fc] ;  /* 0x0003fc0001957983 */ /* 0x000ea80000100800 */
[----:B------:R0:W3:Y:S01]  /*eb00*/  @!P0 LDG.E.U16 R218, desc[UR16][R6.64] ;  /* 0x0000001006da8981 */ /* 0x0000e2000c1e1500 */
[----:B------:R-:W-:Y:S02]  /*eb10*/  PRMT R220, RZ, 0x7610, R220 ;  /* 0x00007610ffdc7816 */ /* 0x000fe400000000dc */
[----:B------:R-:W-:Y:S01]  /*eb20*/  PRMT R222, RZ, 0x7610, R222 ;  /* 0x00007610ffde7816 */ /* 0x000fe200000000de */
[----:B------:R-:W3:Y:S01]  /*eb30*/  LDL R3, [R1+0x7dc] ;  /* 0x0007dc0001037983 */ /* 0x000ee20000100800 */
[----:B0-----:R-:W-:-:S03]  /*eb40*/  @!P0 IMAD.MOV.U32 R6, RZ, RZ, R153 ;  /* 0x000000ffff068224 */ /* 0x001fc600078e0099 */
[----:B------:R-:W-:Y:S04]  /*eb50*/  STS.U16 [R25+UR8+0x8a00], R195 ;  /* 0x008a00c319007988 */ /* 0x000fe80008000408 */
[----:B------:R-:W-:Y:S04]  /*eb60*/  STS.U16 [R25+UR8+0x8e00], R190 ;  /* 0x008e00be19007988 */ /* 0x000fe80008000408 */
[----:B------:R-:W-:Y:S01]  /*eb70*/  STS.U16 [R25+UR8+0x9200], R168 ;  /* 0x009200a819007988 */ /* 0x000fe20008000408 */
[----:B------:R-:W-:-:S03]  /*eb80*/  @!P0 IMAD.MOV.U32 R7, RZ, RZ, R141 ;  /* 0x000000ffff078224 */ /* 0x000fc600078e008d */
[----:B------:R-:W3:Y:S04]  /*eb90*/  LDL R141, [R1+0x400] ;  /* 0x00040000018d7983 */ /* 0x000ee80000100800 */
[----:B------:R0:W3:Y:S02]  /*eba0*/  @!P0 LDG.E.U16 R217, desc[UR16][R6.64] ;  /* 0x0000001006d98981 */ /* 0x0000e4000c1e1500 */
[----:B0-----:R-:W-:Y:S02]  /*ebb0*/  @!P0 IMAD.MOV.U32 R7, RZ, RZ, R235 ;  /* 0x000000ffff078224 */ /* 0x001fe400078e00eb */
[----:B------:R-:W3:Y:S04]  /*ebc0*/  LDL R235, [R1+0x3dc] ;  /* 0x0003dc0001eb7983 */ /* 0x000ee80000100800 */
[----:B------:R-:W-:Y:S04]  /*ebd0*/  STS.U16 [R25+UR8+0x9600], R160 ;  /* 0x009600a019007988 */ /* 0x000fe80008000408 */
[----:B------:R-:W-:Y:S04]  /*ebe0*/  STS.U16 [R25+UR8+0x9a00], R155 ;  /* 0x009a009b19007988 */ /* 0x000fe80008000408 */
[----:B------:R0:W-:Y:S04]  /*ebf0*/  STS.U16 [R25+UR8+0x9e00], R22 ;  /* 0x009e001619007988 */ /* 0x0001e80008000408 */
[----:B0-----:R-:W3:Y:S01]  /*ec00*/  LDL R25, [R1+0x3a0] ;  /* 0x0003a00001197983 */ /* 0x001ee20000100800 */
[----:B----4-:R-:W-:-:S03]  /*ec10*/  @!P0 IMAD.MOV.U32 R6, RZ, RZ, R4 ;  /* 0x000000ffff068224 */ /* 0x010fc600078e0004 */
[----:B------:R-:W4:Y:S04]  /*ec20*/  LDL R4, [R1+0x3e0] ;  /* 0x0003e00001047983 */ /* 0x000f280000100800 */
[----:B------:R0:W4:Y:S02]  /*ec30*/  @!P0 LDG.E.U16 R216, desc[UR16][R6.64] ;  /* 0x0000001006d88981 */ /* 0x000124000c1e1500 */
[----:B0-----:R-:W-:Y:S02]  /*ec40*/  @!P0 IMAD.MOV.U32 R7, RZ, RZ, R241 ;  /* 0x000000ffff078224 */ /* 0x001fe400078e00f1 */
[----:B------:R-:W4:Y:S01]  /*ec50*/  LDL R241, [R1+0x3c0] ;  /* 0x0003c00001f17983 */ /* 0x000f220000100800 */
[----:B------:R-:W-:-:S03]  /*ec60*/  @!P0 IMAD.MOV.U32 R6, RZ, RZ, R150 ;  /* 0x000000ffff068224 */ /* 0x000fc600078e0096 */
[----:B------:R-:W4:Y:S04]  /*ec70*/  LDL R150, [R1+0x39c] ;  /* 0x00039c0001967983 */ /* 0x000f280000100800 */
[----:B------:R2:W4:Y:S02]  /*ec80*/  @!P0 LDG.E.U16 R215, desc[UR16][R6.64] ;  /* 0x0000001006d78981 */ /* 0x000524000c1e1500 */
[----:B--2---:R-:W-:Y:S02]  /*ec90*/  @!P0 IMAD.MOV.U32 R7, RZ, RZ, R149 ;  /* 0x000000ffff078224 */ /* 0x004fe400078e0095 */
[----:B------:R-:W2:Y:S01]  /*eca0*/  LDL R149, [R1+0x37c] ;  /* 0x00037c0001957983 */ /* 0x000ea20000100800 */
[----:B---3--:R-:W-:-:S03]  /*ecb0*/  @!P0 IMAD.MOV.U32 R6, RZ, RZ, R141 ;  /* 0x000000ffff068224 */ /* 0x008fc600078e008d */
[----:B------:R-:W3:Y:S04]  /*ecc0*/  LDL R141, [R1+0x380] ;  /* 0x00038000018d7983 */ /* 0x000ee80000100800 */
[----:B------:R0:W3:Y:S02]  /*ecd0*/  @!P0 LDG.E.U16 R214, desc[UR16][R6.64] ;  /* 0x0000001006d68981 */ /* 0x0000e4000c1e1500 */
[----:B0-----:R-:W-:Y:S02]  /*ece0*/  @!P0 IMAD.MOV.U32 R7, RZ, RZ, R235 ;  /* 0x000000ffff078224 */ /* 0x001fe400078e00eb */
[----:B------:R-:W3:Y:S01]  /*ecf0*/  LDL R235, [R1+0x35c] ;  /* 0x00035c0001eb7983 */ /* 0x000ee20000100800 */
[----:B----4-:R-:W-:-:S03]  /*ed00*/  @!P0 IMAD.MOV.U32 R6, RZ, RZ, R4 ;  /* 0x000000ffff068224 */ /* 0x010fc600078e0004 */
[----:B------:R-:W4:Y:S04]  /*ed10*/  LDL R4, [R1+0x360] ;  /* 0x0003600001047983 */ /* 0x000f280000100800 */
[----:B------:R0:W4:Y:S02]  /*ed20*/  @!P0 LDG.E.U16 R220, desc[UR16][R6.64] ;  /* 0x0000001006dc8981 */ /* 0x000124000c1e1500 */
[----:B0-----:R-:W-:Y:S02]  /*ed30*/  @!P0 IMAD.MOV.U32 R6, RZ, RZ, R241 ;  /* 0x000000ffff068224 */ /* 0x001fe400078e00f1 */
[----:B------:R-:W-:Y:S01]  /*ed40*/  @!P0 IMAD.MOV.U32 R7, RZ, RZ, R246 ;  /* 0x000000ffff078224 */ /* 0x000fe200078e00f6 */
[----:B------:R-:W-:Y:S01]  /*ed50*/  PRMT R223, RZ, 0x7610, R223 ;  /* 0x00007610ffdf7816 */ /* 0x000fe200000000df */
[----:B------:R-:W4:Y:S04]  /*ed60*/  LDL R246, [R1+0x2fc] ;  /* 0x0002fc0001f67983 */ /* 0x000f280000100800 */
[----:B------:R0:W4:Y:S02]  /*ed70*/  @!P0 LDG.E.U16 R222, desc[UR16][R6.64] ;  /* 0x0000001006de8981 */ /* 0x000124000c1e1500 */
[----:B0-----:R-:W-:-:S02]  /*ed80*/  @!P0 IMAD.MOV.U32 R6, RZ, RZ, R25 ;  /* 0x000000ffff068224 */ /* 0x001fc400078e0019 */
[----:B------:R-:W4:Y:S01]  /*ed90*/  LDL R25, [R1+0x340] ;  /* 0x0003400001197983 */ /* 0x000f220000100800 */
[----:B------:R-:W-:-:S03]  /*eda0*/  @!P0 IMAD.MOV.U32 R7, RZ, RZ, R150 ;  /* 0x000000ffff078224 */ /* 0x000fc600078e0096 */
[----:B------:R-:W4:Y:S01]  /*edb0*/  LDL R150, [R1+0x33c] ;  /* 0x00033c0001967983 */ /* 0x000f220000100800 */
[----:B------:R-:W-:-:S03]  /*edc0*/  PRMT R229, RZ, 0x7610, R229 ;  /* 0x00007610ffe57816 */ /* 0x000fc600000000e5 */
[----:B------:R2:W4:Y:S01]  /*edd0*/  @!P0 LDG.E.U16 R223, desc[UR16][R6.64] ;  /* 0x0000001006df8981 */ /* 0x000522000c1e1500 */
[----:B------:R-:W-:Y:S01]  /*ede0*/  PRMT R228, RZ, 0x7610, R228 ;  /* 0x00007610ffe47816 */ /* 0x000fe200000000e4 */
[----:B--2---:R-:W-:Y:S02]  /*edf0*/  @!P0 IMAD.MOV.U32 R7, RZ, RZ, R149 ;  /* 0x000000ffff078224 */ /* 0x004fe400078e0095 */
[----:B------:R-:W2:Y:S01]  /*ee00*/  LDL R149, [R1+0x31c] ;  /* 0x00031c0001957983 */ /* 0x000ea20000100800 */
[----:B---3--:R-:W-:-:S03]  /*ee10*/  @!P0 IMAD.MOV.U32 R6, RZ, RZ, R141 ;  /* 0x000000ffff068224 */ /* 0x008fc600078e008d */
[----:B------:R-:W3:Y:S04]  /*ee20*/  LDL R141, [R1+0x320] ;  /* 0x00032000018d7983 */ /* 0x000ee80000100800 */
[----:B------:R0:W3:Y:S02]  /*ee30*/  @!P0 LDG.E.U16 R229, desc[UR16][R6.64] ;  /* 0x0000001006e58981 */ /* 0x0000e4000c1e1500 */
[----:B0-----:R-:W-:Y:S02]  /*ee40*/  @!P0 IMAD.MOV.U32 R7, RZ, RZ, R235 ;  /* 0x000000ffff078224 */ /* 0x001fe400078e00eb */
[----:B----4-:R-:W-:Y:S02]  /*ee50*/  @!P0 IMAD.MOV.U32 R6, RZ, RZ, R4 ;  /* 0x000000ffff068224 */ /* 0x010fe400078e0004 */
[----:B------:R-:W4:Y:S04]  /*ee60*/  LDL R4, [R1+0x300] ;  /* 0x0003000001047983 */ /* 0x000f280000100800 */
[----:B------:R0:W4:Y:S04]  /*ee70*/  @!P0 LDG.E.U16 R228, desc[UR16][R6.64] ;  /* 0x0000001006e48981 */ /* 0x000128000c1e1500 */
[----:B------:R-:W4:Y:S01]  /*ee80*/  LDL.LU R235, [R1+0x2dc] ;  /* 0x0002dc0001eb7983 */ /* 0x000f220000300800 */
[----:B0-----:R-:W-:-:S03]  /*ee90*/  @!P0 IMAD.MOV.U32 R6, RZ, RZ, R25 ;  /* 0x000000ffff068224 */ /* 0x001fc600078e0019 */
[----:B------:R-:W4:Y:S01]  /*eea0*/  LDL R25, [R1+0x2e0] ;  /* 0x0002e00001197983 */ /* 0x000f220000100800 */
[----:B------:R-:W-:Y:S01]  /*eeb0*/  PRMT R227, RZ, 0x7610, R227 ;  /* 0x00007610ffe37816 */ /* 0x000fe200000000e3 */
[----:B------:R-:W-:Y:S02]  /*eec0*/  @!P0 IMAD.MOV.U32 R7, RZ, RZ, R150 ;  /* 0x000000ffff078224 */ /* 0x000fe400078e0096 */
[----:B------:R-:W-:Y:S01]  /*eed0*/  STS.U16 [R3+UR8+0x8280], R208 ;  /* 0x008280d003007988 */ /* 0x000fe20008000408 */
[----:B------:R-:W-:-:S03]  /*eee0*/  PRMT R226, RZ, 0x7610, R226 ;  /* 0x00007610ffe27816 */ /* 0x000fc600000000e2 */
[----:B------:R-:W-:Y:S04]  /*eef0*/  STS.U16 [R3+UR8+0x8680], R202 ;  /* 0x008680ca03007988 */ /* 0x000fe80008000408 */
[----:B------:R2:W4:Y:S04]  /*ef00*/  @!P0 LDG.E.U16 R227, desc[UR16][R6.64] ;  /* 0x0000001006e38981 */ /* 0x000528000c1e1500 */
[----:B------:R-:W-:Y:S04]  /*ef10*/  STS.U16 [R3+UR8+0x8a80], R199 ;  /* 0x008a80c703007988 */ /* 0x000fe80008000408 */
[----:B------:R-:W-:Y:S01]  /*ef20*/  STS.U16 [R3+UR8+0x8e80], R197 ;  /* 0x008e80c503007988 */ /* 0x000fe20008000408 */
[----:B--2---:R-:W-:-:S03]  /*ef30*/  @!P0 IMAD.MOV.U32 R7, RZ, RZ, R149 ;  /* 0x000000ffff078224 */ /* 0x004fc600078e0095 */
[----:B------:R-:W2:Y:S04]  /*ef40*/  LDL R149, [R1+0x2c0] ;  /* 0x0002c00001957983 */ /* 0x000ea80000100800 */
[----:B------:R-:W-:Y:S01]  /*ef50*/  STS.U16 [R3+UR8+0x9280], R180 ;  /* 0x009280b403007988 */ /* 0x000fe20008000408 */
[----:B------:R-:W-:-:S03]  /*ef60*/  PRMT R225, RZ, 0x7610, R225 ;  /* 0x00007610ffe17816 */ /* 0x000fc600000000e1 */
[----:B------:R-:W-:Y:S04]  /*ef70*/  STS.U16 [R3+UR8+0x9680], R166 ;  /* 0x009680a603007988 */ /* 0x000fe80008000408 */
[----:B------:R-:W-:Y:S04]  /*ef80*/  STS.U16 [R3+UR8+0x9a80], R161 ;  /* 0x009a80a103007988 */ /* 0x000fe80008000408 */
[----:B------:R0:W-:Y:S01]  /*ef90*/  STS.U16 [R3+UR8+0x9e80], R157 ;  /* 0x009e809d03007988 */ /* 0x0001e20008000408 */
[----:B---3--:R-:W-:-:S03]  /*efa0*/  @!P0 IMAD.MOV.U32 R6, RZ, RZ, R141 ;  /* 0x000000ffff068224 */ /* 0x008fc600078e008d */
[----:B------:R-:W3:Y:S04]  /*efb0*/  LDL.LU R141, [R1+0x2bc] ;  /* 0x0002bc00018d7983 */ /* 0x000ee80000300800 */
[----:B------:R-:W3:Y:S04]  /*efc0*/  LDL.LU R150, [R1+0x29c] ;  /* 0x00029c0001967983 */ /* 0x000ee80000300800 */
[----:B------:R-:W3:Y:S04]  /*efd0*/  LDL.LU R247, [R1+0x280] ;  /* 0x0002800001f77983 */ /* 0x000ee80000300800 */
[----:B------:R1:W3:Y:S04]  /*efe0*/  @!P0 LDG.E.U16 R226, desc[UR16][R6.64] ;  /* 0x0000001006e28981 */ /* 0x0002e8000c1e1500 */
[----:B0-----:R-:W3:Y:S04]  /*eff0*/  LDL.LU R3, [R1+0x200] ;  /* 0x0002000001037983 */ /* 0x001ee80000300800 */
[----:B------:R-:W3:Y:S01]  /*f000*/  LDL.LU R241, [R1+0x21c] ;  /* 0x00021c0001f17983 */ /* 0x000ee20000300800 */
[----:B-1----:R-:W-:-:S02]  /*f010*/  @!P0 IMAD.MOV.U32 R7, RZ, RZ, R246 ;  /* 0x000000ffff078224 */ /* 0x002fc400078e00f6 */
[----:B----4-:R-:W-:Y:S02]  /*f020*/  @!P0 IMAD.MOV.U32 R6, RZ, RZ, R4 ;  /* 0x000000ffff068224 */ /* 0x010fe400078e0004 */
[----:B------:R-:W4:Y:S04]  /*f030*/  LDL R4, [R1+0x2a0] ;  /* 0x0002a00001047983 */ /* 0x000f280000100800 */
[----:B------:R0:W4:Y:S02]  /*f040*/  @!P0 LDG.E.U16 R225, desc[UR16][R6.64] ;  /* 0x0000001006e18981 */ /* 0x000124000c1e1500 */
[----:B0-----:R-:W-:Y:S02]  /*f050*/  @!P0 IMAD.MOV.U32 R6, RZ, RZ, R25 ;  /* 0x000000ffff068224 */ /* 0x001fe400078e0019 */
[----:B------:R-:W4:Y:S01]  /*f060*/  LDL.LU R25, [R1+0x27c] ;  /* 0x00027c0001197983 */ /* 0x000f220000300800 */
[----:B------:R-:W-:Y:S01]  /*f070*/  PRMT R230, RZ, 0x7610, R230 ;  /* 0x00007610ffe67816 */ /* 0x000fe200000000e6 */
[----:B------:R-:W-:Y:S01]  /*f080*/  @!P0 IMAD.MOV.U32 R7, RZ, RZ, R235 ;  /* 0x000000ffff078224 */ /* 0x000fe200078e00eb */
[----:B------:R-:W-:-:S02]  /*f090*/  PRMT R231, RZ, 0x7610, R231 ;  /* 0x00007610ffe77816 */ /* 0x000fc400000000e7 */
[----:B------:R-:W-:Y:S01]  /*f0a0*/  PRMT R224, RZ, 0x7610, R224 ;  /* 0x00007610ffe07816 */ /* 0x000fe200000000e0 */
[----:B------:R0:W-:Y:S04]  /*f0b0*/  STS.U16 [R249+UR8+0x8300], R221 ;  /* 0x008300ddf9007988 */ /* 0x0001e80008000408 */
[----:B------:R2:W4:Y:S01]  /*f0c0*/  @!P0 LDG.E.U16 R230, desc[UR16][R6.64] ;  /* 0x0000001006e68981 */ /* 0x000522000c1e1500 */
[----:B------:R-:W-:-:S03]  /*f0d0*/  IMAD.MOV.U32 R246, RZ, RZ, R143 ;  /* 0x000000fffff67224 */ /* 0x000fc600078e008f */
[----:B------:R-:W4:Y:S01]  /*f0e0*/  LDL.LU R248, [R1+0x25c] ;  /* 0x00025c0001f87983 */ /* 0x000f220000300800 */
[----:B--2---:R-:W-:Y:S01]  /*f0f0*/  @!P0 IMAD.MOV.U32 R6, RZ, RZ, R149 ;  /* 0x000000ffff068224 */ /* 0x004fe200078e0095 */
[----:B0-----:R-:W-:Y:S02]  /*f100*/  PRMT R221, RZ, 0x7610, R221 ;  /* 0x00007610ffdd7816 */ /* 0x001fe400000000dd */
[----:B------:R-:W2:Y:S04]  /*f110*/  LDL.LU R149, [R1+0x23c] ;  /* 0x00023c0001957983 */ /* 0x000ea80000300800 */
[----:B------:R-:W2:Y:S01]  /*f120*/  LDL.LU R143, [R1+0x240] ;  /* 0x00024000018f7983 */ /* 0x000ea20000300800 */
[----:B---3--:R-:W-:-:S05]  /*f130*/  @!P0 IMAD.MOV.U32 R7, RZ, RZ, R141 ;  /* 0x000000ffff078224 */ /* 0x008fca00078e008d */
[----:B------:R0:W3:Y:S02]  /*f140*/  @!P0 LDG.E.U16 R231, desc[UR16][R6.64] ;  /* 0x0000001006e78981 */ /* 0x0000e4000c1e1500 */
[----:B0-----:R-:W-:Y:S02]  /*f150*/  @!P0 IMAD.MOV.U32 R7, RZ, RZ, R150 ;  /* 0x000000ffff078224 */ /* 0x001fe400078e0096 */
[----:B----4-:R-:W-:Y:S02]  /*f160*/  @!P0 IMAD.MOV.U32 R6, RZ, RZ, R4 ;  /* 0x000000ffff068224 */ /* 0x010fe400078e0004 */
[----:B------:R-:W4:Y:S04]  /*f170*/  LDL.LU R4, [R1+0x220] ;  /* 0x0002200001047983 */ /* 0x000f280000300800 */
[----:B------:R0:W3:Y:S04]  /*f180*/  @!P0 LDG.E.U16 R224, desc[UR16][R6.64] ;  /* 0x0000001006e08981 */ /* 0x0000e8000c1e1500 */
[----:B------:R1:W-:Y:S01]  /*f190*/  STL [R1+0x880], R247 ;  /* 0x000880f701007387 */ /* 0x0003e20000100800 */
[----:B0-----:R-:W-:-:S02]  /*f1a0*/  @!P0 IMAD.MOV.U32 R6, RZ, RZ, R247 ;  /* 0x000000ffff068224 */ /* 0x001fc400078e00f7 */
[----:B-1----:R-:W-:Y:S02]  /*f1b0*/  IMAD.MOV.U32 R247, RZ, RZ, R24 ;  /* 0x000000fffff77224 */ /* 0x002fe400078e0018 */
[----:B------:R-:W3:Y:S01]  /*f1c0*/  LDL.LU R24, [R1+0xaec] ;  /* 0x000aec0001187983 */ /* 0x000ee20000300800 */
[----:B------:R-:W-:-:S05]  /*f1d0*/  @!P0 IMAD.MOV.U32 R7, RZ, RZ, R25 ;  /* 0x000000ffff078224 */ /* 0x000fca00078e0019 */
[----:B------:R0:W3:Y:S04]  /*f1e0*/  @!P0 LDG.E.U16 R221, desc[UR16][R6.64] ;  /* 0x0000001006dd8981 */ /* 0x0000e8000c1e1500 */
[----:B------:R-:W0:Y:S04]  /*f1f0*/  LDL R7, [R1+0x260] ;  /* 0x0002600001077983 */ /* 0x000e280000100800 */
[----:B------:R1:W-:Y:S01]  /*f200*/  STS.U16 [R249+UR8+0x8700], R212 ;  /* 0x008700d4f9007988 */ /* 0x0003e20008000408 */
[----:B------:R-:W-:Y:S02]  /*f210*/  PRMT R208, RZ, 0x7610, R208 ;  /* 0x00007610ffd07816 */ /* 0x000fe400000000d0 */
[----:B-1----:R-:W-:Y:S01]  /*f220*/  PRMT R212, RZ, 0x7610, R212 ;  /* 0x00007610ffd47816 */ /* 0x002fe200000000d4 */
[----:B------:R1:W-:Y:S04]  /*f230*/  STS.U16 [R249+UR8+0x8b00], R207 ;  /* 0x008b00cff9007988 */ /* 0x0003e80008000408 */
[----:B------:R-:W-:Y:S04]  /*f240*/  STS.U16 [R249+UR8+0x8f00], R201 ;  /* 0x008f00c9f9007988 */ /* 0x000fe80008000408 */
[----:B------:R-:W-:Y:S01]  /*f250*/  STS.U16 [R249+UR8+0x9300], R193 ;  /* 0x009300c1f9007988 */ /* 0x000fe20008000408 */
[----:B-1----:R-:W-:-:S03]  /*f260*/  PRMT R207, RZ, 0x7610, R207 ;  /* 0x00007610ffcf7816 */ /* 0x002fc600000000cf */
[----:B------:R-:W-:Y:S04]  /*f270*/  STS.U16 [R249+UR8+0x9700], R173 ;  /* 0x009700adf9007988 */ /* 0x000fe80008000408 */
[----:B------:R1:W-:Y:S04]  /*f280*/  STL [R1+0x810], R241 ;  /* 0x000810f101007387 */ /* 0x0003e80000100800 */
[----:B------:R-:W-:Y:S04]  /*f290*/  STS.U16 [R249+UR8+0x9b00], R167 ;  /* 0x009b00a7f9007988 */ /* 0x000fe80008000408 */
[----:B------:R1:W-:Y:S01]  /*f2a0*/  STS.U16 [R249+UR8+0x9f00], R5 ;  /* 0x009f0005f9007988 */ /* 0x0003e20008000408 */
[----:B0-----:R-:W-:-:S02]  /*f2b0*/  @!P0 IMAD.MOV.U32 R6, RZ, RZ, R7 ;  /* 0x000000ffff068224 */ /* 0x001fc400078e0007 */
[----:B------:R-:W-:-:S05]  /*f2c0*/  @!P0 IMAD.MOV.U32 R7, RZ, RZ, R248 ;  /* 0x000000ffff078224 */ /* 0x000fca00078e00f8 */
[----:B------:R2:W3:Y:S02]  /*f2d0*/  @!P0 LDG.E.U16 R212, desc[UR16][R6.64] ;  /* 0x0000001006d48981 */ /* 0x0004e4000c1e1500 */
[----:B--2---:R-:W-:Y:S02]  /*f2e0*/  @!P0 IMAD.MOV.U32 R6, RZ, RZ, R143 ;  /* 0x000000ffff068224 */ /* 0x004fe400078e008f */
[----:B------:R-:W-:-:S05]  /*f2f0*/  @!P0 IMAD.MOV.U32 R7, RZ, RZ, R149 ;  /* 0x000000ffff078224 */ /* 0x000fca00078e0095 */
[----:B------:R4:W2:Y:S02]  /*f300*/  @!P0 LDG.E.U16 R208, desc[UR16][R6.64] ;  /* 0x0000001006d08981 */ /* 0x0008a4000c1e1500 */
[----:B----4-:R-:W-:Y:S02]  /*f310*/  @!P0 IMAD.MOV.U32 R6, RZ, RZ, R4 ;  /* 0x000000ffff068224 */ /* 0x010fe400078e0004 */
[----:B------:R-:W-:Y:S02]  /*f320*/  @!P0 IMAD.MOV.U32 R7, RZ, RZ, R241 ;  /* 0x000000ffff078224 */ /* 0x000fe400078e00f1 */
[----:B-1----:R-:W-:Y:S02]  /*f330*/  IMAD.MOV.U32 R241, RZ, RZ, R25 ;  /* 0x000000fffff17224 */ /* 0x002fe400078e0019 */
[----:B------:R-:W3:Y:S04]  /*f340*/  LDL.LU R25, [R1+0xae8] ;  /* 0x000ae80001197983 */ /* 0x000ee80000300800 */
[----:B------:R0:W4:Y:S04]  /*f350*/  @!P0 LDG.E.U16 R207, desc[UR16][R6.64] ;  /* 0x0000001006cf8981 */ /* 0x000128000c1e1500 */
[----:B------:R-:W2:Y:S04]  /*f360*/  LDL.LU R249, [R1+0xae4] ;  /* 0x000ae40001f97983 */ /* 0x000ea80000300800 */
[----:B------:R1:W-:Y:S01]  /*f370*/  STL [R1+0x818], R3 ;  /* 0x0008180301007387 */ /* 0x0003e20000100800 */
[----:B0-----:R-:W-:-:S02]  /*f380*/  @!P0 IMAD.MOV.U32 R6, RZ, RZ, R3 ;  /* 0x000000ffff068224 */ /* 0x001fc400078e0003 */
[----:B------:R-:W-:Y:S02]  /*f390*/  @!P0 IMAD.MOV.U32 R7, RZ, RZ, R252 ;  /* 0x000000ffff078224 */ /* 0x000fe400078e00fc */
[----:B-1----:R-:W-:Y:S02]  /*f3a0*/  IMAD.MOV.U32 R3, RZ, RZ, R248 ;  /* 0x000000ffff037224 */ /* 0x002fe400078e00f8 */
[----:B------:R-:W4:Y:S04]  /*f3b0*/  LDL.LU R248, [R1+0xae0] ;  /* 0x000ae00001f87983 */ /* 0x000f280000300800 */
[----:B------:R0:W-:Y:S04]  /*f3c0*/  STL [R1+0x814], R252 ;  /* 0x000814fc01007387 */ /* 0x0001e80000100800 */
[----:B0-----:R-:W3:Y:S01]  /*f3d0*/  LDL R252, [R1+0x7d4] ;  /* 0x0007d40001fc7983 */ /* 0x001ee20000100800 */
[----:B------:R-:W-:-:S06]  /*f3e0*/  PRMT R202, RZ, 0x7610, R202 ;  /* 0x00007610ffca7816 */ /* 0x000fcc00000000ca */
[----:B------:R0:W4:Y:S02]  /*f3f0*/  @!P0 LDG.E.U16 R202, desc[UR16][R6.64] ;  /* 0x0000001006ca8981 */ /* 0x000124000c1e1500 */
[----:B0-----:R-:W-:Y:S02]  /*f400*/  @!P0 IMAD.MOV.U32 R6, RZ, RZ, R245 ;  /* 0x000000ffff068224 */ /* 0x001fe400078e00f5 */
[----:B---3--:R0:W-:Y:S04]  /*f410*/  STS.U16 [R252+UR8+0x8380], R238 ;  /* 0x008380eefc007988 */ /* 0x0081e80008000408 */
[----:B0-----:R-:W3:Y:S04]  /*f420*/  LDL R238, [R1+0x7b4] ;  /* 0x0007b40001ee7983 */ /* 0x001ee80000100800 */
[----:B------:R0:W-:Y:S04]  /*f430*/  STL [R1+0x820], R245 ;  /* 0x000820f501007387 */ /* 0x0001e80000100800 */
[----:B0-----:R-:W2:Y:S01]  /*f440*/  LDL R245, [R1+0x7b0] ;  /* 0x0007b00001f57983 */ /* 0x001ea20000100800 */
[----:B------:R-:W-:Y:S01]  /*f450*/  PRMT R201, RZ, 0x7610, R201 ;  /* 0x00007610ffc97816 */ /* 0x000fe200000000c9 */
[----:B------:R-:W-:Y:S01]  /*f460*/  @!P0 IMAD.MOV.U32 R7, RZ, RZ, R244 ;  /* 0x000000ffff078224 */ /* 0x000fe200078e00f4 */
[----:B------:R-:W-:-:S04]  /*f470*/  PRMT R200, RZ, 0x7610, R200 ;  /* 0x00007610ffc87816 */ /* 0x000fc800000000c8 */
[----:B------:R3:W4:Y:S04]  /*f480*/  @!P0 LDG.E.U16 R201, desc[UR16][R6.64] ;  /* 0x0000001006c98981 */ /* 0x000728000c1e1500 */
[----:B------:R-:W-:Y:S01]  /*f490*/  STL [R1+0x81c], R244 ;  /* 0x00081cf401007387 */ /* 0x000fe20000100800 */
[----:B------:R-:W-:-:S03]  /*f4a0*/  PRMT R199, RZ, 0x7610, R199 ;  /* 0x00007610ffc77816 */ /* 0x000fc600000000c7 */
[----:B------:R-:W-:Y:S01]  /*f4b0*/  STS.U16 [R252+UR8+0x8780], R237 ;  /* 0x008780edfc007988 */ /* 0x000fe20008000408 */
[----:B---3--:R-:W-:Y:S02]  /*f4c0*/  @!P0 IMAD.MOV.U32 R6, RZ, RZ, R238 ;  /* 0x000000ffff068224 */ /* 0x008fe400078e00ee */
[----:B--2---:R-:W-:Y:S01]  /*f4d0*/  @!P0 IMAD.MOV.U32 R7, RZ, RZ, R245 ;  /* 0x000000ffff078224 */ /* 0x004fe200078e00f5 */
[----:B------:R0:W-:Y:S04]  /*f4e0*/  STS.U16 [R252+UR8+0x8b80], R236 ;  /* 0x008b80ecfc007988 */ /* 0x0001e80008000408 */
[----:B------:R1:W2:Y:S04]  /*f4f0*/  @!P0 LDG.E.U16 R200, desc[UR16][R6.64] ;  /* 0x0000001006c88981 */ /* 0x0002a8000c1e1500 */
[----:B------:R-:W3:Y:S04]  /*f500*/  LDL R245, [R1+0x534] ;  /* 0x0005340001f57983 */ /* 0x000ee80000100800 */
[----:B0-----:R-:W4:Y:S04]  /*f510*/  LDL R236, [R1+0x558] ;  /* 0x0005580001ec7983 */ /* 0x001f280000100800 */
[----:B------:R-:W1:Y:S04]  /*f520*/  LDL R6, [R1+0x594] ;  /* 0x0005940001067983 */ /* 0x000e680000100800 */
[----:B------:R-:W1:Y:S04]  /*f530*/  LDL R7, [R1+0x598] ;  /* 0x0005980001077983 */ /* 0x000e680000100800 */
[----:B------:R0:W-:Y:S04]  /*f540*/  STS.U16 [R252+UR8+0x8f80], R234 ;  /* 0x008f80eafc007988 */ /* 0x0001e80008000408 */
[----:B------:R-:W2:Y:S04]  /*f550*/  LDL R244, [R1+0x538] ;  /* 0x0005380001f47983 */ /* 0x000ea80000100800 */
[----:B------:R-:W3:Y:S04]  /*f560*/  LDL R238, [R1+0x514] ;  /* 0x0005140001ee7983 */ /* 0x000ee80000100800 */
[----:B0-----:R-:W2:Y:S04]  /*f570*/  LDL R234, [R1+0x554] ;  /* 0x0005540001ea7983 */ /* 0x001ea80000100800 */
[----:B------:R-:W3:Y:S01]  /*f580*/  LDL R237, [R1+0x518] ;  /* 0x0005180001ed7983 */ /* 0x000ee20000100800 */
[----:B-1----:R-:W-:-:S04]  /*f590*/  @!P0 LOP3.LUT R7, R7, R6, RZ, 0x3c, !PT ;  /* 0x0000000607078212 */ /* 0x002fc800078e3cff */
[----:B------:R-:W-:-:S04]  /*f5a0*/  @!P0 LOP3.LUT R6, R7, R6, RZ, 0x3c, !PT ;  /* 0x0000000607068212 */ /* 0x000fc800078e3cff */
[----:B------:R-:W-:-:S05]  /*f5b0*/  @!P0 LOP3.LUT R7, R7, R6, RZ, 0x3c, !PT ;  /* 0x0000000607078212 */ /* 0x000fca00078e3cff */
[----:B------:R0:W3:Y:S04]  /*f5c0*/  @!P0 LDG.E.U16 R199, desc[UR16][R6.64] ;  /* 0x0000001006c78981 */ /* 0x0000e8000c1e1500 */
[----:B------:R-:W0:Y:S04]  /*f5d0*/  LDL R6, [R1+0x574] ;  /* 0x0005740001067983 */ /* 0x000e280000100800 */
[----:B------:R-:W0:Y:S01]  /*f5e0*/  LDL R7, [R1+0x578] ;  /* 0x0005780001077983 */ /* 0x000e220000100800 */
[----:B------:R-:W-:Y:S02]  /*f5f0*/  PRMT R198, RZ, 0x7610, R198 ;  /* 0x00007610ffc67816 */ /* 0x000fe400000000c6 */
[----:B------:R-:W-:-:S02]  /*f600*/  PRMT R197, RZ, 0x7610, R197 ;  /* 0x00007610ffc57816 */ /* 0x000fc400000000c5 */
[----:B------:R-:W-:Y:S02]  /*f610*/  PRMT R196, RZ, 0x7610, R196 ;  /* 0x00007610ffc47816 */ /* 0x000fe400000000c4 */
[----:B------:R-:W-:Y:S02]  /*f620*/  PRMT R195, RZ, 0x7610, R195 ;  /* 0x00007610ffc37816 */ /* 0x000fe400000000c3 */
[----:B0-----:R-:W-:-:S04]  /*f630*/  @!P0 LOP3.LUT R7, R7, R6, RZ, 0x3c, !PT ;  /* 0x0000000607078212 */ /* 0x001fc800078e3cff */
[----:B------:R-:W-:-:S04]  /*f640*/  @!P0 LOP3.LUT R6, R7, R6, RZ, 0x3c, !PT ;  /* 0x0000000607068212 */ /* 0x000fc800078e3cff */
[----:B------:R-:W-:-:S05]  /*f650*/  @!P0 LOP3.LUT R7, R7, R6, RZ, 0x3c, !PT ;  /* 0x0000000607078212 */ /* 0x000fca00078e3cff */
[----:B------:R4:W3:Y:S02]  /*f660*/  @!P0 LDG.E.U16 R198, desc[UR16][R6.64] ;  /* 0x0000001006c68981 */ /* 0x0008e4000c1e1500 */
[----:B----4-:R-:W-:Y:S02]  /*f670*/  @!P0 IMAD.MOV.U32 R6, RZ, RZ, R236 ;  /* 0x000000ffff068224 */ /* 0x010fe400078e00ec */
[----:B--2---:R-:W-:Y:S02]  /*f680*/  @!P0 IMAD.MOV.U32 R7, RZ, RZ, R234 ;  /* 0x000000ffff078224 */ /* 0x004fe400078e00ea */
[----:B------:R-:W2:Y:S04]  /*f690*/  LDL R234, [R1+0x4f8] ;  /* 0x0004f80001ea7983 */ /* 0x000ea80000100800 */
[----:B------:R0:W4:Y:S02]  /*f6a0*/  @!P0 LDG.E.U16 R197, desc[UR16][R6.64] ;  /* 0x0000001006c58981 */ /* 0x000124000c1e1500 */
[----:B0-----:R-:W-:-:S02]  /*f6b0*/  @!P0 IMAD.MOV.U32 R6, RZ, RZ, R244 ;  /* 0x000000ffff068224 */ /* 0x001fc400078e00f4 */
[----:B---3--:R-:W-:-:S05]  /*f6c0*/  @!P0 IMAD.MOV.U32 R7, RZ, RZ, R245 ;  /* 0x000000ffff078224 */ /* 0x008fca00078e00f5 */
[----:B------:R0:W3:Y:S02]  /*f6d0*/  @!P0 LDG.E.U16 R196, desc[UR16][R6.64] ;  /* 0x0000001006c48981 */ /* 0x0000e4000c1e1500 */
[----:B0-----:R-:W-:Y:S02]  /*f6e0*/  @!P0 IMAD.MOV.U32 R6, RZ, RZ, R237 ;  /* 0x000000ffff068224 */ /* 0x001fe400078e00ed */
[----:B------:R-:W-:-:S05]  /*f6f0*/  @!P0 IMAD.MOV.U32 R7, RZ, RZ, R238 ;  /* 0x000000ffff078224 */ /* 0x000fca00078e00ee */
[----:B------:R2:W3:Y:S04]  /*f700*/  @!P0 LDG.E.U16 R195, desc[UR16][R6.64] ;  /* 0x0000001006c38981 */ /* 0x0004e8000c1e1500 */
[----:B------:R-:W4:Y:S01]  /*f710*/  LDL R7, [R1+0x4f4] ;  /* 0x0004f40001077983 */ /* 0x000f220000100800 */
[----:B------:R-:W-:-:S03]  /*f720*/  PRMT R194, RZ, 0x7610, R194 ;  /* 0x00007610ffc27816 */ /* 0x000fc600000000c2 */
[----:B------:R0:W-:Y:S01]  /*f730*/  STS.U16 [R252+UR8+0x9380], R233 ;  /* 0x009380e9fc007988 */ /* 0x0001e20008000408 */
[----:B------:R-:W-:-:S03]  /*f740*/  IMAD.MOV.U32 R236, RZ, RZ, R241 ;  /* 0x000000ffffec7224 */ /* 0x000fc600078e00f1 */
[----:B------:R1:W-:Y:S01]  /*f750*/  STS.U16 [R252+UR8+0x9780], R232 ;  /* 0x009780e8fc007988 */ /* 0x0003e20008000408 */
[----:B------:R-:W-:-:S03]  /*f760*/  IMAD.MOV.U32 R245, RZ, RZ, R246 ;  /* 0x000000fffff57224 */ /* 0x000fc600078e00f6 */
[----:B------:R-:W-:Y:S04]  /*f770*/  STS.U16 [R252+UR8+0x9b80], R189 ;  /* 0x009b80bdfc007988 */ /* 0x000fe80008000408 */
[----:B0-----:R-:W3:Y:S04]  /*f780*/  LDL R233, [R1+0x494] ;  /* 0x0004940001e97983 */ /* 0x001ee80000100800 */
[----:B-1----:R-:W3:Y:S01]  /*f790*/  LDL R232, [R1+0x498] ;  /* 0x0004980001e87983 */ /* 0x002ee20000100800 */
[----:B------:R-:W-:-:S03]  /*f7a0*/  IMAD.MOV.U32 R237, RZ, RZ, R3 ;  /* 0x000000ffffed7224 */ /* 0x000fc600078e0003 */
[----:B------:R0:W-:Y:S01]  /*f7b0*/  STS.U16 [R252+UR8+0x9f80], R175 ;  /* 0x009f80affc007988 */ /* 0x0001e20008000408 */
[----:B------:R-:W-:-:S03]  /*f7c0*/  IMAD.MOV.U32 R238, RZ, RZ, R240 ;  /* 0x000000ffffee7224 */ /* 0x000fc600078e00f0 */
[----:B------:R-:W3:Y:S01]  /*f7d0*/  LDL.LU R244, [R1+0x218] ;  /* 0x0002180001f47983 */ /* 0x000ee20000300800 */
[----:B------:R-:W-:-:S03]  /*f7e0*/  IMAD.MOV.U32 R3, RZ, RZ, R4 ;  /* 0x000000ffff037224 */ /* 0x000fc600078e0004 */
[----:B0-----:R-:W3:Y:S04]  /*f7f0*/  LDL.LU R252, [R1+0x210] ;  /* 0x0002100001fc7983 */ /* 0x001ee80000300800 */
[----:B------:R-:W3:Y:S04]  /*f800*/  LDL.LU R241, [R1+0x234] ;  /* 0x0002340001f17983 */ /* 0x000ee80000300800 */
[----:B------:R-:W3:Y:S04]  /*f810*/  LDL.LU R246, [R1+0x22c] ;  /* 0x00022c0001f67983 */ /* 0x000ee80000300800 */
[----:B------:R-:W3:Y:S04]  /*f820*/  LDL.LU R240, [R1+0x214] ;  /* 0x0002140001f07983 */ /* 0x000ee80000300800 */
[----:B------:R-:W3:Y:S01]  /*f830*/  LDL.LU R4, [R1+0x20c] ;  /* 0x00020c0001047983 */ /* 0x000ee20000300800 */
[----:B--2---:R-:W-:Y:S01]  /*f840*/  @!P0 IMAD.MOV.U32 R6, RZ, RZ, R234 ;  /* 0x000000ffff068224 */ /* 0x004fe200078e00ea */
[----:B------:R-:W-:-:S02]  /*f850*/  PRMT R193, RZ, 0x7610, R193 ;  /* 0x00007610ffc17816 */ /* 0x000fc400000000c1 */
[----:B------:R-:W2:Y:S04]  /*f860*/  LDL R234, [R1+0x478] ;  /* 0x0004780001ea7983 */ /* 0x000ea80000100800 */
[----:B----4-:R0:W4:Y:S04]  /*f870*/  @!P0 LDG.E.U16 R194, desc[UR16][R6.64] ;  /* 0x0000001006c28981 */ /* 0x010128000c1e1500 */
[----:B------:R-:W0:Y:S04]  /*f880*/  LDL R6, [R1+0x4d4] ;  /* 0x0004d40001067983 */ /* 0x000e280000100800 */
[----:B------:R-:W0:Y:S02]  /*f890*/  LDL R7, [R1+0x4d8] ;  /* 0x0004d80001077983 */ /* 0x000e240000100800 */
[----:B0-----:R-:W-:-:S04]  /*f8a0*/  @!P0 LOP3.LUT R7, R7, R6, RZ, 0x3c, !PT ;  /* 0x0000000607078212 */ /* 0x001fc800078e3cff */
[----:B------:R-:W-:-:S04]  /*f8b0*/  @!P0 LOP3.LUT R6, R7, R6, RZ, 0x3c, !PT ;  /* 0x0000000607068212 */ /* 0x000fc800078e3cff */
[----:B------:R-:W-:-:S05]  /*f8c0*/  @!P0 LOP3.LUT R7, R7, R6, RZ, 0x3c, !PT ;  /* 0x0000000607078212 */ /* 0x000fca00078e3cff */
[----:B------:R0:W4:Y:S04]  /*f8d0*/  @!P0 LDG.E.U16 R193, desc[UR16][R6.64] ;  /* 0x0000001006c18981 */ /* 0x000128000c1e1500 */
[----:B------:R-:W0:Y:S04]  /*f8e0*/  LDL R6, [R1+0x4b4] ;  /* 0x0004b40001067983 */ /* 0x000e280000100800 */
[----:B------:R-:W0:Y:S01]  /*f8f0*/  LDL R7, [R1+0x4b8] ;  /* 0x0004b80001077983 */ /* 0x000e220000100800 */
[----:B------:R-:W-:Y:S02]  /*f900*/  PRMT R192, RZ, 0x7610, R192 ;  /* 0x00007610ffc07816 */ /* 0x000fe400000000c0 */
[----:B------:R-:W-:-:S02]  /*f910*/  PRMT R191, RZ, 0x7610, R191 ;  /* 0x00007610ffbf7816 */ /* 0x000fc400000000bf */
[----:B0-----:R-:W-:-:S04]  /*f920*/  @!P0 LOP3.LUT R7, R7, R6, RZ, 0x3c, !PT ;  /* 0x0000000607078212 */ /* 0x001fc800078e3cff */
[----:B------:R-:W-:-:S04]  /*f930*/  @!P0 LOP3.LUT R6, R7, R6, RZ, 0x3c, !PT ;  /* 0x0000000607068212 */ /* 0x000fc800078e3cff */
[----:B------:R-:W-:-:S05]  /*f940*/  @!P0 LOP3.LUT R7, R7, R6, RZ, 0x3c, !PT ;  /* 0x0000000607078212 */ /* 0x000fca00078e3cff */
[----:B------:R3:W4:Y:S02]  /*f950*/  @!P0 LDG.E.U16 R192, desc[UR16][R6.64] ;  /* 0x0000001006c08981 */ /* 0x000724000c1e1500 */
[----:B---3--:R-:W-:Y:S02]  /*f960*/  @!P0 IMAD.MOV.U32 R6, RZ, RZ, R232 ;  /* 0x000000ffff068224 */ /* 0x008fe400078e00e8 */
[----:B------:R-:W-:Y:S01]  /*f970*/  @!P0 IMAD.MOV.U32 R7, RZ, RZ, R233 ;  /* 0x000000ffff078224 */ /* 0x000fe200078e00e9 */
[----:B------:R-:W-:Y:S01]  /*f980*/  PRMT R190, RZ, 0x7610, R190 ;  /* 0x00007610ffbe7816 */ /* 0x000fe200000000be */
[----:B------:R-:W3:Y:S04]  /*f990*/  LDL R233, [R1+0x434] ;  /* 0x0004340001e97983 */ /* 0x000ee80000100800 */
[----:B------:R2:W4:Y:S04]  /*f9a0*/  @!P0 LDG.E.U16 R191, desc[UR16][R6.64] ;  /* 0x0000001006bf8981 */ /* 0x000528000c1e1500 */
[----:B------:R-:W3:Y:S04]  /*f9b0*/  LDL R232, [R1+0x438] ;  /* 0x0004380001e87983 */ /* 0x000ee80000100800 */
[----:B------:R-:W4:Y:S01]  /*f9c0*/  LDL R7, [R1+0x474] ;  /* 0x0004740001077983 */ /* 0x000f220000100800 */
[----:B--2---:R-:W-:Y:S01]  /*f9d0*/  @!P0 IMAD.MOV.U32 R6, RZ, RZ, R234 ;  /* 0x000000ffff068224 */ /* 0x004fe200078e00ea */
[----:B------:R-:W-:-:S02]  /*f9e0*/  PRMT R189, RZ, 0x7610, R189 ;  /* 0x00007610ffbd7816 */ /* 0x000fc400000000bd */
[----:B------:R-:W-:Y:S01]  /*f9f0*/  PRMT R188, RZ, 0x7610, R188 ;  /* 0x00007610ffbc7816 */ /* 0x000fe200000000bc */
[----:B------:R0:W-:Y:S04]  /*fa00*/  STS.U16 [R2+UR8+0x1800], R187 ;  /* 0x001800bb02007988 */ /* 0x0001e80008000408 */
[----:B------:R-:W2:Y:S04]  /*fa10*/  LDL R234, [R1+0x3f8] ;  /* 0x0003f80001ea7983 */ /* 0x000ea80000100800 */
[----:B----4-:R1:W4:Y:S04]  /*fa20*/  @!P0 LDG.E.U16 R190, desc[UR16][R6.64] ;  /* 0x0000001006be8981 */ /* 0x010328000c1e1500 */
[----:B------:R-:W1:Y:S04]  /*fa30*/  LDL R6, [R1+0x454] ;  /* 0x0004540001067983 */ /* 0x000e680000100800 */
[----:B------:R-:W1:Y:S02]  /*fa40*/  LDL R7, [R1+0x458] ;  /* 0x0004580001077983 */ /* 0x000e640000100800 */
[----:B-1----:R-:W-:-:S04]  /*fa50*/  @!P0 LOP3.LUT R7, R7, R6, RZ, 0x3c, !PT ;  /* 0x0000000607078212 */ /* 0x002fc800078e3cff */
[----:B------:R-:W-:-:S04]  /*fa60*/  @!P0 LOP3.LUT R6, R7, R6, RZ, 0x3c, !PT ;  /* 0x0000000607068212 */ /* 0x000fc800078e3cff */
[----:B------:R-:W-:-:S05]  /*fa70*/  @!P0 LOP3.LUT R7, R7, R6, RZ, 0x3c, !PT ;  /* 0x0000000607078212 */ /* 0x000fca00078e3cff */
[----:B------:R3:W4:Y:S02]  /*fa80*/  @!P0 LDG.E.U16 R189, desc[UR16][R6.64] ;  /* 0x0000001006bd8981 */ /* 0x000724000c1e1500 */
[----:B---3--:R-:W-:Y:S02]  /*fa90*/  @!P0 IMAD.MOV.U32 R6, RZ, RZ, R232 ;  /* 0x000000ffff068224 */ /* 0x008fe400078e00e8 */
[----:B------:R-:W-:Y:S01]  /*faa0*/  @!P0 IMAD.MOV.U32 R7, RZ, RZ, R233 ;  /* 0x000000ffff078224 */ /* 0x000fe200078e00e9 */
[----:B0-----:R-:W-:Y:S01]  /*fab0*/  PRMT R187, RZ, 0x7610, R187 ;  /* 0x00007610ffbb7816 */ /* 0x001fe200000000bb */
[----:B------:R0:W-:Y:S04]  /*fac0*/  STS.U16 [R2+UR8+0x1c00], R186 ;  /* 0x001c00ba02007988 */ /* 0x0001e80008000408 */
[----:B------:R1:W3:Y:S04]  /*fad0*/  @!P0 LDG.E.U16 R188, desc[UR16][R6.64] ;  /* 0x0000001006bc8981 */ /* 0x0002e8000c1e1500 */
[----:B------:R-:W4:Y:S04]  /*fae0*/  LDL R233, [R1+0x3b4] ;  /* 0x0003b40001e97983 */ /* 0x000f280000100800 */
[----:B------:R-:W3:Y:S04]  /*faf0*/  LDL R232, [R1+0x3b8] ;  /* 0x0003b80001e87983 */ /* 0x000ee80000100800 */
[----:B------:R-:W1:Y:S04]  /*fb00*/  LDL R6, [R1+0x414] ;  /* 0x0004140001067983 */ /* 0x000e680000100800 */
[----:B------:R-:W1:Y:S02]  /*fb10*/  LDL R7, [R1+0x418] ;  /* 0x0004180001077983 */ /* 0x000e640000100800 */
[----:B-1----:R-:W-:-:S04]  /*fb20*/  @!P0 LOP3.LUT R7, R7, R6, RZ, 0x3c, !PT ;  /* 0x0000000607078212 */ /* 0x002fc800078e3cff */
[----:B------:R-:W-:-:S04]  /*fb30*/  @!P0 LOP3.LUT R6, R7, R6, RZ, 0x3c, !PT ;  /* 0x0000000607068212 */ /* 0x000fc800078e3cff */
[----:B------:R-:W-:-:S05]  /*fb40*/  @!P0 LOP3.LUT R7, R7, R6, RZ, 0x3c, !PT ;  /* 0x0000000607078212 */ /* 0x000fca00078e3cff */
[----:B------:R2:W4:Y:S04]  /*fb50*/  @!P0 LDG.E.U16 R187, desc[UR16][R6.64] ;  /* 0x0000001006bb8981 */ /* 0x000528000c1e1500 */
[----:B------:R-:W3:Y:S01]  /*fb60*/  LDL R7, [R1+0x3f4] ;  /* 0x0003f40001077983 */ /* 0x000ee20000100800 */
[----:B0-----:R-:W-:Y:S01]  /*fb70*/  PRMT R186, RZ, 0x7610, R186 ;  /* 0x00007610ffba7816 */ /* 0x001fe200000000ba */
[----:B--2---:R-:W-:Y:S02]  /*fb80*/  @!P0 IMAD.MOV.U32 R6, RZ, RZ, R234 ;  /* 0x000000ffff068224 */ /* 0x004fe400078e00ea */
[----:B------:R0:W-:Y:S04]  /*fb90*/  STS.U16 [R2+UR8+0x2000], R185 ;  /* 0x002000b902007988 */ /* 0x0001e80008000408 */
[----:B------:R1:W-:Y:S04]  /*fba0*/  STS.U16 [R2+UR8+0x2400], R184 ;  /* 0x002400b802007988 */ /* 0x0003e80008000408 */
[----:B------:R-:W2:Y:S04]  /*fbb0*/  LDL R234, [R1+0x398] ;  /* 0x0003980001ea7983 */ /* 0x000ea80000100800 */
[----:B---3--:R3:W2:Y:S04]  /*fbc0*/  @!P0 LDG.E.U16 R186, desc[UR16][R6.64] ;  /* 0x0000001006ba8981 */ /* 0x0086a8000c1e1500 */
[----:B------:R-:W3:Y:S04]  /*fbd0*/  LDL R6, [R1+0x3d4] ;  /* 0x0003d40001067983 */ /* 0x000ee80000100800 */
[----:B------:R-:W3:Y:S01]  /*fbe0*/  LDL R7, [R1+0x3d8] ;  /* 0x0003d80001077983 */ /* 0x000ee20000100800 */
[----:B0-----:R-:W-:-:S02]  /*fbf0*/  PRMT R185, RZ, 0x7610, R185 ;  /* 0x00007610ffb97816 */ /* 0x001fc400000000b9 */
[----:B-1----:R-:W-:Y:S02]  /*fc00*/  PRMT R184, RZ, 0x7610, R184 ;  /* 0x00007610ffb87816 */ /* 0x002fe400000000b8 */
[----:B---3--:R-:W-:-:S04]  /*fc10*/  @!P0 LOP3.LUT R7, R7, R6, RZ, 0x3c, !PT ;  /* 0x0000000607078212 */ /* 0x008fc800078e3cff */
[----:B------:R-:W-:-:S04]  /*fc20*/  @!P0 LOP3.LUT R6, R7, R6, RZ, 0x3c, !PT ;  /* 0x0000000607068212 */ /* 0x000fc800078e3cff */
[----:B------:R-:W-:-:S05]  /*fc30*/  @!P0 LOP3.LUT R7, R7, R6, RZ, 0x3c, !PT ;  /* 0x0000000607078212 */ /* 0x000fca00078e3cff */
[----:B------:R0:W3:Y:S02]  /*fc40*/  @!P0 LDG.E.U16 R185, desc[UR16][R6.64] ;  /* 0x0000001006b98981 */ /* 0x0000e4000c1e1500 */
[----:B0-----:R-:W-:Y:S02]  /*fc50*/  @!P0 IMAD.MOV.U32 R6, RZ, RZ, R232 ;  /* 0x000000ffff068224 */ /* 0x001fe400078e00e8 */
[----:B----4-:R-:W-:Y:S01]  /*fc60*/  @!P0 IMAD.MOV.U32 R7, RZ, RZ, R233 ;  /* 0x000000ffff078224 */ /* 0x010fe200078e00e9 */
[----:B------:R-:W4:Y:S04]  /*fc70*/  LDL R232, [R1+0x378] ;  /* 0x0003780001e87983 */ /* 0x000f280000100800 */
[----:B------:R2:W3:Y:S04]  /*fc80*/  @!P0 LDG.E.U16 R184, desc[UR16][R6.64] ;  /* 0x0000001006b88981 */ /* 0x0004e8000c1e1500 */
[----:B------:R-:W3:Y:S04]  /*fc90*/  LDL R233, [R1+0x374] ;  /* 0x0003740001e97983 */ /* 0x000ee80000100800 */
[----:B------:R-:W4:Y:S01]  /*fca0*/  LDL R7, [R1+0x394] ;  /* 0x0003940001077983 */ /* 0x000f220000100800 */
[----:B--2---:R-:W-:-:S03]  /*fcb0*/  @!P0 IMAD.MOV.U32 R6, RZ, RZ, R234 ;  /* 0x000000ffff068224 */ /* 0x004fc600078e00ea */
[----:B------:R0:W-:Y:S01]  /*fcc0*/  STS.U16 [R2+UR8+0x2800], R183 ;  /* 0x002800b702007988 */ /* 0x0001e20008000408 */
[----:B------:R-:W-:Y:S02]  /*fcd0*/  PRMT R182, RZ, 0x7610, R182 ;  /* 0x00007610ffb67816 */ /* 0x000fe400000000b6 */
[----:B0-----:R-:W-:-:S06]  /*fce0*/  PRMT R183, RZ, 0x7610, R183 ;  /* 0x00007610ffb77816 */ /* 0x001fcc00000000b7 */
[----:B----4-:R0:W2:Y:S02]  /*fcf0*/  @!P0 LDG.E.U16 R183, desc[UR16][R6.64] ;  /* 0x0000001006b78981 */ /* 0x0100a4000c1e1500 */
[----:B0-----:R-:W-:Y:S02]  /*fd00*/  @!P0 IMAD.MOV.U32 R6, RZ, RZ, R232 ;  /* 0x000000ffff068224 */ /* 0x001fe400078e00e8 */
[----:B---3--:R-:W-:Y:S01]  /*fd10*/  @!P0 IMAD.MOV.U32 R7, RZ, RZ, R233 ;  /* 0x000000ffff078224 */ /* 0x008fe200078e00e9 */
[----:B------:R0:W-:Y:S04]  /*fd20*/  STS.U16 [R2+UR8+0x1400], R181 ;  /* 0x001400b502007988 */ /* 0x0001e80008000408 */
[----:B------:R1:W3:Y:S04]  /*fd30*/  @!P0 LDG.E.U16 R182, desc[UR16][R6.64] ;  /* 0x0000001006b68981 */ /* 0x0002e8000c1e1500 */
[----:B------:R4:W-:Y:S04]  /*fd40*/  STS.U16 [R2+UR8+0x3000], R205 ;  /* 0x003000cd02007988 */ /* 0x0009e80008000408 */
[----:B------:R1:W-:Y:S04]  /*fd50*/  STS.U16 [R2+UR8+0x2c00], R206 ;  /* 0x002c00ce02007988 */ /* 0x0003e80008000408 */
[----:B------:R-:W2:Y:S04]  /*fd60*/  LDL R6, [R1+0x354] ;  /* 0x0003540001067983 */ /* 0x000ea80000100800 */
[----:B------:R-:W2:Y:S01]  /*fd70*/  LDL R7, [R1+0x358] ;  /* 0x0003580001077983 */ /* 0x000ea20000100800 */
[----:B0-----:R-:W-:-:S03]  /*fd80*/  PRMT R181, RZ, 0x7610, R181 ;  /* 0x00007610ffb57816 */ /* 0x001fc600000000b5 */
[----:B----4-:R-:W4:Y:S04]  /*fd90*/  LDL R205, [R1+0x338] ;  /* 0x0003380001cd7983 */ /* 0x010f280000100800 */
[----:B-1----:R-:W3:Y:S01]  /*fda0*/  LDL R206, [R1+0x314] ;  /* 0x0003140001ce7983 */ /* 0x002ee20000100800 */
[----:B------:R-:W-:Y:S02]  /*fdb0*/  IMAD.MOV.U32 R234, RZ, RZ, R237 ;  /* 0x000000ffffea7224 */ /* 0x000fe400078e00ed */
[----:B------:R-:W-:Y:S01]  /*fdc0*/  IMAD.MOV.U32 R237, RZ, RZ, R3 ;  /* 0x000000ffffed7224 */ /* 0x000fe200078e0003 */
[----:B------:R-:W-:Y:S01]  /*fdd0*/  PRMT R180, RZ, 0x7610, R180 ;  /* 0x00007610ffb47816 */ /* 0x000fe200000000b4 */
[----:B------:R-:W-:Y:S01]  /*fde0*/  IMAD.MOV.U32 R3, RZ, RZ, R145 ;  /* 0x000000ffff037224 */ /* 0x000fe200078e0091 */
[----:B------:R-:W3:Y:S04]  /*fdf0*/  LDL R233, [R1+0x2f4] ;  /* 0x0002f40001e97983 */ /* 0x000ee80000100800 */
[----:B------:R-:W3:Y:S04]  /*fe00*/  LDL R145, [R1+0x318] ;  /* 0x0003180001917983 */ /* 0x000ee80000100800 */
[----:B------:R-:W3:Y:S01]  /*fe10*/  LDL R232, [R1+0x2f8] ;  /* 0x0002f80001e87983 */ /* 0x000ee20000100800 */
[----:B--2---:R-:W-:-:S04]  /*fe20*/  @!P0 LOP3.LUT R7, R7, R6, RZ, 0x3c, !PT ;  /* 0x0000000607078212 */ /* 0x004fc800078e3cff */
[----:B------:R-:W-:-:S04]  /*fe30*/  @!P0 LOP3.LUT R6, R7, R6, RZ, 0x3c, !PT ;  /* 0x0000000607068212 */ /* 0x000fc800078e3cff */
[----:B------:R-:W-:-:S05]  /*fe40*/  @!P0 LOP3.LUT R7, R7, R6, RZ, 0x3c, !PT ;  /* 0x0000000607078212 */ /* 0x000fca00078e3cff */
[----:B------:R4:W2:Y:S04]  /*fe50*/  @!P0 LDG.E.U16 R181, desc[UR16][R6.64] ;  /* 0x0000001006b58981 */ /* 0x0008a8000c1e1500 */
[----:B------:R-:W3:Y:S01]  /*fe60*/  LDL R7, [R1+0x334] ;  /* 0x0003340001077983 */ /* 0x000ee20000100800 */
[----:B----4-:R-:W-:-:S03]  /*fe70*/  @!P0 IMAD.MOV.U32 R6, RZ, RZ, R205 ;  /* 0x000000ffff068224 */ /* 0x010fc600078e00cd */
[----:B------:R-:W4:Y:S04]  /*fe80*/  LDL R205, [R1+0x2d8] ;  /* 0x0002d80001cd7983 */ /* 0x000f280000100800 */
[----:B------:R0:W-:Y:S04]  /*fe90*/  STS.U16 [R2+UR8+0x3800], R203 ;  /* 0x003800cb02007988 */ /* 0x0001e80008000408 */
[----:B------:R1:W-:Y:S04]  /*fea0*/  STS.U16 [R2+UR8+0x1000], R179 ;  /* 0x001000b302007988 */ /* 0x0003e80008000408 */
[----:B---3--:R3:W2:Y:S02]  /*feb0*/  @!P0 LDG.E.U16 R180, desc[UR16][R6.64] ;  /* 0x0000001006b48981 */ /* 0x0086a4000c1e1500 */
[----:B---3--:R-:W-:-:S02]  /*fec0*/  @!P0 IMAD.MOV.U32 R7, RZ, RZ, R206 ;  /* 0x000000ffff078224 */ /* 0x008fc400078e00ce */
[----:B------:R-:W3:Y:S01]  /*fed0*/  LDL R206, [R1+0x2d4] ;  /* 0x0002d40001ce7983 */ /* 0x000ee20000100800 */
[----:B------:R-:W-:-:S03]  /*fee0*/  @!P0 IMAD.MOV.U32 R6, RZ, RZ, R145 ;  /* 0x000000ffff068224 */ /* 0x000fc600078e0091 */
[----:B------:R-:W2:Y:S04]  /*fef0*/  LDL.LU R145, [R1+0x294] ;  /* 0x0002940001917983 */ /* 0x000ea80000300800 */
[----:B0-----:R-:W2:Y:S01]  /*ff00*/  LDL R203, [R1+0x2b8] ;  /* 0x0002b80001cb7983 */ /* 0x001ea20000100800 */
[----:B-1----:R-:W-:-:S03]  /*ff10*/  PRMT R179, RZ, 0x7610, R179 ;  /* 0x00007610ffb37816 */ /* 0x002fc600000000b3 */
[----:B------:R0:W-:Y:S04]  /*ff20*/  STS.U16 [R2+UR8+0xc00], R178 ;  /* 0x000c00b202007988 */ /* 0x0001e80008000408 */
[----:B------:R1:W2:Y:S01]  /*ff30*/  @!P0 LDG.E.U16 R179, desc[UR16][R6.64] ;  /* 0x0000001006b38981 */ /* 0x0002a2000c1e1500 */
[----:B0-----:R-:W-:Y:S01]  /*ff40*/  PRMT R178, RZ, 0x7610, R178 ;  /* 0x00007610ffb27816 */ /* 0x001fe200000000b2 */
[----:B-1----:R-:W-:Y:S02]  /*ff50*/  @!P0 IMAD.MOV.U32 R6, RZ, RZ, R232 ;  /* 0x000000ffff068224 */ /* 0x002fe400078e00e8 */
[----:B------:R-:W-:Y:S01]  /*ff60*/  @!P0 IMAD.MOV.U32 R7, RZ, RZ, R233 ;  /* 0x000000ffff078224 */ /* 0x000fe200078e00e9 */
[----:B------:R-:W-:Y:S01]  /*ff70*/  PRMT R177, RZ, 0x7610, R177 ;  /* 0x00007610ffb17816 */ /* 0x000fe200000000b1 */
[----:B------:R-:W-:Y:S01]  /*ff80*/  IMAD.MOV.U32 R233, RZ, RZ, R234 ;  /* 0x000000ffffe97224 */ /* 0x000fe200078e00ea */
[----:B------:R0:W-:Y:S01]  /*ff90*/  STS.U16 [R2+UR8+0x3400], R204 ;  /* 0x003400cc02007988 */ /* 0x0001e20008000408 */
[----:B------:R-:W-:-:S03]  /*ffa0*/  IMAD.MOV.U32 R234, RZ, RZ, R3 ;  /* 0x000000ffffea7224 */ /* 0x000fc600078e0003 */
[----:B------:R4:W2:Y:S01]  /*ffb0*/  @!P0 LDG.E.U16 R178, desc[UR16][R6.64] ;  /* 0x0000001006b28981 */ /* 0x0008a2000c1e1500 */
[----:B------:R-:W-:-:S03]  /*ffc0*/  IMAD.MOV.U32 R3, RZ, RZ, R149 ;  /* 0x000000ffff037224 */ /* 0x000fc600078e0095 */
[----:B------:R-:W2:Y:S04]  /*ffd0*/  LDL R232, [R1+0x298] ;  /* 0x0002980001e87983 */ /* 0x000ea80000100800 */
[----:B0-----:R-:W2:Y:S01]  /*ffe0*/  LDL.LU R204, [R1+0x274] ;  /* 0x0002740001cc7983 */ /* 0x001ea20000300800 */
[----:B----4-:R-:W-:-:S03]  /*fff0*/  @!P0 IMAD.MOV.U32 R6, RZ, RZ, R205 ;  /* 0x000000ffff068224 */ /* 0x010fc600078e00cd */
[----:B------:R-:W4:Y:S04]  /*10000*/  LDL.LU R149, [R1+0x278] ;  /* 0x0002780001957983 */ /* 0x000f280000300800 */
[----:B------:R-:W4:Y:S01]  /*10010*/  LDL R205, [R1+0x258] ;  /* 0x0002580001cd7983 */ /* 0x000f220000100800 */
[----:B---3--:R-:W-:-:S03]  /*10020*/  @!P0 IMAD.MOV.U32 R7, RZ, RZ, R206 ;  /* 0x000000ffff078224 */ /* 0x008fc600078e00ce */
[----:B------:R-:W3:Y:S04]  /*10030*/  LDL.LU R206, [R1+0x254] ;  /* 0x0002540001ce7983 */ /* 0x000ee80000300800 */
[----:B------:R2:W3:Y:S04]  /*10040*/  @!P0 LDG.E.U16 R177, desc[UR16][R6.64] ;  /* 0x0000001006b18981 */ /* 0x0004e8000c1e1500 */
[----:B------:R-:W4:Y:S01]  /*10050*/  LDL R7, [R1+0x2b4] ;  /* 0x0002b40001077983 */ /* 0x000f220000100800 */
[----:B--2---:R-:W-:-:S03]  /*10060*/  @!P0 IMAD.MOV.U32 R6, RZ, RZ, R203 ;  /* 0x000000ffff068224 */ /* 0x004fc600078e00cb */
[----:B------:R-:W2:Y:S04]  /*10070*/  LDL.LU R203, [R1+0x238] ;  /* 0x0002380001cb7983 */ /* 0x000ea80000300800 */
[----:B------:R0:W-:Y:S01]  /*10080*/  STS.U16 [R2+UR8+0x800], R176 ;  /* 0x000800b002007988 */ /* 0x0001e20008000408 */
[----:B------:R-:W-:Y:S02]  /*10090*/  PRMT R175, RZ, 0x7610, R175 ;  /* 0x00007610ffaf7816 */ /* 0x000fe400000000af */
[----:B0-----:R-:W-:Y:S01]  /*100a0*/  PRMT R176, RZ, 0x7610, R176 ;  /* 0x00007610ffb07816 */ /* 0x001fe200000000b0 */
[----:B------:R0:W-:Y:S01]  /*100b0*/  STS.U16 [R2+UR8+0x400], R174 ;  /* 0x000400ae02007988 */ /* 0x0001e20008000408 */
[----:B------:R-:W-:Y:S02]  /*100c0*/  PRMT R173, RZ, 0x7610, R173 ;  /* 0x00007610ffad7816 */ /* 0x000fe400000000ad */
[----:B0-----:R-:W-:Y:S01]  /*100d0*/  PRMT R174, RZ, 0x7610, R174 ;  /* 0x00007610ffae7816 */ /* 0x001fe200000000ae */
[----:B------:R0:W-:Y:S04]  /*100e0*/  STS.U16 [R2+UR8], R172 ;  /* 0x000000ac02007988 */ /* 0x0001e80008000408 */
[----:B------:R1:W-:Y:S01]  /*100f0*/  STS.U16 [R2+UR8+0x3c00], R171 ;  /* 0x003c00ab02007988 */ /* 0x0003e20008000408 */
[----:B0-----:R-:W-:-:S02]  /*10100*/  PRMT R172, RZ, 0x7610, R172 ;  /* 0x00007610ffac7816 */ /* 0x001fc400000000ac */
[----:B-1----:R-:W-:Y:S01]  /*10110*/  PRMT R171, RZ, 0x7610, R171 ;  /* 0x00007610ffab7816 */ /* 0x002fe200000000ab */
[----:B------:R0:W-:Y:S02]  /*10120*/  STS.U16 [R2+UR8+0x5c00], R170 ;  /* 0x005c00aa02007988 */ /* 0x0001e40008000408 */
[----:B0-----:R-:W-:Y:S02]  /*10130*/  PRMT R170, RZ, 0x7610, R170 ;  /* 0x00007610ffaa7816 */ /* 0x001fe400000000aa */
[----:B----4-:R0:W4:Y:S02]  /*10140*/  @!P0 LDG.E.U16 R176, desc[UR16][R6.64] ;  /* 0x0000001006b08981 */ /* 0x010124000c1e1500 */
[----:B0-----:R-:W-:Y:S02]  /*10150*/  @!P0 IMAD.MOV.U32 R6, RZ, RZ, R232 ;  /* 0x000000ffff068224 */ /* 0x001fe400078e00e8 */
[----:B------:R-:W-:-:S05]  /*10160*/  @!P0 IMAD.MOV.U32 R7, RZ, RZ, R145 ;  /* 0x000000ffff078224 */ /* 0x000fca00078e0091 */
[----:B------:R0:W4:Y:S02]  /*10170*/  @!P0 LDG.E.U16 R175, desc[UR16][R6.64] ;  /* 0x0000001006af8981 */ /* 0x000124000c1e1500 */
[----:B0-----:R-:W-:Y:S02]  /*10180*/  @!P0 IMAD.MOV.U32 R6, RZ, RZ, R149 ;  /* 0x000000ffff068224 */ /* 0x001fe400078e0095 */
[----:B------:R-:W-:-:S05]  /*10190*/  @!P0 IMAD.MOV.U32 R7, RZ, RZ, R204 ;  /* 0x000000ffff078224 */ /* 0x000fca00078e00cc */
[----:B------:R0:W4:Y:S02]  /*101a0*/  @!P0 LDG.E.U16 R174, desc[UR16][R6.64] ;  /* 0x0000001006ae8981 */ /* 0x000124000c1e1500 */
[----:B0-----:R-:W-:Y:S02]  /*101b0*/  @!P0 IMAD.MOV.U32 R6, RZ, RZ, R205 ;  /* 0x000000ffff068224 */ /* 0x001fe400078e00cd */
[----:B---3--:R-:W-:Y:S01]  /*101c0*/  @!P0 IMAD.MOV.U32 R7, RZ, RZ, R206 ;  /* 0x000000ffff078224 */ /* 0x008fe200078e00ce */
[----:B------:R-:W3:Y:S04]  /*101d0*/  LDL R205, [R1+0x590] ;  /* 0x0005900001cd7983 */ /* 0x000ee80000100800 */
[----:B------:R2:W4:Y:S01]  /*101e0*/  @!P0 LDG.E.U16 R173, desc[UR16][R6.64] ;  /* 0x0000001006ad8981 */ /* 0x000522000c1e1500 */
[----:B------:R-:W-:-:S02]  /*101f0*/  IMAD.MOV.U32 R232, RZ, RZ, R233 ;  /* 0x000000ffffe87224 */ /* 0x000fc400078e00e9 */
[----:B------:R-:W-:Y:S02]  /*10200*/  IMAD.MOV.U32 R233, RZ, RZ, R234 ;  /* 0x000000ffffe97224 */ /* 0x000fe400078e00ea */
[----:B--2---:R-:W-:Y:S02]  /*10210*/  @!P0 IMAD.MOV.U32 R6, RZ, RZ, R203 ;  /* 0x000000ffff068224 */ /* 0x004fe400078e00cb */
[----:B------:R-:W-:Y:S02]  /*10220*/  @!P0 IMAD.MOV.U32 R7, RZ, RZ, R241 ;  /* 0x000000ffff078224 */ /* 0x000fe400078e00f1 */
[----:B------:R-:W-:Y:S02]  /*10230*/  IMAD.MOV.U32 R234, RZ, RZ, R247 ;  /* 0x000000ffffea7224 */ /* 0x000fe400078e00f7 */
[----:B------:R-:W2:Y:S04]  /*10240*/  LDL.LU R247, [R1+0x2ac] ;  /* 0x0002ac0001f77983 */ /* 0x000ea80000300800 */
[----:B------:R0:W4:Y:S04]  /*10250*/  @!P0 LDG.E.U16 R172, desc[UR16][R6.64] ;  /* 0x0000001006ac8981 */ /* 0x000128000c1e1500 */
[----:B------:R1:W-:Y:S01]  /*10260*/  STL [R1+0x824], R241 ;  /* 0x000824f101007387 */ /* 0x0003e20000100800 */
[----:B0-----:R-:W-:-:S02]  /*10270*/  @!P0 IMAD.MOV.U32 R6, RZ, RZ, R244 ;  /* 0x000000ffff068224 */ /* 0x001fc400078e00f4 */
[----:B------:R-:W-:Y:S01]  /*10280*/  @!P0 IMAD.MOV.U32 R7, RZ, RZ, R240 ;  /* 0x000000ffff078224 */ /* 0x000fe200078e00f0 */
[----:B-1----:R-:W2:Y:S04]  /*10290*/  LDL R241, [R1+0x58c] ;  /* 0x00058c0001f17983 */ /* 0x002ea80000100800 */
[----:B------:R0:W-:Y:S04]  /*102a0*/  STL [R1+0x82c], R244 ;  /* 0x00082cf401007387 */ /* 0x0001e80000100800 */
[----:B------:R1:W4:Y:S04]  /*102b0*/  @!P0 LDG.E.U16 R171, desc[UR16][R6.64] ;  /* 0x0000001006ab8981 */ /* 0x000328000c1e1500 */
[----:B0-----:R-:W4:Y:S04]  /*102c0*/  LDL R244, [R1+0x570] ;  /* 0x0005700001f47983 */ /* 0x001f280000100800 */
[----:B------:R0:W-:Y:S01]  /*102d0*/  STL [R1+0x828], R240 ;  /* 0x000828f001007387 */ /* 0x0001e20000100800 */
[----:B-1----:R-:W-:-:S02]  /*102e0*/  @!P0 IMAD.MOV.U32 R6, RZ, RZ, R251 ;  /* 0x000000ffff068224 */ /* 0x002fc400078e00fb */
[----:B------:R-:W-:-:S05]  /*102f0*/  @!P0 IMAD.MOV.U32 R7, RZ, RZ, R250 ;  /* 0x000000ffff078224 */ /* 0x000fca00078e00fa */
[----:B------:R1:W4:Y:S04]  /*10300*/  @!P0 LDG.E.U16 R170, desc[UR16][R6.64] ;  /* 0x0000001006aa8981 */ /* 0x000328000c1e1500 */
[----:B0-----:R-:W4:Y:S04]  /*10310*/  LDL.LU R240, [R1+0x24c] ;  /* 0x00024c0001f07983 */ /* 0x001f280000300800 */
[----:B------:R0:W-:Y:S01]  /*10320*/  STL [R1+0x834], R251 ;  /* 0x000834fb01007387 */ /* 0x0001e20000100800 */
[----:B-1----:R-:W-:Y:S02]  /*10330*/  @!P0 IMAD.MOV.U32 R6, RZ, RZ, R243 ;  /* 0x000000ffff068224 */ /* 0x002fe400078e00f3 */
[----:B------:R-:W-:Y:S01]  /*10340*/  @!P0 IMAD.MOV.U32 R7, RZ, RZ, R242 ;  /* 0x000000ffff078224 */ /* 0x000fe200078e00f2 */
[----:B0-----:R-:W4:Y:S04]  /*10350*/  LDL.LU R251, [R1+0x230] ;  /* 0x0002300001fb7983 */ /* 0x001f280000300800 */
[----:B------:R0:W-:Y:S04]  /*10360*/  STL [R1+0x830], R250 ;  /* 0x000830fa01007387 */ /* 0x0001e80000100800 */
[----:B0-----:R-:W4:Y:S04]  /*10370*/  LDL R250, [R1+0x56c] ;  /* 0x00056c0001fa7983 */ /* 0x001f280000100800 */
[----:B------:R0:W-:Y:S04]  /*10380*/  STL [R1+0x83c], R243 ;  /* 0x00083cf301007387 */ /* 0x0001e80000100800 */
[----:B0-----:R-:W3:Y:S04]  /*10390*/  LDL R243, [R1+0x7ac] ;  /* 0x0007ac0001f37983 */ /* 0x001ee80000100800 */
[----:B------:R0:W-:Y:S04]  /*103a0*/  STL [R1+0x838], R242 ;  /* 0x000838f201007387 */ /* 0x0001e80000100800 */
[----:B0-----:R-:W2:Y:S01]  /*103b0*/  LDL R242, [R1+0x7a8] ;  /* 0x0007a80001f27983 */ /* 0x001ea20000100800 */
[----:B------:R-:W-:-:S02]  /*103c0*/  PRMT R169, RZ, 0x7610, R169 ;  /* 0x00007610ffa97816 */ /* 0x000fc400000000a9 */
[----:B------:R-:W-:-:S04]  /*103d0*/  PRMT R168, RZ, 0x7610, R168 ;  /* 0x00007610ffa87816 */ /* 0x000fc800000000a8 */
[----:B------:R3:W4:Y:S01]  /*103e0*/  @!P0 LDG.E.U16 R169, desc[UR16][R6.64] ;  /* 0x0000001006a98981 */ /* 0x000722000c1e1500 */
[----:B------:R-:W-:Y:S02]  /*103f0*/  PRMT R167, RZ, 0x7610, R167 ;  /* 0x00007610ffa77816 */ /* 0x000fe400000000a7 */
[----:B------:R-:W-:Y:S01]  /*10400*/  PRMT R166, RZ, 0x7610, R166 ;  /* 0x00007610ffa67816 */ /* 0x000fe200000000a6 */
[----:B---3--:R-:W-:Y:S02]  /*10410*/  @!P0 IMAD.MOV.U32 R6, RZ, RZ, R243 ;  /* 0x000000ffff068224 */ /* 0x008fe400078e00f3 */
[----:B------:R-:W3:Y:S01]  /*10420*/  LDL R243, [R1+0x550] ;  /* 0x0005500001f37983 */ /* 0x000ee20000100800 */
[----:B--2---:R-:W-:-:S03]  /*10430*/  @!P0 IMAD.MOV.U32 R7, RZ, RZ, R242 ;  /* 0x000000ffff078224 */ /* 0x004fc600078e00f2 */
[----:B------:R0:W-:Y:S04]  /*10440*/  STS.U16 [R2+UR8+0x4000], R165 ;  /* 0x004000a502007988 */ /* 0x0001e80008000408 */
[----:B------:R1:W2:Y:S04]  /*10450*/  @!P0 LDG.E.U16 R168, desc[UR16][R6.64] ;  /* 0x0000001006a88981 */ /* 0x0002a8000c1e1500 */
[----:B------:R0:W-:Y:S01]  /*10460*/  STS.U16 [R2+UR8+0x6000], R164 ;  /* 0x006000a402007988 */ /* 0x0001e20008000408 */
[----:B------:R-:W-:-:S03]  /*10470*/  PRMT R163, RZ, 0x7610, R163 ;  /* 0x00007610ffa37816 */ /* 0x000fc600000000a3 */
[----:B------:R-:W2:Y:S01]  /*10480*/  LDL R242, [R1+0x7cc] ;  /* 0x0007cc0001f27983 */ /* 0x000ea20000100800 */
[----:B-1----:R-:W-:Y:S02]  /*10490*/  @!P0 IMAD.MOV.U32 R6, RZ, RZ, R205 ;  /* 0x000000ffff068224 */ /* 0x002fe400078e00cd */
[----:B------:R-:W-:Y:S01]  /*104a0*/  @!P0 IMAD.MOV.U32 R7, RZ, RZ, R241 ;  /* 0x000000ffff078224 */ /* 0x000fe200078e00f1 */
[----:B------:R-:W2:Y:S04]  /*104b0*/  LDL R205, [R1+0x530] ;  /* 0x0005300001cd7983 */ /* 0x000ea80000100800 */
[----:B------:R4:W2:Y:S04]  /*104c0*/  @!P0 LDG.E.U16 R167, desc[UR16][R6.64] ;  /* 0x0000001006a78981 */ /* 0x0008a8000c1e1500 */
[----:B------:R-:W2:Y:S01]  /*104d0*/  LDL R241, [R1+0x52c] ;  /* 0x00052c0001f17983 */ /* 0x000ea20000100800 */
[----:B----4-:R-:W-:-:S02]  /*104e0*/  @!P0 IMAD.MOV.U32 R6, RZ, RZ, R244 ;  /* 0x000000ffff068224 */ /* 0x010fc400078e00f4 */
[----:B------:R-:W-:Y:S01]  /*104f0*/  @!P0 IMAD.MOV.U32 R7, RZ, RZ, R250 ;  /* 0x000000ffff078224 */ /* 0x000fe200078e00fa */
[----:B------:R-:W4:Y:S04]  /*10500*/  LDL R244, [R1+0x510] ;  /* 0x0005100001f47983 */ /* 0x000f280000100800 */
[----:B------:R3:W4:Y:S04]  /*10510*/  @!P0 LDG.E.U16 R166, desc[UR16][R6.64] ;  /* 0x0000001006a68981 */ /* 0x000728000c1e1500 */
[----:B------:R-:W4:Y:S04]  /*10520*/  LDL R250, [R1+0x50c] ;  /* 0x00050c0001fa7983 */ /* 0x000f280000100800 */
[----:B------:R-:W2:Y:S01]  /*10530*/  LDL R7, [R1+0x54c] ;  /* 0x00054c0001077983 */ /* 0x000ea20000100800 */
[----:B0-----:R-:W-:-:S02]  /*10540*/  PRMT R165, RZ, 0x7610, R165 ;  /* 0x00007610ffa57816 */ /* 0x001fc400000000a5 */
[----:B------:R-:W-:Y:S01]  /*10550*/  PRMT R164, RZ, 0x7610, R164 ;  /* 0x00007610ffa47816 */ /* 0x000fe200000000a4 */
[----:B------:R-:W-:Y:S04]  /*10560*/  STS.U16 [R2+UR8+0x4400], R158 ;  /* 0x0044009e02007988 */ /* 0x000fe80008000408 */
        /* <DEDUP_REMOVED lines=11> */
[----:B------:R-:W-:Y:S01]  /*10620*/  STS.U16 [R2+UR8+0x7c00], R15 ;  /* 0x007c000f02007988 */ /* 0x000fe20008000408 */
[----:B---3--:R-:W-:-:S03]  /*10630*/  @!P0 IMAD.MOV.U32 R6, RZ, RZ, R243 ;  /* 0x000000ffff068224 */ /* 0x008fc600078e00f3 */
[----:B------:R-:W3:Y:S04]  /*10640*/  LDL R243, [R1+0x4f0] ;  /* 0x0004f00001f37983 */ /* 0x000ee80000100800 */
[----:B--2---:R0:W2:Y:S02]  /*10650*/  @!P0 LDG.E.U16 R165, desc[UR16][R6.64] ;  /* 0x0000001006a58981 */ /* 0x0040a4000c1e1500 */
[----:B0-----:R-:W-:Y:S02]  /*10660*/  @!P0 IMAD.MOV.U32 R6, RZ, RZ, R205 ;  /* 0x000000ffff068224 */ /* 0x001fe400078e00cd */
        /* <DEDUP_REMOVED lines=9> */
[----:B------:R-:W2:Y:S04]  /*10700*/  LDL R7, [R1+0x4ec] ;  /* 0x0004ec0001077983 */ /* 0x000ea80000100800 */
[----:B------:R0:W-:Y:S04]  /*10710*/  STL [R1+0x840], R2 ;  /* 0x0008400201007387 */ /* 0x0001e80000100800 */
[----:B0-----:R-:W4:Y:S01]  /*10720*/  LDL R2, [R1+0x490] ;  /* 0x0004900001027983 */ /* 0x001f220000100800 */
[----:B------:R-:W-:-:S02]  /*10730*/  PRMT R162, RZ, 0x7610, R162 ;  /* 0x00007610ffa27816 */ /* 0x000fc400000000a2 */
[----:B------:R-:W-:Y:S01]  /*10740*/  PRMT R161, RZ, 0x7610, R161 ;  /* 0x00007610ffa17816 */ /* 0x000fe200000000a1 */
[----:B------:R0:W-:Y:S01]  /*10750*/  STS.U16 [R242+UR8+0x100], R211 ;  /* 0x000100d3f2007988 */ /* 0x0001e20008000408 */
[----:B------:R-:W-:-:S03]  /*10760*/  PRMT R160, RZ, 0x7610, R160 ;  /* 0x00007610ffa07816 */ /* 0x000fc600000000a0 */
[----:B------:R1:W-:Y:S04]  /*10770*/  STS.U16 [R242+UR8+0x500], R210 ;  /* 0x000500d2f2007988 */ /* 0x0003e80008000408 */
[----:B0-----:R-:W4:Y:S04]  /*10780*/  LDL R211, [R1+0x44c] ;  /* 0x00044c0001d37983 */ /* 0x001f280000100800 */
[----:B-1----:R-:W4:Y:S04]  /*10790*/  LDL R210, [R1+0x450] ;  /* 0x0004500001d27983 */ /* 0x002f280000100800 */
[----:B------:R0:W-:Y:S04]  /*107a0*/  STS.U16 [R242+UR8+0x900], R209 ;  /* 0x000900d1f2007988 */ /* 0x0001e80008000408 */
[----:B0-----:R-:W4:Y:S01]  /*107b0*/  LDL R209, [R1+0x42c] ;  /* 0x00042c0001d17983 */ /* 0x001f220000100800 */
[----:B---3--:R-:W-:-:S03]  /*107c0*/  @!P0 IMAD.MOV.U32 R6, RZ, RZ, R243 ;  /* 0x000000ffff068224 */ /* 0x008fc600078e00f3 */
[----:B------:R-:W3:Y:S04]  /*107d0*/  LDL R243, [R1+0x48c] ;  /* 0x00048c0001f37983 */ /* 0x000ee80000100800 */
[----:B--2---:R0:W2:Y:S02]  /*107e0*/  @!P0 LDG.E.U16 R162, desc[UR16][R6.64] ;  /* 0x0000001006a28981 */ /* 0x0040a4000c1e1500 */
[----:B0-----:R-:W-:Y:S02]  /*107f0*/  @!P0 IMAD.MOV.U32 R7, RZ, RZ, R241 ;  /* 0x000000ffff078224 */ /* 0x001fe400078e00f1 */
[----:B------:R-:W-:Y:S02]  /*10800*/  IMAD.MOV.U32 R241, RZ, RZ, R232 ;  /* 0x000000fffff17224 */ /* 0x000fe400078e00e8 */
[----:B------:R-:W-:Y:S01]  /*10810*/  @!P0 IMAD.MOV.U32 R6, RZ, RZ, R205 ;  /* 0x000000ffff068224 */ /* 0x000fe200078e00cd */
[----:B------:R-:W2:Y:S01]  /*10820*/  LDL R232, [R1+0x470] ;  /* 0x0004700001e87983 */ /* 0x000ea20000100800 */
[----:B------:R-:W-:-:S03]  /*10830*/  IMAD.MOV.U32 R205, RZ, RZ, R233 ;  /* 0x000000ffffcd7224 */ /* 0x000fc600078e00e9 */
[----:B------:R-:W2:Y:S04]  /*10840*/  LDL R233, [R1+0x46c] ;  /* 0x00046c0001e97983 */ /* 0x000ea80000100800 */
[----:B------:R4:W2:Y:S02]  /*10850*/  @!P0 LDG.E.U16 R161, desc[UR16][R6.64] ;  /* 0x0000001006a18981 */ /* 0x0008a4000c1e1500 */
[----:B----4-:R-:W-:Y:S02]  /*10860*/  @!P0 IMAD.MOV.U32 R6, RZ, RZ, R244 ;  /* 0x000000ffff068224 */ /* 0x010fe400078e00f4 */
[----:B------:R-:W-:Y:S01]  /*10870*/  @!P0 IMAD.MOV.U32 R7, RZ, RZ, R250 ;  /* 0x000000ffff078224 */ /* 0x000fe200078e00fa */
[----:B------:R-:W-:Y:S01]  /*10880*/  PRMT R159, RZ, 0x7610, R159 ;  /* 0x00007610ff9f7816 */ /* 0x000fe2000000009f */
[----:B------:R-:W4:Y:S04]  /*10890*/  LDL R244, [R1+0x40c] ;  /* 0x00040c0001f47983 */ /* 0x000f280000100800 */
[----:B------:R0:W4:Y:S02]  /*108a0*/  @!P0 LDG.E.U16 R160, desc[UR16][R6.64] ;  /* 0x0000001006a08981 */ /* 0x000124000c1e1500 */
[----:B0-----:R-:W-:-:S02]  /*108b0*/  @!P0 IMAD.MOV.U32 R6, RZ, RZ, R2 ;  /* 0x000000ffff068224 */ /* 0x001fc400078e0002 */
[----:B------:R-:W4:Y:S01]  /*108c0*/  LDL R2, [R1+0x430] ;  /* 0x0004300001027983 */ /* 0x000f220000100800 */
[----:B------:R-:W-:Y:S02]  /*108d0*/  PRMT R158, RZ, 0x7610, R158 ;  /* 0x00007610ff9e7816 */ /* 0x000fe4000000009e */
[----:B------:R-:W-:Y:S01]  /*108e0*/  PRMT R157, RZ, 0x7610, R157 ;  /* 0x00007610ff9d7816 */ /* 0x000fe2000000009d */
[----:B---3--:R-:W-:Y:S02]  /*108f0*/  @!P0 IMAD.MOV.U32 R7, RZ, RZ, R243 ;  /* 0x000000ffff078224 */ /* 0x008fe400078e00f3 */
[----:B------:R-:W3:Y:S04]  /*10900*/  LDL R243, [R1+0x410] ;  /* 0x0004100001f37983 */ /* 0x000ee80000100800 */
[----:B------:R2:W3:Y:S02]  /*10910*/  @!P0 LDG.E.U16 R159, desc[UR16][R6.64] ;  /* 0x00000010069f8981 */ /* 0x0004e4000c1e1500 */
[----:B--2---:R-:W-:-:S02]  /*10920*/  @!P0 IMAD.MOV.U32 R6, RZ, RZ, R232 ;  /* 0x000000ffff068224 */ /* 0x004fc400078e00e8 */
[----:B------:R-:W-:Y:S02]  /*10930*/  IMAD.MOV.U32 R232, RZ, RZ, R234 ;  /* 0x000000ffffe87224 */ /* 0x000fe400078e00ea */
[----:B------:R-:W-:Y:S01]  /*10940*/  @!P0 IMAD.MOV.U32 R7, RZ, RZ, R233 ;  /* 0x000000ffff078224 */ /* 0x000fe200078e00e9 */
[----:B------:R-:W2:Y:S04]  /*10950*/  LDL R234, [R1+0x3ec] ;  /* 0x0003ec0001ea7983 */ /* 0x000ea80000100800 */
[----:B------:R-:W2:Y:S04]  /*10960*/  LDL R233, [R1+0x3f0] ;  /* 0x0003f00001e97983 */ /* 0x000ea80000100800 */
[----:B------:R0:W2:Y:S02]  /*10970*/  @!P0 LDG.E.U16 R158, desc[UR16][R6.64] ;  /* 0x00000010069e8981 */ /* 0x0000a4000c1e1500 */
[----:B0-----:R-:W-:-:S02]  /*10980*/  @!P0 IMAD.MOV.U32 R6, RZ, RZ, R210 ;  /* 0x000000ffff068224 */ /* 0x001fc400078e00d2 */
[----:B------:R-:W-:Y:S01]  /*10990*/  @!P0 IMAD.MOV.U32 R7, RZ, RZ, R211 ;  /* 0x000000ffff078224 */ /* 0x000fe200078e00d3 */
[----:B------:R-:W2:Y:S04]  /*109a0*/  LDL R210, [R1+0x3d0] ;  /* 0x0003d00001d27983 */ /* 0x000ea80000100800 */
[----:B------:R-:W2:Y:S04]  /*109b0*/  LDL R211, [R1+0x3cc] ;  /* 0x0003cc0001d37983 */ /* 0x000ea80000100800 */
[----:B------:R4:W2:Y:S02]  /*109c0*/  @!P0 LDG.E.U16 R157, desc[UR16][R6.64] ;  /* 0x00000010069d8981 */ /* 0x0008a4000c1e1500 */
[----:B----4-:R-:W-:-:S02]  /*109d0*/  @!P0 IMAD.MOV.U32 R6, RZ, RZ, R2 ;  /* 0x000000ffff068224 */ /* 0x010fc400078e0002 */
[----:B------:R-:W4:Y:S01]  /*109e0*/  LDL R2, [R1+0x3b0] ;  /* 0x0003b00001027983 */ /* 0x000f220000100800 */
[----:B------:R-:W-:-:S03]  /*109f0*/  @!P0 IMAD.MOV.U32 R7, RZ, RZ, R209 ;  /* 0x000000ffff078224 */ /* 0x000fc600078e00d1 */
[----:B------:R-:W4:Y:S04]  /*10a00*/  LDL R209, [R1+0x3ac] ;  /* 0x0003ac0001d17983 */ /* 0x000f280000100800 */
[----:B------:R0:W-:Y:S01]  /*10a10*/  STS.U16 [R242+UR8+0xd00], R156 ;  /* 0x000d009cf2007988 */ /* 0x0001e20008000408 */
[----:B------:R-:W-:Y:S02]  /*10a20*/  PRMT R155, RZ, 0x7610, R155 ;  /* 0x00007610ff9b7816 */ /* 0x000fe4000000009b */
[----:B0-----:R-:W-:-:S06]  /*10a30*/  PRMT R156, RZ, 0x7610, R156 ;  /* 0x00007610ff9c7816 */ /* 0x001fcc000000009c */
[----:B------:R0:W4:Y:S02]  /*10a40*/  @!P0 LDG.E.U16 R156, desc[UR16][R6.64] ;  /* 0x00000010069c8981 */ /* 0x000124000c1e1500 */
[----:B0-----:R-:W-:Y:S02]  /*10a50*/  @!P0 IMAD.MOV.U32 R7, RZ, RZ, R244 ;  /* 0x000000ffff078224 */ /* 0x001fe400078e00f4 */
[----:B------:R0:W-:Y:S04]  /*10a60*/  STS.U16 [R242+UR8+0x1100], R154 ;  /* 0x0011009af2007988 */ /* 0x0001e80008000408 */
[----:B------:R-:W-:Y:S04]  /*10a70*/  STS.U16 [R242+UR8+0x1500], R20 ;  /* 0x00150014f2007988 */ /* 0x000fe80008000408 */
[----:B------:R-:W-:Y:S01]  /*10a80*/  STS.U16 [R242+UR8+0x1900], R19 ;  /* 0x00190013f2007988 */ /* 0x000fe20008000408 */
[----:B0-----:R-:W-:-:S03]  /*10a90*/  PRMT R154, RZ, 0x7610, R154 ;  /* 0x00007610ff9a7816 */ /* 0x001fc6000000009a */
[----:B------:R-:W-:Y:S04]  /*10aa0*/  STS.U16 [R242+UR8+0x1d00], R21 ;  /* 0x001d0015f2007988 */ /* 0x000fe80008000408 */
[----:B------:R0:W-:Y:S04]  /*10ab0*/  STS.U16 [R242+UR8+0x2100], R213 ;  /* 0x002100d5f2007988 */ /* 0x0001e80008000408 */
[----:B------:R1:W-:Y:S01]  /*10ac0*/  STS.U16 [R242+UR8+0x2500], R219 ;  /* 0x002500dbf2007988 */ /* 0x0003e20008000408 */
[----:B------:R-:W-:-:S03]  /*10ad0*/  PRMT R152, RZ, 0x7610, R152 ;  /* 0x00007610ff987816 */ /* 0x000fc60000000098 */
[----:B0-----:R-:W4:Y:S04]  /*10ae0*/  LDL R213, [R1+0x370] ;  /* 0x0003700001d57983 */ /* 0x001f280000100800 */
[----:B-1----:R-:W4:Y:S01]  /*10af0*/  LDL R219, [R1+0x36c] ;  /* 0x00036c0001db7983 */ /* 0x002f220000100800 */
[----:B---3--:R-:W-:-:S05]  /*10b00*/  @!P0 IMAD.MOV.U32 R6, RZ, RZ, R243 ;  /* 0x000000ffff068224 */ /* 0x008fca00078e00f3 */
[----:B------:R2:W3:Y:S02]  /*10b10*/  @!P0 LDG.E.U16 R155, desc[UR16][R6.64] ;  /* 0x00000010069b8981 */ /* 0x0004e4000c1e1500 */
[----:B--2---:R-:W-:Y:S02]  /*10b20*/  @!P0 IMAD.MOV.U32 R7, RZ, RZ, R234 ;  /* 0x000000ffff078224 */ /* 0x004fe400078e00ea */
[----:B------:R-:W-:Y:S02]  /*10b30*/  IMAD.MOV.U32 R234, RZ, RZ, R236 ;  /* 0x000000ffffea7224 */ /* 0x000fe400078e00ec */
[----:B------:R-:W-:Y:S01]  /*10b40*/  @!P0 IMAD.MOV.U32 R6, RZ, RZ, R233 ;  /* 0x000000ffff068224 */ /* 0x000fe200078e00e9 */
[----:B------:R-:W2:Y:S04]  /*10b50*/  LDL R236, [R1+0x38c] ;  /* 0x00038c0001ec7983 */ /* 0x000ea80000100800 */
[----:B------:R-:W3:Y:S04]  /*10b60*/  LDL R233, [R1+0x390] ;  /* 0x0003900001e97983 */ /* 0x000ee80000100800 */
[----:B------:R0:W3:Y:S02]  /*10b70*/  @!P0 LDG.E.U16 R154, desc[UR16][R6.64] ;  /* 0x00000010069a8981 */ /* 0x0000e4000c1e1500 */
[----:B0-----:R-:W-:-:S02]  /*10b80*/  @!P0 IMAD.MOV.U32 R6, RZ, RZ, R210 ;  /* 0x000000ffff068224 */ /* 0x001fc400078e00d2 */
[----:B------:R-:W-:Y:S01]  /*10b90*/  @!P0 IMAD.MOV.U32 R7, RZ, RZ, R211 ;  /* 0x000000ffff078224 */ /* 0x000fe200078e00d3 */
[----:B------:R-:W3:Y:S04]  /*10ba0*/  LDL R210, [R1+0x350] ;  /* 0x0003500001d27983 */ /* 0x000ee80000100800 */
[----:B------:R-:W3:Y:S04]  /*10bb0*/  LDL R211, [R1+0x34c] ;  /* 0x00034c0001d37983 */ /* 0x000ee80000100800 */
[----:B------:R4:W3:Y:S02]  /*10bc0*/  @!P0 LDG.E.U16 R152, desc[UR16][R6.64] ;  /* 0x0000001006988981 */ /* 0x0008e4000c1e1500 */
[----:B----4-:R-:W-:-:S02]  /*10bd0*/  @!P0 IMAD.MOV.U32 R6, RZ, RZ, R2 ;  /* 0x000000ffff068224 */ /* 0x010fc400078e0002 */
[----:B------:R-:W4:Y:S01]  /*10be0*/  LDL R2, [R1+0x330] ;  /* 0x0003300001027983 */ /* 0x000f220000100800 */
[----:B------:R-:W-:-:S03]  /*10bf0*/  @!P0 IMAD.MOV.U32 R7, RZ, RZ, R209 ;  /* 0x000000ffff078224 */ /* 0x000fc600078e00d1 */
[----:B------:R-:W4:Y:S01]  /*10c00*/  LDL R209, [R1+0x32c] ;  /* 0x00032c0001d17983 */ /* 0x000f220000100800 */
[----:B------:R-:W-:Y:S02]  /*10c10*/  PRMT R23, RZ, 0x7610, R23 ;  /* 0x00007610ff177816 */ /* 0x000fe40000000017 */
[----:B------:R-:W-:-:S04]  /*10c20*/  PRMT R22, RZ, 0x7610, R22 ;  /* 0x00007610ff167816 */ /* 0x000fc80000000016 */
[----:B------:R2:W4:Y:S01]  /*10c30*/  @!P0 LDG.E.U16 R23, desc[UR16][R6.64] ;  /* 0x0000001006178981 */ /* 0x000522000c1e1500 */
[----:B------:R-:W-:Y:S01]  /*10c40*/  PRMT R21, RZ, 0x7610, R21 ;  /* 0x00007610ff157816 */ /* 0x000fe20000000015 */
[----:B------:R-:W-:Y:S01]  /*10c50*/  IMAD.MOV.U32 R244, RZ, RZ, R241 ;  /* 0x000000fffff47224 */ /* 0x000fe200078e00f1 */
[----:B------:R-:W-:Y:S01]  /*10c60*/  PRMT R20, RZ, 0x7610, R20 ;  /* 0x00007610ff147816 */ /* 0x000fe20000000014 */
[----:B------:R-:W-:Y:S02]  /*10c70*/  IMAD.MOV.U32 R241, RZ, RZ, R237 ;  /* 0x000000fffff17224 */ /* 0x000fe400078e00ed */
[----:B------:R-:W-:Y:S02]  /*10c80*/  IMAD.MOV.U32 R237, RZ, RZ, R143 ;  /* 0x000000ffffed7224 */ /* 0x000fe400078e008f */
[----:B------:R-:W4:Y:S01]  /*10c90*/  LDL R143, [R1+0x310] ;  /* 0x00031000018f7983 */ /* 0x000f220000100800 */
[----:B--2---:R-:W-:Y:S02]  /*10ca0*/  @!P0 IMAD.MOV.U32 R7, RZ, RZ, R236 ;  /* 0x000000ffff078224 */ /* 0x004fe400078e00ec */
[----:B---3--:R-:W-:-:S05]  /*10cb0*/  @!P0 IMAD.MOV.U32 R6, RZ, RZ, R233 ;  /* 0x000000ffff068224 */ /* 0x008fca00078e00e9 */
[----:B------:R0:W2:Y:S01]  /*10cc0*/  @!P0 LDG.E.U16 R22, desc[UR16][R6.64] ;  /* 0x0000001006168981 */ /* 0x0000a2000c1e1500 */
[----:B------:R-:W-:-:S03]  /*10cd0*/  IMAD.MOV.U32 R236, RZ, RZ, R146 ;  /* 0x000000ffffec7224 */ /* 0x000fc600078e0092 */
[----:B------:R-:W3:Y:S01]  /*10ce0*/  LDL R146, [R1+0x30c] ;  /* 0x00030c0001927983 */ /* 0x000ee20000100800 */
[----:B0-----:R-:W-:Y:S02]  /*10cf0*/  @!P0 IMAD.MOV.U32 R6, RZ, RZ, R213 ;  /* 0x000000ffff068224 */ /* 0x001fe400078e00d5 */
[----:B------:R-:W-:-:S05]  /*10d00*/  @!P0 IMAD.MOV.U32 R7, RZ, RZ, R219 ;  /* 0x000000ffff078224 */ /* 0x000fca00078e00db */
[----:B------:R0:W2:Y:S01]  /*10d10*/  @!P0 LDG.E.U16 R21, desc[UR16][R6.64] ;  /* 0x0000001006158981 */ /* 0x0000a2000c1e1500 */
[----:B------:R-:W-:-:S03]  /*10d20*/  IMAD.MOV.U32 R233, RZ, RZ, R147 ;  /* 0x000000ffffe97224 */ /* 0x000fc600078e0093 */
[----:B------:R-:W2:Y:S01]  /*10d30*/  LDL R147, [R1+0x2ec] ;  /* 0x0002ec0001937983 */ /* 0x000ea20000100800 */
[----:B0-----:R-:W-:Y:S02]  /*10d40*/  @!P0 IMAD.MOV.U32 R6, RZ, RZ, R210 ;  /* 0x000000ffff068224 */ /* 0x001fe400078e00d2 */
[----:B------:R-:W-:Y:S01]  /*10d50*/  @!P0 IMAD.MOV.U32 R7, RZ, RZ, R211 ;  /* 0x000000ffff078224 */ /* 0x000fe200078e00d3 */
[----:B------:R-:W2:Y:S04]  /*10d60*/  LDL R210, [R1+0x2d0] ;  /* 0x0002d00001d27983 */ /* 0x000ea80000100800 */
[----:B------:R4:W2:Y:S04]  /*10d70*/  @!P0 LDG.E.U16 R20, desc[UR16][R6.64] ;  /* 0x0000001006148981 */ /* 0x0008a8000c1e1500 */
[----:B------:R-:W2:Y:S01]  /*10d80*/  LDL R211, [R1+0x2cc] ;  /* 0x0002cc0001d37983 */ /* 0x000ea20000100800 */
[----:B----4-:R-:W-:-:S03]  /*10d90*/  @!P0 IMAD.MOV.U32 R6, RZ, RZ, R2 ;  /* 0x000000ffff068224 */ /* 0x010fc600078e0002 */
[----:B------:R-:W4:Y:S01]  /*10da0*/  LDL R2, [R1+0x2f0] ;  /* 0x0002f00001027983 */ /* 0x000f220000100800 */
[----:B------:R-:W-:-:S03]  /*10db0*/  @!P0 IMAD.MOV.U32 R7, RZ, RZ, R209 ;  /* 0x000000ffff078224 */ /* 0x000fc600078e00d1 */
[----:B------:R-:W4:Y:S01]  /*10dc0*/  LDL R209, [R1+0x2b0] ;  /* 0x0002b00001d17983 */ /* 0x000f220000100800 */
[----:B------:R-:W-:Y:S02]  /*10dd0*/  PRMT R19, RZ, 0x7610, R19 ;  /* 0x00007610ff137816 */ /* 0x000fe40000000013 */
[----:B------:R-:W-:-:S04]  /*10de0*/  PRMT R18, RZ, 0x7610, R18 ;  /* 0x00007610ff127816 */ /* 0x000fc80000000012 */
[----:B------:R0:W4:Y:S02]  /*10df0*/  @!P0 LDG.E.U16 R19, desc[UR16][R6.64] ;  /* 0x0000001006138981 */ /* 0x000124000c1e1500 */
[----:B0-----:R-:W-:Y:S02]  /*10e00*/  @!P0 IMAD.MOV.U32 R6, RZ, RZ, R143 ;  /* 0x000000ffff068224 */ /* 0x001fe400078e008f */
[----:B------:R-:W4:Y:S01]  /*10e10*/  LDL.LU R143, [R1+0x28c] ;  /* 0x00028c00018f7983 */ /* 0x000f220000300800 */
[----:B------:R-:W-:Y:S02]  /*10e20*/  PRMT R17, RZ, 0x7610, R17 ;  /* 0x00007610ff117816 */ /* 0x000fe40000000011 */
[----:B------:R-:W-:Y:S01]  /*10e30*/  PRMT R16, RZ, 0x7610, R16 ;  /* 0x00007610ff107816 */ /* 0x000fe20000000010 */
[----:B------:R-:W-:Y:S02]  /*10e40*/  IMAD.MOV.U32 R250, RZ, RZ, R205 ;  /* 0x000000fffffa7224 */ /* 0x000fe400078e00cd */
[----:B---3--:R-:W-:-:S02]  /*10e50*/  @!P0 IMAD.MOV.U32 R7, RZ, RZ, R146 ;  /* 0x000000ffff078224 */ /* 0x008fc400078e0092 */
[----:B------:R-:W3:Y:S04]  /*10e60*/  LDL.LU R146, [R1+0x290] ;  /* 0x0002900001927983 */ /* 0x000ee80000300800 */
[----:B------:R2:W3:Y:S02]  /*10e70*/  @!P0 LDG.E.U16 R18, desc[UR16][R6.64] ;  /* 0x0000001006128981 */ /* 0x0004e4000c1e1500 */
[----:B--2---:R-:W-:Y:S02]  /*10e80*/  @!P0 IMAD.MOV.U32 R7, RZ, RZ, R147 ;  /* 0x000000ffff078224 */ /* 0x004fe400078e0093 */
[----:B----4-:R-:W-:Y:S02]  /*10e90*/  @!P0 IMAD.MOV.U32 R6, RZ, RZ, R2 ;  /* 0x000000ffff068224 */ /* 0x010fe400078e0002 */
[----:B------:R-:W2:Y:S04]  /*10ea0*/  LDL.LU R2, [R1+0x26c] ;  /* 0x00026c0001027983 */ /* 0x000ea80000300800 */
[----:B------:R-:W4:Y:S04]  /*10eb0*/  LDL.LU R147, [R1+0x270] ;  /* 0x0002700001937983 */ /* 0x000f280000300800 */
[----:B------:R0:W2:Y:S02]  /*10ec0*/  @!P0 LDG.E.U16 R17, desc[UR16][R6.64] ;  /* 0x0000001006118981 */ /* 0x0000a4000c1e1500 */
[----:B0-----:R-:W-:-:S02]  /*10ed0*/  @!P0 IMAD.MOV.U32 R6, RZ, RZ, R210 ;  /* 0x000000ffff068224 */ /* 0x001fc400078e00d2 */
[----:B------:R-:W-:-:S05]  /*10ee0*/  @!P0 IMAD.MOV.U32 R7, RZ, RZ, R211 ;  /* 0x000000ffff078224 */ /* 0x000fca00078e00d3 */
[----:B------:R0:W2:Y:S02]  /*10ef0*/  @!P0 LDG.E.U16 R16, desc[UR16][R6.64] ;  /* 0x0000001006108981 */ /* 0x0000a4000c1e1500 */
[----:B0-----:R-:W-:Y:S02]  /*10f00*/  @!P0 IMAD.MOV.U32 R6, RZ, RZ, R209 ;  /* 0x000000ffff068224 */ /* 0x001fe400078e00d1 */
[----:B------:R-:W2:Y:S04]  /*10f10*/  LDL R209, [R1+0x7c8] ;  /* 0x0007c80001d17983 */ /* 0x000ea80000100800 */
[----:B------:R-:W2:Y:S04]  /*10f20*/  LDL.LU R205, [R1+0x250] ;  /* 0x0002500001cd7983 */ /* 0x000ea80000300800 */
[----:B------:R-:W-:Y:S04]  /*10f30*/  STL [R1+0x884], R247 ;  /* 0x000884f701007387 */ /* 0x000fe80000100800 */
[----:B------:R-:W-:Y:S04]  /*10f40*/  STL.64 [R1+0xad8], R150 ;  /* 0x000ad89601007387 */ /* 0x000fe80000100a00 */
[----:B------:R-:W-:Y:S01]  /*10f50*/  STL.64 [R1+0xad0], R148 ;  /* 0x000ad09401007387 */ /* 0x000fe20000100a00 */
[----:B------:R-:W-:Y:S01]  /*10f60*/  PRMT R15, RZ, 0x7610, R15 ;  /* 0x00007610ff0f7816 */ /* 0x000fe2000000000f */
[----:B------:R-:W-:Y:S01]  /*10f70*/  @!P0 IMAD.MOV.U32 R7, RZ, RZ, R247 ;  /* 0x000000ffff078224 */ /* 0x000fe200078e00f7 */
[----:B------:R-:W-:-:S04]  /*10f80*/  PRMT R14, RZ, 0x7610, R14 ;  /* 0x00007610ff0e7816 */ /* 0x000fc8000000000e */
[----:B------:R0:W2:Y:S01]  /*10f90*/  @!P0 LDG.E.U16 R15, desc[UR16][R6.64] ;  /* 0x00000010060f8981 */ /* 0x0000a2000c1e1500 */
[----:B------:R-:W-:Y:S01]  /*10fa0*/  PRMT R11, RZ, 0x7610, R11 ;  /* 0x00007610ff0b7816 */ /* 0x000fe2000000000b */
[----:B0-----:R-:W-:Y:S01]  /*10fb0*/  @!P0 IMAD.MOV.U32 R7, RZ, RZ, R143 ;  /* 0x000000ffff078224 */ /* 0x001fe200078e008f */
[----:B------:R-:W-:Y:S02]  /*10fc0*/  PRMT R10, RZ, 0x7610, R10 ;  /* 0x00007610ff0a7816 */ /* 0x000fe4000000000a */
[----:B------:R-:W-:Y:S02]  /*10fd0*/  PRMT R9, RZ, 0x7610, R9 ;  /* 0x00007610ff097816 */ /* 0x000fe40000000009 */
[----:B------:R-:W-:Y:S02]  /*10fe0*/  PRMT R8, RZ, 0x7610, R8 ;  /* 0x00007610ff087816 */ /* 0x000fe40000000008 */
[----:B------:R-:W-:Y:S01]  /*10ff0*/  PRMT R5, RZ, 0x7610, R5 ;  /* 0x00007610ff057816 */ /* 0x000fe20000000005 */
[----:B---3--:R-:W-:-:S05]  /*11000*/  @!P0 IMAD.MOV.U32 R6, RZ, RZ, R146 ;  /* 0x000000ffff068224 */ /* 0x008fca00078e0092 */
[----:B------:R0:W3:Y:S04]  /*11010*/  @!P0 LDG.E.U16 R14, desc[UR16][R6.64] ;  /* 0x00000010060e8981 */ /* 0x0000e8000c1e1500 */
[----:B----4-:R-:W-:Y:S04]  /*11020*/  STL.64 [R1+0xac8], R146 ;  /* 0x000ac89201007387 */ /* 0x010fe80000100a00 */
[----:B------:R-:W-:Y:S04]  /*11030*/  STL.64 [R1+0xac0], R144 ;  /* 0x000ac09001007387 */ /* 0x000fe80000100a00 */
        /* <DEDUP_REMOVED lines=44> */
[----:B------:R-:W-:Y:S01]  /*11300*/  STL.64 [R1+0x958], R54 ;  /* 0x0009583601007387 */ /* 0x000fe20000100a00 */
[----:B0-----:R-:W-:-:S03]  /*11310*/  @!P0 IMAD.MOV.U32 R6, RZ, RZ, R147 ;  /* 0x000000ffff068224 */ /* 0x001fc600078e0093 */
[----:B------:R-:W-:Y:S01]  /*11320*/  STL.64 [R1+0x950], R52 ;  /* 0x0009503401007387 */ /* 0x000fe20000100a00 */
[----:B--2---:R-:W-:-:S03]  /*11330*/  @!P0 IMAD.MOV.U32 R7, RZ, RZ, R2 ;  /* 0x000000ffff078224 */ /* 0x004fc600078e0002 */
        /* <DEDUP_REMOVED lines=8> */
[----:B------:R0:W2:Y:S04]  /*113c0*/  @!P0 LDG.E.U16 R11, desc[UR16][R6.64] ;  /* 0x00000010060b8981 */ /* 0x0000a8000c1e1500 */
[----:B------:R-:W-:Y:S04]  /*113d0*/  STL.64 [R1+0x908], R34 ;  /* 0x0009082201007387 */ /* 0x000fe80000100a00 */
[----:B------:R-:W-:Y:S01]  /*113e0*/  STL.64 [R1+0x900], R32 ;  /* 0x0009002001007387 */ /* 0x000fe20000100a00 */
[----:B0-----:R-:W-:-:S02]  /*113f0*/  @!P0 IMAD.MOV.U32 R6, RZ, RZ, R205 ;  /* 0x000000ffff068224 */ /* 0x001fc400078e00cd */
[----:B------:R-:W-:Y:S01]  /*11400*/  @!P0 IMAD.MOV.U32 R7, RZ, RZ, R240 ;  /* 0x000000ffff078224 */ /* 0x000fe200078e00f0 */
[----:B------:R-:W-:Y:S04]  /*11410*/  STL.64 [R1+0x8f8], R30 ;  /* 0x0008f81e01007387 */ /* 0x000fe80000100a00 */
[----:B------:R-:W-:Y:S04]  /*11420*/  STL.64 [R1+0x8f0], R28 ;  /* 0x0008f01c01007387 */ /* 0x000fe80000100a00 */
[----:B------:R-:W-:Y:S04]  /*11430*/  STL.64 [R1+0x8e8], R26 ;  /* 0x0008e81a01007387 */ /* 0x000fe80000100a00 */
[----:B------:R-:W-:Y:S04]  /*11440*/  STL.64 [R1+0x8e0], R24 ;  /* 0x0008e01801007387 */ /* 0x000fe80000100a00 */
[----:B------:R0:W4:Y:S04]  /*11450*/  @!P0 LDG.E.U16 R10, desc[UR16][R6.64] ;  /* 0x00000010060a8981 */ /* 0x000128000c1e1500 */
[----:B------:R-:W-:Y:S04]  /*11460*/  STL [R1+0x844], R240 ;  /* 0x000844f001007387 */ /* 0x000fe80000100800 */
[----:B------:R-:W-:Y:S01]  /*11470*/  STL [R1+0x84c], R251 ;  /* 0x00084cfb01007387 */ /* 0x000fe20000100800 */
[----:B0-----:R-:W-:-:S02]  /*11480*/  @!P0 IMAD.MOV.U32 R6, RZ, RZ, R251 ;  /* 0x000000ffff068224 */ /* 0x001fc400078e00fb */
[----:B------:R-:W-:Y:S01]  /*11490*/  @!P0 IMAD.MOV.U32 R7, RZ, RZ, R246 ;  /* 0x000000ffff078224 */ /* 0x000fe200078e00f6 */
[----:B------:R-:W-:Y:S04]  /*114a0*/  STL [R1+0x848], R246 ;  /* 0x000848f601007387 */ /* 0x000fe80000100800 */
[----:B------:R-:W-:Y:S04]  /*114b0*/  STL [R1+0x854], R252 ;  /* 0x000854fc01007387 */ /* 0x000fe80000100800 */
[----:B------:R0:W-:Y:S04]  /*114c0*/  STL [R1+0x850], R4 ;  /* 0x0008500401007387 */ /* 0x0001e80000100800 */
[----:B------:R1:W4:Y:S04]  /*114d0*/  @!P0 LDG.E.U16 R9, desc[UR16][R6.64] ;  /* 0x0000001006098981 */ /* 0x000328000c1e1500 */
[----:B------:R-:W-:Y:S04]  /*114e0*/  STL [R1+0x85c], R249 ;  /* 0x00085cf901007387 */ /* 0x000fe80000100800 */
[----:B------:R-:W-:Y:S01]  /*114f0*/  STL [R1+0x858], R248 ;  /* 0x000858f801007387 */ /* 0x000fe20000100800 */
[----:B-1----:R-:W-:-:S03]  /*11500*/  @!P0 IMAD.MOV.U32 R7, RZ, RZ, R4 ;  /* 0x000000ffff078224 */ /* 0x002fc600078e0004 */
[----:B0-----:R-:W3:Y:S01]  /*11510*/  LDL R4, [R1+0x7c4] ;  /* 0x0007c40001047983 */ /* 0x001ee20000100800 */
[----:B------:R-:W-:-:S03]  /*11520*/  @!P0 IMAD.MOV.U32 R6, RZ, RZ, R252 ;  /* 0x000000ffff068224 */ /* 0x000fc600078e00fc */
[----:B------:R-:W4:Y:S04]  /*11530*/  LDL.LU.64 R24, [R1] ;  /* 0x0000000001187983 */ /* 0x000f280000300a00 */
[----:B------:R-:W4:Y:S04]  /*11540*/  LDL.LU.64 R26, [R1+0x8] ;  /* 0x00000800011a7983 */ /* 0x000f280000300a00 */
[----:B------:R-:W4:Y:S04]  /*11550*/  LDL.LU.64 R28, [R1+0x10] ;  /* 0x00001000011c7983 */ /* 0x000f280000300a00 */
[----:B------:R-:W4:Y:S04]  /*11560*/  LDL.LU.64 R30, [R1+0x18] ;  /* 0x00001800011e7983 */ /* 0x000f280000300a00 */
[----:B------:R-:W4:Y:S04]  /*11570*/  LDL.LU.64 R32, [R1+0x20] ;  /* 0x0000200001207983 */ /* 0x000f280000300a00 */
[----:B------:R-:W4:Y:S04]  /*11580*/  LDL.LU.64 R34, [R1+0x28] ;  /* 0x0000280001227983 */ /* 0x000f280000300a00 */
[----:B------:R-:W4:Y:S04]  /*11590*/  LDL.LU.64 R36, [R1+0x30] ;  /* 0x0000300001247983 */ /* 0x000f280000300a00 */
[----:B------:R-:W4:Y:S04]  /*115a0*/  LDL.LU.64 R38, [R1+0x38] ;  /* 0x0000380001267983 */ /* 0x000f280000300a00 */
[----:B------:R0:W4:Y:S04]  /*115b0*/  @!P0 LDG.E.U16 R8, desc[UR16][R6.64] ;  /* 0x0000001006088981 */ /* 0x000128000c1e1500 */
[----:B------:R-:W4:Y:S04]  /*115c0*/  LDL.LU.64 R40, [R1+0x40] ;  /* 0x0000400001287983 */ /* 0x000f280000300a00 */
[----:B------:R-:W4:Y:S01]  /*115d0*/  LDL.LU.64 R42, [R1+0x48] ;  /* 0x00004800012a7983 */ /* 0x000f220000300a00 */
[----:B0-----:R-:W-:-:S02]  /*115e0*/  @!P0 IMAD.MOV.U32 R6, RZ, RZ, R249 ;  /* 0x000000ffff068224 */ /* 0x001fc400078e00f9 */
[----:B------:R-:W-:Y:S01]  /*115f0*/  @!P0 IMAD.MOV.U32 R7, RZ, RZ, R248 ;  /* 0x000000ffff078224 */ /* 0x000fe200078e00f8 */
[----:B------:R-:W4:Y:S04]  /*11600*/  LDL.LU.64 R44, [R1+0x50] ;  /* 0x00005000012c7983 */ /* 0x000f280000300a00 */
[----:B------:R-:W4:Y:S04]  /*11610*/  LDL.LU.64 R46, [R1+0x58] ;  /* 0x00005800012e7983 */ /* 0x000f280000300a00 */
[----:B------:R-:W4:Y:S04]  /*11620*/  LDL.LU.64 R48, [R1+0x60] ;  /* 0x0000600001307983 */ /* 0x000f280000300a00 */
[----:B------:R-:W4:Y:S04]  /*11630*/  LDL.LU.64 R50, [R1+0x68] ;  /* 0x0000680001327983 */ /* 0x000f280000300a00 */
[----:B------:R-:W4:Y:S04]  /*11640*/  @!P0 LDG.E.U16 R5, desc[UR16][R6.64] ;  /* 0x0000001006058981 */ /* 0x000f28000c1e1500 */
[----:B------:R-:W4:Y:S04]  /*11650*/  LDL.LU.64 R52, [R1+0x70] ;  /* 0x0000700001347983 */ /* 0x000f280000300a00 */
        /* <DEDUP_REMOVED lines=103> */
[----:B---3--:R-:W-:Y:S04]  /*11cd0*/  STS.U16 [R4+UR8+0x7f00], R239 ;  /* 0x007f00ef04007988 */ /* 0x008fe80008000408 */
        /* <DEDUP_REMOVED lines=26> */
[----:B--2---:R-:W-:Y:S04]  /*11e80*/  STS.U16 [R4+UR8+0x6b00], R11 ;  /* 0x006b000b04007988 */ /* 0x004fe80008000408 */
[----:B----4-:R-:W-:Y:S04]  /*11e90*/  STS.U16 [R4+UR8+0x6f00], R10 ;  /* 0x006f000a04007988 */ /* 0x010fe80008000408 */
[----:B------:R-:W-:Y:S04]  /*11ea0*/  STS.U16 [R4+UR8+0x7300], R9 ;  /* 0x0073000904007988 */ /* 0x000fe80008000408 */
[----:B------:R-:W-:Y:S04]  /*11eb0*/  STS.U16 [R4+UR8+0x7700], R8 ;  /* 0x0077000804007988 */ /* 0x000fe80008000408 */
[----:B------:R-:W-:Y:S01]  /*11ec0*/  STS.U16 [R4+UR8+0x7b00], R5 ;  /* 0x007b000504007988 */ /* 0x000fe20008000408 */
[----:B------:R0:W-:Y:S06]  /*11ed0*/  MEMBAR.ALL.CTA ;  /* 0x0000000000007992 */ /* 0x0001ec0000008000 */
[----:B0-----:R-:W0:Y:S02]  /*11ee0*/  FENCE.VIEW.ASYNC.S ;  /* 0x00000000000073c6 */ /* 0x001e240000000000 */
[----:B0-----:R-:W-:Y:S06]  /*11ef0*/  BAR.SYNC.DEFER_BLOCKING 0x0 ;  /* 0x0000000000007b1d */ /* 0x001fec0000010000 */
[----:B------:R-:W-:Y:S01]  /*11f00*/  UMOV UR13, 0x40000040 ;  /* 0x40000040000d7882 */ /* 0x000fe20000000000 */
[----:B------:R-:W-:-:S06]  /*11f10*/  WARPGROUP.ARRIVE ;  /* 0x00000000000079c5 */ /* 0x000fcc0000000000 */
[----:B------:R-:W-:Y:S03]  /*11f20*/  HGMMA.64x256x16.F32.BF16 R24, gdesc[UR12].tnspA, R24, gsb0 ;  /* 0x23e000000c1879f0 */ /* 0x000fe60008001818 */
[----:B------:R-:W-:Y:S02]  /*11f30*/  WARPGROUP.DEPBAR.LE gsb0, 0x0 ;  /* 0x00008000000079c5 */ /* 0x000fe40000010000 */
[----:B------:R-:W-:-:S15]  /*11f40*/  WARPGROUP.ARRIVE ;  /* 0x00000000000079c5 */ /* 0x000fde0000000000 */
[----:B------:R-:W-:-:S08]  /*11f50*/  NOP ;  /* 0x0000000000007918 */ /* 0x000fd00000000000 */
        /* <DEDUP_REMOVED lines=10> */
[----:B------:R-:W-:Y:S04]  /*12000*/  STL.64 [R1], R24 ;  /* 0x0000001801007387 */ /* 0x000fe80000100a00 */
        /* <DEDUP_REMOVED lines=62> */
[----:B------:R0:W-:Y:S04]  /*123f0*/  STL.64 [R1+0x1f8], R150 ;  /* 0x0001f89601007387 */ /* 0x0001e80000100a00 */
[----:B0-----:R-:W2:Y:S04]  /*12400*/  LDL.LU.64 R150, [R1+0xad8] ;  /* 0x000ad80001967983 */ /* 0x001ea80000300a00 */
[----:B------:R-:W3:Y:S04]  /*12410*/  LDL.LU.64 R148, [R1+0xad0] ;  /* 0x000ad00001947983 */ /* 0x000ee80000300a00 */
[----:B------:R-:W4:Y:S04]  /*12420*/  LDL.LU.64 R146, [R1+0xac8] ;  /* 0x000ac80001927983 */ /* 0x000f280000300a00 */
[----:B------:R-:W2:Y:S04]  /*12430*/  LDL.LU.64 R144, [R1+0xac0] ;  /* 0x000ac00001907983 */ /* 0x000ea80000300a00 */
[----:B------:R-:W3:Y:S04]  /*12440*/  LDL.LU.64 R142, [R1+0xab8] ;  /* 0x000ab800018e7983 */ /* 0x000ee80000300a00 */
[----:B------:R-:W2:Y:S04]  /*12450*/  LDL.LU.64 R140, [R1+0xab0] ;  /* 0x000ab000018c7983 */ /* 0x000ea80000300a00 */
[----:B------:R-:W2:Y:S01]  /*12460*/  LDL.LU.64 R138, [R1+0xaa8] ;  /* 0x000aa800018a7983 */ /* 0x000ea20000300a00 */
[----:B------:R-:W-:-:S03]  /*12470*/  IMAD.MOV.U32 R246, RZ, RZ, R2 ;  /* 0x000000fffff67224 */ /* 0x000fc600078e0002 */
[----:B------:R-:W2:Y:S01]  /*12480*/  LDL.LU.64 R136, [R1+0xaa0] ;  /* 0x000aa00001887983 */ /* 0x000ea20000300a00 */
[----:B------:R-:W-:-:S03]  /*12490*/  IMAD.MOV.U32 R240, RZ, RZ, R237 ;  /* 0x000000fffff07224 */ /* 0x000fc600078e00ed */
[----:B------:R-:W2:Y:S01]  /*124a0*/  LDL.LU.64 R134, [R1+0xa98] ;  /* 0x000a980001867983 */ /* 0x000ea20000300a00 */
[----:B------:R-:W-:-:S03]  /*124b0*/  IMAD.MOV.U32 R2, RZ, RZ, R238 ;  /* 0x000000ffff027224 */ /* 0x000fc600078e00ee */
[----:B------:R-:W2:Y:S01]  /*124c0*/  LDL.LU.64 R132, [R1+0xa90] ;  /* 0x000a900001847983 */ /* 0x000ea20000300a00 */
[----:B------:R-:W-:-:S03]  /*124d0*/  IMAD.MOV.U32 R239, RZ, RZ, R126 ;  /* 0x000000ffffef7224 */ /* 0x000fc600078e007e */
[----:B------:R-:W2:Y:S01]  /*124e0*/  LDL.LU.64 R130, [R1+0xa88] ;  /* 0x000a880001827983 */ /* 0x000ea20000300a00 */
[----:B------:R-:W-:Y:S02]  /*124f0*/  IMAD.MOV.U32 R242, RZ, RZ, R244 ;  /* 0x000000fffff27224 */ /* 0x000fe400078e00f4 */
[----:B------:R-:W-:Y:S01]  /*12500*/  IMAD.MOV.U32 R248, RZ, RZ, R234 ;  /* 0x000000fffff87224 */ /* 0x000fe200078e00ea */
[----:B------:R-:W2:Y:S01]  /*12510*/  LDL.LU.64 R128, [R1+0xa80] ;  /* 0x000a800001807983 */ /* 0x000ea20000300a00 */
[----:B------:R-:W-:Y:S02]  /*12520*/  IMAD.MOV.U32 R251, RZ, RZ, R236 ;  /* 0x000000fffffb7224 */ /* 0x000fe400078e00ec */
[----:B------:R-:W-:Y:S01]  /*12530*/  IMAD.MOV.U32 R238, RZ, RZ, R125 ;  /* 0x000000ffffee7224 */ /* 0x000fe200078e007d */
[----:B------:R-:W2:Y:S01]  /*12540*/  LDL.LU.64 R126, [R1+0xa78] ;  /* 0x000a7800017e7983 */ /* 0x000ea20000300a00 */
[----:B------:R-:W-:Y:S02]  /*12550*/  IMAD.MOV.U32 R237, RZ, RZ, R124 ;  /* 0x000000ffffed7224 */ /* 0x000fe400078e007c */
[----:B------:R-:W-:Y:S01]  /*12560*/  IMAD.MOV.U32 R244, RZ, RZ, R232 ;  /* 0x000000fffff47224 */ /* 0x000fe200078e00e8 */
[----:B------:R-:W2:Y:S01]  /*12570*/  LDL.LU.64 R124, [R1+0xa70] ;  /* 0x000a7000017c7983 */ /* 0x000ea20000300a00 */
[----:B------:R-:W-:-:S02]  /*12580*/  IMAD.MOV.U32 R249, RZ, RZ, R233 ;  /* 0x000000fffff97224 */ /* 0x000fc400078e00e9 */
[----:B------:R-:W-:Y:S02]  /*12590*/  IMAD.MOV.U32 R236, RZ, RZ, R123 ;  /* 0x000000ffffec7224 */ /* 0x000fe400078e007b */
[----:B------:R-:W-:Y:S02]  /*125a0*/  IMAD.MOV.U32 R234, RZ, RZ, R122 ;  /* 0x000000ffffea7224 */ /* 0x000fe400078e007a */
[----:B------:R-:W-:Y:S01]  /*125b0*/  IMAD.MOV.U32 R233, RZ, RZ, R121 ;  /* 0x000000ffffe97224 */ /* 0x000fe200078e0079 */
[----:B------:R-:W2:Y:S01]  /*125c0*/  LDL.LU.64 R122, [R1+0xa68] ;  /* 0x000a6800017a7983 */ /* 0x000ea20000300a00 */
[----:B------:R-:W-:Y:S02]  /*125d0*/  IMAD.MOV.U32 R232, RZ, RZ, R120 ;  /* 0x000000ffffe87224 */ /* 0x000fe400078e0078 */
[----:B------:R-:W-:Y:S01]  /*125e0*/  IMAD.MOV.U32 R231, RZ, RZ, R119 ;  /* 0x000000ffffe77224 */ /* 0x000fe200078e0077 */
[----:B------:R-:W2:Y:S01]  /*125f0*/  LDL.LU.64 R120, [R1+0xa60] ;  /* 0x000a600001787983 */ /* 0x000ea20000300a00 */
[----:B------:R-:W-:-:S02]  /*12600*/  IMAD.MOV.U32 R230, RZ, RZ, R118 ;  /* 0x000000ffffe67224 */ /* 0x000fc400078e0076 */
        /* <DEDUP_REMOVED lines=30> */
[----:B------:R-:W-:Y:S02]  /*127f0*/  IMAD.MOV.U32 R210, RZ, RZ, R98 ;  /* 0x000000ffffd27224 */ /* 0x000fe400078e0062 */
[----:B------:R-:W-:Y:S01]  /*12800*/  IMAD.MOV.U32 R250, RZ, RZ, R206 ;  /* 0x000000fffffa7224 */ /* 0x000fe200078e00ce */
[----:B------:R-:W2:Y:S01]  /*12810*/  LDL.LU.64 R98, [R1+0xa08] ;  /* 0x000a080001627983 */ /* 0x000ea20000300a00 */
[----:B------:R-:W-:Y:S02]  /*12820*/  IMAD.MOV.U32 R209, RZ, RZ, R97 ;  /* 0x000000ffffd17224 */ /* 0x000fe400078e0061 */
[----:B------:R-:W-:-:S02]  /*12830*/  IMAD.MOV.U32 R208, RZ, RZ, R96 ;  /* 0x000000ffffd07224 */ /* 0x000fc400078e0060 */
[----:B------:R-:W-:Y:S01]  /*12840*/  IMAD.MOV.U32 R252, RZ, RZ, R205 ;  /* 0x000000fffffc7224 */ /* 0x000fe200078e00cd */
[----:B------:R-:W2:Y:S01]  /*12850*/  LDL.LU.64 R96, [R1+0xa00] ;  /* 0x000a000001607983 */ /* 0x000ea20000300a00 */
[----:B------:R-:W-:Y:S02]  /*12860*/  IMAD.MOV.U32 R4, RZ, RZ, R204 ;  /* 0x000000ffff047224 */ /* 0x000fe400078e00cc */
[----:B------:R-:W-:Y:S02]  /*12870*/  IMAD.MOV.U32 R207, RZ, RZ, R95 ;  /* 0x000000ffffcf7224 */ /* 0x000fe400078e005f */
[----:B------:R-:W-:Y:S02]  /*12880*/  IMAD.MOV.U32 R206, RZ, RZ, R94 ;  /* 0x000000ffffce7224 */ /* 0x000fe400078e005e */
[----:B------:R-:W-:Y:S01]  /*12890*/  IMAD.MOV.U32 R243, RZ, RZ, R203 ;  /* 0x000000fffff37224 */ /* 0x000fe200078e00cb */
[----:B------:R-:W2:Y:S01]  /*128a0*/  LDL.LU.64 R94, [R1+0x9f8] ;  /* 0x0009f800015e7983 */ /* 0x000ea20000300a00 */
[----:B------:R-:W-:-:S02]  /*128b0*/  IMAD.MOV.U32 R205, RZ, RZ, R93 ;  /* 0x000000ffffcd7224 */ /* 0x000fc400078e005d */
        /* <DEDUP_REMOVED lines=102> */
[----:B------:R-:W-:-:S03]  /*12f20*/  IMAD.MOV.U32 R5, RZ, RZ, R24 ;  /* 0x000000ffff057224 */ /* 0x000fc600078e0018 */
[----:B------:R-:W2:Y:S04]  /*12f30*/  LDL.LU.64 R24, [R1+0x8e0] ;  /* 0x0008e00001187983 */ /* 0x000ea80000300a00 */
[----:B------:R-:W-:Y:S04]  /*12f40*/  STL [R1+0x8a0], R224 ;  /* 0x0008a0e001007387 */ /* 0x000fe80000100800 */
[----:B------:R4:W-:Y:S04]  /*12f50*/  STL [R1+0x89c], R225 ;  /* 0x00089ce101007387 */ /* 0x0009e80000100800 */
[----:B------:R0:W-:Y:S04]  /*12f60*/  STL [R1+0x898], R226 ;  /* 0x000898e201007387 */ /* 0x0001e80000100800 */
[----:B------:R2:W-:Y:S01]  /*12f70*/  STL [R1+0x894], R227 ;  /* 0x000894e301007387 */ /* 0x0005e20000100800 */
[----:B----4-:R-:W-:-:S02]  /*12f80*/  IMAD.MOV.U32 R225, RZ, RZ, R146 ;  /* 0x000000ffffe17224 */ /* 0x010fc400078e0092 */
[----:B---3--:R-:W-:Y:S02]  /*12f90*/  IMAD.MOV.U32 R224, RZ, RZ, R142 ;  /* 0x000000ffffe07224 */ /* 0x008fe400078e008e */
[----:B0-----:R-:W-:Y:S02]  /*12fa0*/  IMAD.MOV.U32 R226, RZ, RZ, R143 ;  /* 0x000000ffffe27224 */ /* 0x001fe400078e008f */
[----:B--2---:R-:W-:Y:S02]  /*12fb0*/  IMAD.MOV.U32 R227, RZ, RZ, R141 ;  /* 0x000000ffffe37224 */ /* 0x004fe400078e008d */
[----:B------:R-:W2:Y:S04]  /*12fc0*/  LDL.LU R141, [R1+0x8d8] ;  /* 0x0008d800018d7983 */ /* 0x000ea80000300800 */
[----:B------:R-:W2:Y:S04]  /*12fd0*/  LDL.LU R142, [R1+0x8d4] ;  /* 0x0008d400018e7983 */ /* 0x000ea80000300800 */
[----:B------:R-:W2:Y:S04]  /*12fe0*/  LDL.LU R143, [R1+0x8d0] ;  /* 0x0008d000018f7983 */ /* 0x000ea80000300800 */
[----:B------:R0:W-:Y:S02]  /*12ff0*/  STL [R1+0x890], R228 ;  /* 0x000890e401007387 */ /* 0x0001e40000100800 */
[----:B0-----:R-:W-:-:S02]  /*13000*/  IMAD.MOV.U32 R228, RZ, RZ, R144 ;  /* 0x000000ffffe47224 */ /* 0x001fc400078e0090 */
[----:B------:R-:W2:Y:S04]  /*13010*/  LDL.LU R144, [R1+0x8cc] ;  /* 0x0008cc0001907983 */ /* 0x000ea80000300800 */
[----:B------:R0:W-:Y:S02]  /*13020*/  STL [R1+0x88c], R229 ;  /* 0x00088ce501007387 */ /* 0x0001e40000100800 */
[----:B0-----:R-:W-:Y:S02]  /*13030*/  IMAD.MOV.U32 R229, RZ, RZ, R145 ;  /* 0x000000ffffe57224 */ /* 0x001fe400078e0091 */
        /* <DEDUP_REMOVED lines=19> */
[----:B------:R-:W3:Y:S04]  /*13170*/  LDL.LU R235, [R1+0x8ac] ;  /* 0x0008ac0001eb7983 */ /* 0x000ee80000300800 */
[----:B------:R-:W-:Y:S04]  /*13180*/  STL [R1+0x868], R237 ;  /* 0x000868ed01007387 */ /* 0x000fe80000100800 */
[----:B------:R0:W-:Y:S04]  /*13190*/  STL [R1+0x864], R238 ;  /* 0x000864ee01007387 */ /* 0x0001e80000100800 */
[----:B0-----:R-:W4:Y:S04]  /*131a0*/  LDL R238, [R1+0x7d0] ;  /* 0x0007d00001ee7983 */ /* 0x001f280000100800 */
[----:B------:R0:W-:Y:S01]  /*131b0*/  STL [R1+0x860], R239 ;  /* 0x000860ef01007387 */ /* 0x0001e20000100800 */
[----:B------:R-:W-:-:S02]  /*131c0*/  IMAD.MOV.U32 R237, RZ, RZ, R153 ;  /* 0x000000ffffed7224 */ /* 0x000fc400078e0099 */
[----:B------:R-:W1:Y:S01]  /*131d0*/  LDC R153, c[0x0][0x238] ;  /* 0x00008e00ff997b82 */ /* 0x000e620000000800 */
[----:B---3--:R-:W-:-:S05]  /*131e0*/  VIADD R235, R235, 0x1 ;  /* 0x00000001ebeb7836 */ /* 0x008fca0000000000 */
[----:B----4-:R-:W-:Y:S02]  /*131f0*/  ISETP.NE.U32.AND P0, PT, R235, R238, PT ;  /* 0x000000eeeb00720c */ /* 0x010fe40003f05070 */
[----:B------:R-:W3:Y:S01]  /*13200*/  LDL.LU R238, [R1+0x7a0] ;  /* 0x0007a00001ee7983 */ /* 0x000ee20000300800 */
[----:B-1----:R-:W-:-:S03]  /*13210*/  IMAD.SHL.U32 R153, R153, 0x40, RZ ;  /* 0x0000004099997824 */ /* 0x002fc600078e00ff */
[----:B0-----:R-:W4:Y:S01]  /*13220*/  LDL.LU R239, [R1+0x798] ;  /* 0x0007980001ef7983 */ /* 0x001f220000300800 */
[----:B------:R-:W-:-:S05]  /*13230*/  IMAD.SHL.U32 R153, R153, 0x2, RZ ;  /* 0x0000000299997824 */ /* 0x000fca00078e00ff */
[----:B---3--:R-:W-:-:S05]  /*13240*/  IADD3 R238, P5, R238, R153, RZ ;  /* 0x00000099eeee7210 */ /* 0x008fca0007fbe0ff */
[----:B------:R0:W-:Y:S04]  /*13250*/  STL [R1+0x7a0], R238 ;  /* 0x0007a0ee01007387 */ /* 0x0001e80000100800 */
[----:B0-----:R-:W3:Y:S01]  /*13260*/  LDL.LU R238, [R1+0x790] ;  /* 0x0007900001ee7983 */ /* 0x001ee20000300800 */
[-C--:B----4-:R-:W-:Y:S02]  /*13270*/  IADD3 R239, P6, R239, R153.reuse, RZ ;  /* 0x00000099efef7210 */ /* 0x090fe40007fde0ff */
[-C--:B------:R-:W-:Y:S02]  /*13280*/  IADD3 R12, P2, R12, R153.reuse, RZ ;  /* 0x000000990c0c7210 */ /* 0x080fe40007f5e0ff */
[-C--:B------:R-:W-:Y:S01]  /*13290*/  IADD3 R0, P3, R0, R153.reuse, RZ ;  /* 0x0000009900007210 */ /* 0x080fe20007f7e0ff */
[----:B------:R-:W-:Y:S04]  /*132a0*/  STL [R1+0x798], R239 ;  /* 0x000798ef01007387 */ /* 0x000fe80000100800 */
[----:B------:R0:W-:Y:S04]  /*132b0*/  STL [R1+0x788], R12 ;  /* 0x0007880c01007387 */ /* 0x0001e80000100800 */
[----:B0-----:R-:W4:Y:S01]  /*132c0*/  LDL.LU R12, [R1+0x8a8] ;  /* 0x0008a800010c7983 */ /* 0x001f220000300800 */
[----:B---3--:R-:W-:-:S05]  /*132d0*/  IADD3 R238, P1, R238, R153, RZ ;  /* 0x00000099eeee7210 */ /* 0x008fca0007f3e0ff */
[----:B------:R-:W-:Y:S04]  /*132e0*/  STL [R1+0x790], R238 ;  /* 0x000790ee01007387 */ /* 0x000fe80000100800 */
[----:B------:R0:W-:Y:S04]  /*132f0*/  STL [R1+0x780], R0 ;  /* 0x0007800001007387 */ /* 0x0001e80000100800 */
[----:B0-----:R-:W4:Y:S04]  /*13300*/  LDL.LU R0, [R1+0x8a4] ;  /* 0x0008a40001007983 */ /* 0x001f280000300800 */
[----:B------:R-:W3:Y:S01]  /*13310*/  LDL.LU R238, [R1+0x778] ;  /* 0x0007780001ee7983 */ /* 0x000ee20000300800 */
[----:B------:R-:W-:-:S03]  /*13320*/  IADD3 R13, P4, R13, R153, RZ ;  /* 0x000000990d0d7210 */ /* 0x000fc60007f9e0ff */
[----:B------:R-:W2:Y:S02]  /*13330*/  LDL.LU R239, [R1+0x79c] ;  /* 0x00079c0001ef7983 */ /* 0x000ea40000300800 */
[----:B----4-:R-:W-:Y:S01]  /*13340*/  IMAD.X R12, R12, 0x1, R0, P4 ;  /* 0x000000010c0c7824 */ /* 0x010fe200020e0600 */
[----:B---3--:R-:W-:-:S05]  /*13350*/  IADD3 R238, P4, R238, R153, RZ ;  /* 0x00000099eeee7210 */ /* 0x008fca0007f9e0ff */
[----:B------:R0:W-:Y:S04]  /*13360*/  STL [R1+0x778], R238 ;  /* 0x000778ee01007387 */ /* 0x0001e80000100800 */
[----:B0-----:R-:W3:Y:S01]  /*13370*/  LDL.LU R238, [R1+0x770] ;  /* 0x0007700001ee7983 */ /* 0x001ee20000300800 */
[----:B--2---:R-:W-:-:S05]  /*13380*/  IMAD.X R239, R239, 0x1, R0, P5 ;  /* 0x00000001efef7824 */ /* 0x004fca00028e0600 */
[----:B------:R0:W-:Y:S04]  /*13390*/  STL [R1+0x79c], R239 ;  /* 0x00079cef01007387 */ /* 0x0001e80000100800 */
[----:B0-----:R-:W2:Y:S01]  /*133a0*/  LDL.LU R239, [R1+0x794] ;  /* 0x0007940001ef7983 */ /* 0x001ea20000300800 */
        /* <DEDUP_REMOVED lines=112> */
[----:B------:R-:W-:Y:S01]  /*13ab0*/  STL [R1+0x704], R239 ;  /* 0x000704ef01007387 */ /* 0x000fe20000100800 */
[----:B---3--:R-:W-:-:S05]  /*13ac0*/  IADD3 R238, P6, R238, R153, RZ ;  /* 0x00000099eeee7210 */ /* 0x008fca0007fde0ff */
[----:B------:R0:W-:Y:S04]  /*13ad0*/  STL [R1+0x6d8], R238 ;  /* 0x0006d8ee01007387 */ /* 0x0001e80000100800 */
[----:B0-----:R-:W2:Y:S02]  /*13ae0*/  LDL.LU R238, [R1+0x6fc] ;  /* 0x0006fc0001ee7983 */ /* 0x001ea40000300800 */
[----:B--2---:R-:W-:-:S05]  /*13af0*/  IMAD.X R238, R238, 0x1, R0, P1 ;  /* 0x00000001eeee7824 */ /* 0x004fca00008e0600 */
[----:B------:R0:W-:Y:S04]  /*13b00*/  STL [R1+0x6fc], R238 ;  /* 0x0006fcee01007387 */ /* 0x0001e80000100800 */
[----:B------:R-:W2:Y:S04]  /*13b10*/  LDL.LU R239, [R1+0x6d0] ;  /* 0x0006d00001ef7983 */ /* 0x000ea80000300800 */
[----:B0-----:R-:W3:Y:S01]  /*13b20*/  LDL.LU R238, [R1+0x6f4] ;  /* 0x0006f40001ee7983 */ /* 0x001ee20000300800 */
[----:B--2---:R-:W-:Y:S01]  /*13b30*/  IADD3 R239, P1, R239, R153, RZ ;  /* 0x00000099efef7210 */ /* 0x004fe20007f3e0ff */
[----:B---3--:R-:W-:-:S04]  /*13b40*/  IMAD.X R238, R238, 0x1, R0, P2 ;  /* 0x00000001eeee7824 */ /* 0x008fc800010e0600 */
[----:B------:R0:W-:Y:S04]  /*13b50*/  STL [R1+0x6d0], R239 ;  /* 0x0006d0ef01007387 */ /* 0x0001e80000100800 */
[----:B------:R1:W-:Y:S04]  /*13b60*/  STL [R1+0x6f4], R238 ;  /* 0x0006f4ee01007387 */ /* 0x0003e80000100800 */
[----:B0-----:R-:W2:Y:S04]  /*13b70*/  LDL.LU R239, [R1+0x6c8] ;  /* 0x0006c80001ef7983 */ /* 0x001ea80000300800 */
[----:B-1----:R-:W3:Y:S01]  /*13b80*/  LDL.LU R238, [R1+0x6ec] ;  /* 0x0006ec0001ee7983 */ /* 0x002ee20000300800 */
        /* <DEDUP_REMOVED lines=206> */
[----:B------:R-:W-:Y:S04]  /*14870*/  STL [R1+0x5b8], R239 ;  /* 0x0005b8ef01007387 */ /* 0x000fe80000100800 */
[----:B------:R0:W-:Y:S02]  /*14880*/  STL [R1+0x5dc], R238 ;  /* 0x0005dcee01007387 */ /* 0x0001e40000100800 */
[----:B0-----:R-:W-:Y:S02]  /*14890*/  IMAD.MOV.U32 R238, RZ, RZ, R237 ;  /* 0x000000ffffee7224 */ /* 0x001fe400078e00ed */
[----:B------:R-:W-:Y:S02]  /*148a0*/  IMAD.MOV.U32 R237, RZ, RZ, R236 ;  /* 0x000000ffffed7224 */ /* 0x000fe400078e00ec */
[----:B------:R-:W-:-:S02]  /*148b0*/  IMAD.MOV.U32 R236, RZ, RZ, R234 ;  /* 0x000000ffffec7224 */ /* 0x000fc400078e00ea */
[----:B------:R-:W-:Y:S02]  /*148c0*/  IMAD.MOV.U32 R234, RZ, RZ, R230 ;  /* 0x000000ffffea7224 */ /* 0x000fe400078e00e6 */
[----:B------:R-:W-:Y:S02]  /*148d0*/  IMAD.MOV.U32 R230, RZ, RZ, R229 ;  /* 0x000000ffffe67224 */ /* 0x000fe400078e00e5 */
[----:B------:R-:W-:Y:S02]  /*148e0*/  IMAD.MOV.U32 R229, RZ, RZ, R228 ;  /* 0x000000ffffe57224 */ /* 0x000fe400078e00e4 */
[----:B------:R-:W-:Y:S02]  /*148f0*/  IMAD.MOV.U32 R228, RZ, RZ, R226 ;  /* 0x000000ffffe47224 */ /* 0x000fe400078e00e2 */
[----:B------:R-:W-:Y:S02]  /*14900*/  IMAD.MOV.U32 R226, RZ, RZ, R224 ;  /* 0x000000ffffe27224 */ /* 0x000fe400078e00e0 */
[----:B------:R-:W2:Y:S04]  /*14910*/  LDL.LU R224, [R1+0x5b0] ;  /* 0x0005b00001e07983 */ /* 0x000ea80000300800 */
[----:B------:R-:W3:Y:S01]  /*14920*/  LDL.LU R239, [R1+0x5d4] ;  /* 0x0005d40001ef7983 */ /* 0x000ee20000300800 */
[----:B--2---:R-:W-:Y:S01]  /*14930*/  IADD3 R224, P1, R224, R153, RZ ;  /* 0x00000099e0e07210 */ /* 0x004fe20007f3e0ff */
[----:B---3--:R-:W-:-:S04]  /*14940*/  IMAD.X R239, R239, 0x1, R0, P2 ;  /* 0x00000001efef7824 */ /* 0x008fc800010e0600 */
[----:B------:R0:W-:Y:S04]  /*14950*/  STL [R1+0x5b0], R224 ;  /* 0x0005b0e001007387 */ /* 0x0001e80000100800 */
[----:B0-----:R0:W5:Y:S04]  /*14960*/  LDL.LU R224, [R1+0x8a0] ;  /* 0x0008a00001e07983 */ /* 0x0011680000300800 */
[----:B------:R1:W-:Y:S04]  /*14970*/  STL [R1+0x5d4], R239 ;  /* 0x0005d4ef01007387 */ /* 0x0003e80000100800 */
[----:B------:R-:W2:Y:S04]  /*14980*/  LDL.LU R153, [R1+0x7c0] ;  /* 0x0007c00001997983 */ /* 0x000ea80000300800 */
[----:B-1----:R-:W3:Y:S01]  /*14990*/  LDL.LU R239, [R1+0x5cc] ;  /* 0x0005cc0001ef7983 */ /* 0x002ee20000300800 */
[----:B--2---:R-:W-:Y:S01]  /*149a0*/  IADD3 R153, P2, R153, UR18, RZ ;  /* 0x0000001299997c10 */ /* 0x004fe2000ff5e0ff */
[----:B---3--:R-:W-:-:S04]  /*149b0*/  IMAD.X R239, R239, 0x1, R0, P3 ;  /* 0x00000001efef7824 */ /* 0x008fc800018e0600 */
[----:B------:R1:W-:Y:S04]  /*149c0*/  STL [R1+0x7c0], R153 ;  /* 0x0007c09901007387 */ /* 0x0003e80000100800 */
[----:B------:R2:W-:Y:S04]  /*149d0*/  STL [R1+0x5cc], R239 ;  /* 0x0005ccef01007387 */ /* 0x0005e80000100800 */
[----:B-1----:R-:W3:Y:S04]  /*149e0*/  LDL.LU R153, [R1+0x7b8] ;  /* 0x0007b80001997983 */ /* 0x002ee80000300800 */
[----:B--2---:R-:W2:Y:S01]  /*149f0*/  LDL.LU R239, [R1+0x5c4] ;  /* 0x0005c40001ef7983 */ /* 0x004ea20000300800 */
[----:B---3--:R-:W-:Y:S01]  /*14a00*/  IADD3 R153, P3, R153, UR18, RZ ;  /* 0x0000001299997c10 */ /* 0x008fe2000ff7e0ff */
[----:B--2---:R-:W-:-:S04]  /*14a10*/  IMAD.X R239, R239, 0x1, R0, P4 ;  /* 0x00000001efef7824 */ /* 0x004fc800020e0600 */
        /* <DEDUP_REMOVED lines=22> */
[----:B---3--:R-:W-:-:S02]  /*14b80*/  IADD3 R153, P1, R153, UR18, RZ ;  /* 0x0000001299997c10 */ /* 0x008fc4000ff3e0ff */
[----:B--2---:R-:W-:-:S03]  /*14b90*/  IADD3.X R239, R239, UR9, RZ, P2, !PT ;  /* 0x00000009efef7c10 */ /* 0x004fc600097fe4ff */
        /* <DEDUP_REMOVED lines=232> */
[----:B---3--:R-:W-:-:S05]  /*15a20*/  IADD3 R153, P4, R153, UR18, RZ ;  /* 0x0000001299997c10 */ /* 0x008fca000ff9e0ff */
[----:B------:R1:W-:Y:S01]  /*15a30*/  STL [R1+0x468], R153 ;  /* 0x0004689901007387 */ /* 0x0003e20000100800 */
[----:B--2---:R-:W-:Y:S01]  /*15a40*/  IADD3.X R239, R239, UR9, RZ, P5, !PT ;  /* 0x00000009efef7c10 */ /* 0x004fe2000affe4ff */
[----:B-1----:R-:W-:Y:S02]  /*15a50*/  IMAD.MOV.U32 R153, RZ, RZ, R238 ;  /* 0x000000ffff997224 */ /* 0x002fe400078e00ee */
[----:B------:R-:W-:Y:S02]  /*15a60*/  IMAD.MOV.U32 R238, RZ, RZ, R237 ;  /* 0x000000ffffee7224 */ /* 0x000fe400078e00ed */
[----:B------:R-:W-:Y:S02]  /*15a70*/  IMAD.MOV.U32 R237, RZ, RZ, R236 ;  /* 0x000000ffffed7224 */ /* 0x000fe400078e00ec */
[----:B------:R-:W-:Y:S02]  /*15a80*/  IMAD.MOV.U32 R236, RZ, RZ, R230 ;  /* 0x000000ffffec7224 */ /* 0x000fe400078e00e6 */
[----:B------:R-:W-:Y:S01]  /*15a90*/  IMAD.MOV.U32 R230, RZ, RZ, R229 ;  /* 0x000000ffffe67224 */ /* 0x000fe200078e00e5 */
[----:B------:R1:W-:Y:S01]  /*15aa0*/  STL [R1+0x48c], R239 ;  /* 0x00048cef01007387 */ /* 0x0003e20000100800 */
[----:B------:R-:W-:-:S02]  /*15ab0*/  IMAD.MOV.U32 R229, RZ, RZ, R228 ;  /* 0x000000ffffe57224 */ /* 0x000fc400078e00e4 */
[----:B------:R-:W-:Y:S02]  /*15ac0*/  IMAD.MOV.U32 R228, RZ, RZ, R227 ;  /* 0x000000ffffe47224 */ /* 0x000fe400078e00e3 */
[----:B------:R-:W-:Y:S01]  /*15ad0*/  IMAD.MOV.U32 R227, RZ, RZ, R225 ;  /* 0x000000ffffe37224 */ /* 0x000fe200078e00e1 */
[----:B-1----:R-:W2:Y:S04]  /*15ae0*/  LDL.LU R239, [R1+0x484] ;  /* 0x0004840001ef7983 */ /* 0x002ea80000300800 */
[----:B------:R-:W3:Y:S01]  /*15af0*/  LDL.LU R225, [R1+0x458] ;  /* 0x0004580001e17983 */ /* 0x000ee20000300800 */
[----:B------:R-:W-:-:S05]  /*15b00*/  IADD3 R153, P5, R153, UR18, RZ ;  /* 0x0000001299997c10 */ /* 0x000fca000ffbe0ff */
[----:B------:R-:W-:Y:S01]  /*15b10*/  STL [R1+0x460], R153 ;  /* 0x0004609901007387 */ /* 0x000fe20000100800 */
[----:B--2---:R-:W-:Y:S02]  /*15b20*/  IADD3.X R239, R239, UR9, RZ, P6, !PT ;  /* 0x00000009efef7c10 */ /* 0x004fe4000b7fe4ff */
[----:B---3--:R-:W-:-:S03]  /*15b30*/  IADD3 R225, P6, R225, UR18, RZ ;  /* 0x00000012e1e17c10 */ /* 0x008fc6000ffde0ff */
[----:B------:R-:W-:Y:S04]  /*15b40*/  STL [R1+0x484], R239 ;  /* 0x000484ef01007387 */ /* 0x000fe80000100800 */
[----:B------:R1:W-:Y:S04]  /*15b50*/  STL [R1+0x458], R225 ;  /* 0x000458e101007387 */ /* 0x0003e80000100800 */
[----:B-1----:R-:W2:Y:S04]  /*15b60*/  LDL.LU R225, [R1+0x47c] ;  /* 0x00047c0001e17983 */ /* 0x002ea80000300800 */
[----:B------:R-:W3:Y:S04]  /*15b70*/  LDL.LU R153, [R1+0x450] ;  /* 0x0004500001997983 */ /* 0x000ee80000300800 */
[----:B------:R-:W4:Y:S01]  /*15b80*/  LDL.LU R239, [R1+0x474] ;  /* 0x0004740001ef7983 */ /* 0x000f220000300800 */
[----:B--2---:R-:W-:-:S02]  /*15b90*/  IADD3.X R225, R225, UR9, RZ, P1, !PT ;  /* 0x00000009e1e17c10 */ /* 0x004fc40008ffe4ff */
[----:B---3--:R-:W-:-:S03]  /*15ba0*/  IADD3 R153, P1, R153, UR18, RZ ;  /* 0x0000001299997c10 */ /* 0x008fc6000ff3e0ff */
[----:B------:R1:W-:Y:S01]  /*15bb0*/  STL [R1+0x47c], R225 ;  /* 0x00047ce101007387 */ /* 0x0003e20000100800 */
[----:B----4-:R-:W-:-:S03]  /*15bc0*/  IADD3.X R239, R239, UR9, RZ, P2, !PT ;  /* 0x00000009efef7c10 */ /* 0x010fc600097fe4ff */
[----:B-1----:R0:W5:Y:S04]  /*15bd0*/  LDL.LU R225, [R1+0x89c] ;  /* 0x00089c0001e17983 */ /* 0x0021680000300800 */
[----:B------:R-:W-:Y:S04]  /*15be0*/  STL [R1+0x450], R153 ;  /* 0x0004509901007387 */ /* 0x000fe80000100800 */
[----:B------:R1:W-:Y:S04]  /*15bf0*/  STL [R1+0x474], R239 ;  /* 0x000474ef01007387 */ /* 0x0003e80000100800 */
[----:B-1----:R-:W2:Y:S04]  /*15c00*/  LDL.LU R239, [R1+0x448] ;  /* 0x0004480001ef7983 */ /* 0x002ea80000300800 */
[----:B------:R-:W3:Y:S01]  /*15c10*/  LDL.LU R153, [R1+0x46c] ;  /* 0x00046c0001997983 */ /* 0x000ee20000300800 */
[----:B--2---:R-:W-:-:S05]  /*15c20*/  IADD3 R239, P2, R239, UR18, RZ ;  /* 0x00000012efef7c10 */ /* 0x004fca000ff5e0ff */
[----:B------:R1:W-:Y:S01]  /*15c30*/  STL [R1+0x448], R239 ;  /* 0x000448ef01007387 */ /* 0x0003e20000100800 */
[----:B---3--:R-:W-:-:S03]  /*15c40*/  IADD3.X R153, R153, UR9, RZ, P3, !PT ;  /* 0x0000000999997c10 */ /* 0x008fc60009ffe4ff */
[----:B-1----:R-:W2:Y:S04]  /*15c50*/  LDL.LU R239, [R1+0x440] ;  /* 0x0004400001ef7983 */ /* 0x002ea80000300800 */
[----:B------:R1:W-:Y:S04]  /*15c60*/  STL [R1+0x46c], R153 ;  /* 0x00046c9901007387 */ /* 0x0003e80000100800 */
[----:B-1----:R-:W3:Y:S01]  /*15c70*/  LDL.LU R153, [R1+0x464] ;  /* 0x0004640001997983 */ /* 0x002ee20000300800 */
[----:B--2---:R-:W-:-:S05]  /*15c80*/  IADD3 R239, P3, R239, UR18, RZ ;  /* 0x00000012efef7c10 */ /* 0x004fca000ff7e0ff */
[----:B------:R1:W-:Y:S04]  /*15c90*/  STL [R1+0x440], R239 ;  /* 0x000440ef01007387 */ /* 0x0003e80000100800 */
[----:B-1----:R-:W2:Y:S01]  /*15ca0*/  LDL.LU R239, [R1+0x438] ;  /* 0x0004380001ef7983 */ /* 0x002ea20000300800 */
[----:B---3--:R-:W-:-:S05]  /*15cb0*/  IADD3.X R153, R153, UR9, RZ, P4, !PT ;  /* 0x0000000999997c10 */ /* 0x008fca000a7fe4ff */
        /* <DEDUP_REMOVED lines=279> */
[----:B------:R1:W-:Y:S02]  /*16e30*/  STL [R1+0x2c8], R239 ;  /* 0x0002c8ef01007387 */ /* 0x0003e40000100800 */
[----:B-1----:R-:W-:Y:S02]  /*16e40*/  IMAD.MOV.U32 R239, RZ, RZ, R238 ;  /* 0x000000ffffef7224 */ /* 0x002fe400078e00ee */
[----:B------:R-:W-:Y:S02]  /*16e50*/  IMAD.MOV.U32 R238, RZ, RZ, R237 ;  /* 0x000000ffffee7224 */ /* 0x000fe400078e00ed */
[----:B------:R-:W2:Y:S01]  /*16e60*/  LDL.LU R237, [R1+0x2c0] ;  /* 0x0002c00001ed7983 */ /* 0x000ea20000300800 */
        /* <DEDUP_REMOVED lines=9> */
[----:B------:R1:W-:Y:S02]  /*16f00*/  STL [R1+0x2e4], R153 ;  /* 0x0002e49901007387 */ /* 0x0003e40000100800 */
[----:B-1----:R-:W-:Y:S02]  /*16f10*/  IMAD.MOV.U32 R153, RZ, RZ, R239 ;  /* 0x000000ffff997224 */ /* 0x002fe400078e00ef */
[----:B------:R-:W-:Y:S02]  /*16f20*/  IMAD.MOV.U32 R239, RZ, RZ, R238 ;  /* 0x000000ffffef7224 */ /* 0x000fe400078e00ee */
[----:B------:R-:W3:Y:S01]  /*16f30*/  LDL.LU R238, [R1+0x2b0] ;  /* 0x0002b00001ee7983 */ /* 0x000ee20000300800 */
[----:B------:R-:W-:Y:S02]  /*16f40*/  IADD3.X R153, R153, UR9, RZ, P5, !PT ;  /* 0x0000000999997c10 */ /* 0x000fe4000affe4ff */
[----:B--2---:R-:W-:-:S05]  /*16f50*/  IADD3 R229, P4, R229, UR18, RZ ;  /* 0x00000012e5e57c10 */ /* 0x004fca000ff9e0ff */
[----:B------:R1:W-:Y:S02]  /*16f60*/  STL [R1+0x2b8], R229 ;  /* 0x0002b8e501007387 */ /* 0x0003e40000100800 */
[----:B-1----:R-:W-:Y:S02]  /*16f70*/  IMAD.MOV.U32 R229, RZ, RZ, R227 ;  /* 0x000000ffffe57224 */ /* 0x002fe400078e00e3 */
[----:B------:R-:W2:Y:S01]  /*16f80*/  LDL.LU R227, [R1+0x2d4] ;  /* 0x0002d40001e37983 */ /* 0x000ea20000300800 */
[----:B---3--:R-:W-:-:S03]  /*16f90*/  IADD3 R238, P5, R238, UR18, RZ ;  /* 0x00000012eeee7c10 */ /* 0x008fc6000ffbe0ff */
[----:B------:R-:W-:Y:S04]  /*16fa0*/  STL [R1+0x2dc], R153 ;  /* 0x0002dc9901007387 */ /* 0x000fe80000100800 */
[----:B------:R1:W-:Y:S02]  /*16fb0*/  STL [R1+0x2b0], R238 ;  /* 0x0002b0ee01007387 */ /* 0x0003e40000100800 */
[----:B-1----:R-:W-:Y:S02]  /*16fc0*/  IMAD.MOV.U32 R238, RZ, RZ, R230 ;  /* 0x000000ffffee7224 */ /* 0x002fe400078e00e6 */
[----:B------:R-:W3:Y:S01]  /*16fd0*/  LDL.LU R230, [R1+0x2cc] ;  /* 0x0002cc0001e67983 */ /* 0x000ee20000300800 */
[----:B------:R-:W-:Y:S01]  /*16fe0*/  IMAD.MOV.U32 R153, RZ, RZ, R239 ;  /* 0x000000ffff997224 */ /* 0x000fe200078e00ef */
[----:B--2---:R-:W-:-:S02]  /*16ff0*/  IADD3.X R227, R227, UR9, RZ, P6, !PT ;  /* 0x00000009e3e37c10 */ /* 0x004fc4000b7fe4ff */
[----:B------:R-:W-:-:S03]  /*17000*/  IADD3 R226, P6, R226, UR18, RZ ;  /* 0x00000012e2e27c10 */ /* 0x000fc6000ffde0ff */
[----:B------:R1:W-:Y:S04]  /*17010*/  STL [R1+0x2d4], R227 ;  /* 0x0002d4e301007387 */ /* 0x0003e80000100800 */
[----:B-1----:R-:W2:Y:S04]  /*17020*/  LDL.LU R227, [R1+0x2a0] ;  /* 0x0002a00001e37983 */ /* 0x002ea80000300800 */
[----:B------:R-:W4:Y:S01]  /*17030*/  LDL.LU R239, [R1+0x298] ;  /* 0x0002980001ef7983 */ /* 0x000f220000300800 */
[----:B---3--:R-:W-:-:S03]  /*17040*/  IADD3.X R230, R230, UR9, RZ, P1, !PT ;  /* 0x00000009e6e67c10 */ /* 0x008fc60008ffe4ff */
[----:B------:R1:W-:Y:S04]  /*17050*/  STL [R1+0x2a8], R226 ;  /* 0x0002a8e201007387 */ /* 0x0003e80000100800 */
[----:B-1----:R0:W5:Y:S04]  /*17060*/  LDL.LU R226, [R1+0x898] ;  /* 0x0008980001e27983 */ /* 0x0021680000300800 */
[----:B------:R1:W-:Y:S04]  /*17070*/  STL [R1+0x2cc], R230 ;  /* 0x0002cce601007387 */ /* 0x0003e80000100800 */
[----:B-1----:R-:W3:Y:S01]  /*17080*/  LDL.LU R230, [R1+0x2b4] ;  /* 0x0002b40001e67983 */ /* 0x002ee20000300800 */
[----:B------:R-:W-:-:S02]  /*17090*/  IADD3.X R153, R153, UR9, RZ, P2, !PT ;  /* 0x0000000999997c10 */ /* 0x000fc400097fe4ff */
[----:B------:R-:W-:Y:S02]  /*170a0*/  IADD3.X R228, R228, UR9, RZ, P3, !PT ;  /* 0x00000009e4e47c10 */ /* 0x000fe40009ffe4ff */
[----:B------:R-:W-:Y:S02]  /*170b0*/  IADD3 R229, P3, R229, UR18, RZ ;  /* 0x00000012e5e57c10 */ /* 0x000fe4000ff7e0ff */
[----:B--2---:R-:W-:Y:S02]  /*170c0*/  IADD3 R227, P1, R227, UR18, RZ ;  /* 0x00000012e3e37c10 */ /* 0x004fe4000ff3e0ff */
[----:B----4-:R-:W-:-:S03]  /*170d0*/  IADD3 R239, P2, R239, UR18, RZ ;  /* 0x00000012efef7c10 */ /* 0x010fc6000ff5e0ff */
[----:B------:R1:W-:Y:S04]  /*170e0*/  STL [R1+0x2a0], R227 ;  /* 0x0002a0e301007387 */ /* 0x0003e80000100800 */
[----:B-1----:R0:W5:Y:S04]  /*170f0*/  LDL.LU R227, [R1+0x894] ;  /* 0x0008940001e37983 */ /* 0x0021680000300800 */
[----:B------:R-:W-:Y:S04]  /*17100*/  STL [R1+0x2c4], R153 ;  /* 0x0002c49901007387 */ /* 0x000fe80000100800 */
[----:B------:R1:W-:Y:S01]  /*17110*/  STL [R1+0x298], R239 ;  /* 0x000298ef01007387 */ /* 0x0003e20000100800 */
[----:B---3--:R-:W-:-:S03]  /*17120*/  IADD3.X R230, R230, UR9, RZ, P4, !PT ;  /* 0x00000009e6e67c10 */ /* 0x008fc6000a7fe4ff */
[----:B-1----:R-:W2:Y:S01]  /*17130*/  LDL.LU R239, [R1+0x260] ;  /* 0x0002600001ef7983 */ /* 0x002ea20000300800 */
[----:B------:R-:W-:-:S03]  /*17140*/  IADD3 R247, P4, R247, UR18, RZ ;  /* 0x00000012f7f77c10 */ /* 0x000fc6000ff9e0ff */
[----:B------:R-:W3:Y:S04]  /*17150*/  LDL.LU R153, [R1+0x258] ;  /* 0x0002580001997983 */ /* 0x000ee80000300800 */
[----:B------:R1:W-:Y:S04]  /*17160*/  STL [R1+0x2bc], R228 ;  /* 0x0002bce401007387 */ /* 0x0003e80000100800 */
[----:B-1----:R0:W5:Y:S04]  /*17170*/  LDL.LU R228, [R1+0x890] ;  /* 0x0008900001e47983 */ /* 0x0021680000300800 */
[----:B------:R1:W-:Y:S04]  /*17180*/  STL [R1+0x290], R229 ;  /* 0x000290e501007387 */ /* 0x0003e80000100800 */
[----:B-1----:R0:W5:Y:S04]  /*17190*/  LDL.LU R229, [R1+0x88c] ;  /* 0x00088c0001e57983 */ /* 0x0021680000300800 */
[----:B------:R1:W-:Y:S04]  /*171a0*/  STL [R1+0x2b4], R230 ;  /* 0x0002b4e601007387 */ /* 0x0003e80000100800 */
[----:B-1----:R0:W5:Y:S04]  /*171b0*/  LDL.LU R230, [R1+0x888] ;  /* 0x0008880001e67983 */ /* 0x0021680000300800 */
[----:B------:R1:W-:Y:S04]  /*171c0*/  STL [R1+0x288], R247 ;  /* 0x000288f701007387 */ /* 0x0003e80000100800 */
[----:B-1----:R-:W4:Y:S02]  /*171d0*/  LDL.LU R247, [R1+0x884] ;  /* 0x0008840001f77983 */ /* 0x002f240000300800 */
[----:B----4-:R-:W-:-:S05]  /*171e0*/  IADD3.X R247, R247, UR9, RZ, P5, !PT ;  /* 0x00000009f7f77c10 */ /* 0x010fca000affe4ff */
[----:B------:R1:W-:Y:S04]  /*171f0*/  STL [R1+0x2ac], R247 ;  /* 0x0002acf701007387 */ /* 0x0003e80000100800 */
[----:B-1----:R-:W4:Y:S01]  /*17200*/  LDL.LU R247, [R1+0x880] ;  /* 0x0008800001f77983 */ /* 0x002f220000300800 */
[----:B------:R-:W-:Y:S02]  /*17210*/  IADD3.X R231, R231, UR9, RZ, P6, !PT ;  /* 0x00000009e7e77c10 */ /* 0x000fe4000b7fe4ff */
[----:B------:R-:W-:Y:S02]  /*17220*/  IADD3 R232, P6, R232, UR18, RZ ;  /* 0x00000012e8e87c10 */ /* 0x000fe4000ffde0ff */
[----:B------:R-:W-:Y:S02]  /*17230*/  IADD3.X R233, R233, UR9, RZ, P1, !PT ;  /* 0x00000009e9e97c10 */ /* 0x000fe40008ffe4ff */
[----:B------:R-:W-:-:S02]  /*17240*/  IADD3 R234, P1, R234, UR18, RZ ;  /* 0x00000012eaea7c10 */ /* 0x000fc4000ff3e0ff */
[----:B------:R-:W-:Y:S02]  /*17250*/  IADD3.X R236, R236, UR9, RZ, P2, !PT ;  /* 0x00000009ecec7c10 */ /* 0x000fe400097fe4ff */
[----:B------:R-:W-:Y:S02]  /*17260*/  IADD3 R237, P2, R237, UR18, RZ ;  /* 0x00000012eded7c10 */ /* 0x000fe4000ff5e0ff */
[----:B------:R-:W-:Y:S02]  /*17270*/  IADD3.X R238, R238, UR9, RZ, P3, !PT ;  /* 0x00000009eeee7c10 */ /* 0x000fe40009ffe4ff */
[----:B--2---:R-:W-:Y:S02]  /*17280*/  IADD3 R239, P3, R239, UR18, RZ ;  /* 0x00000012efef7c10 */ /* 0x004fe4000ff7e0ff */
[----:B------:R-:W-:Y:S02]  /*17290*/  IADD3.X R249, R249, UR9, RZ, P4, !PT ;  /* 0x00000009f9f97c10 */ /* 0x000fe4000a7fe4ff */
[----:B---3--:R-:W-:-:S02]  /*172a0*/  IADD3 R153, P4, R153, UR18, RZ ;  /* 0x0000001299997c10 */ /* 0x008fc4000ff9e0ff */
[----:B------:R-:W-:Y:S02]  /*172b0*/  IADD3.X R4, R4, UR9, RZ, P6, !PT ;  /* 0x0000000904047c10 */ /* 0x000fe4000b7fe4ff */
[----:B------:R-:W-:Y:S02]  /*172c0*/  IADD3 R251, P6, R251, UR18, RZ ;  /* 0x00000012fbfb7c10 */ /* 0x000fe4000ffde0ff */
[----:B----4-:R-:W-:-:S05]  /*172d0*/  IADD3 R247, P5, R247, UR18, RZ ;  /* 0x00000012f7f77c10 */ /* 0x010fca000ffbe0ff */
[----:B------:R1:W-:Y:S04]  /*172e0*/  STL [R1+0x280], R247 ;  /* 0x000280f701007387 */ /* 0x0003e80000100800 */
[----:B-1----:R-:W2:Y:S04]  /*172f0*/  LDL.LU R247, [R1+0x208] ;  /* 0x0002080001f77983 */ /* 0x002ea80000300800 */
[----:B------:R1:W-:Y:S04]  /*17300*/  STL [R1+0x2a4], R231 ;  /* 0x0002a4e701007387 */ /* 0x0003e80000100800 */
[----:B-1----:R0:W5:Y:S04]  /*17310*/  LDL.LU R231, [R1+0x87c] ;  /* 0x00087c0001e77983 */ /* 0x0021680000300800 */
[----:B------:R1:W-:Y:S04]  /*17320*/  STL [R1+0x278], R232 ;  /* 0x000278e801007387 */ /* 0x0003e80000100800 */
[----:B-1----:R0:W5:Y:S04]  /*17330*/  LDL.LU R232, [R1+0x878] ;  /* 0x0008780001e87983 */ /* 0x0021680000300800 */
[----:B------:R1:W-:Y:S04]  /*17340*/  STL [R1+0x29c], R233 ;  /* 0x00029ce901007387 */ /* 0x0003e80000100800 */
[----:B-1----:R0:W5:Y:S04]  /*17350*/  LDL.LU R233, [R1+0x874] ;  /* 0x0008740001e97983 */ /* 0x0021680000300800 */
[----:B------:R1:W-:Y:S01]  /*17360*/  STL [R1+0x270], R234 ;  /* 0x000270ea01007387 */ /* 0x0003e20000100800 */
[----:B------:R-:W-:-:S03]  /*17370*/  IADD3.X R248, R248, UR9, RZ, P5, !PT ;  /* 0x00000009f8f87c10 */ /* 0x000fc6000affe4ff */
[----:B-1----:R0:W5:Y:S04]  /*17380*/  LDL.LU R234, [R1+0x870] ;  /* 0x0008700001ea7983 */ /* 0x0021680000300800 */
[----:B------:R1:W-:Y:S01]  /*17390*/  STL [R1+0x294], R236 ;  /* 0x000294ec01007387 */ /* 0x0003e20000100800 */
[----:B------:R-:W-:-:S03]  /*173a0*/  IADD3 R252, P5, R252, UR18, RZ ;  /* 0x00000012fcfc7c10 */ /* 0x000fc6000ffbe0ff */
[----:B-1----:R0:W5:Y:S04]  /*173b0*/  LDL.LU R236, [R1+0x86c] ;  /* 0x00086c0001ec7983 */ /* 0x0021680000300800 */
[----:B------:R1:W-:Y:S04]  /*173c0*/  STL [R1+0x268], R237 ;  /* 0x000268ed01007387 */ /* 0x0003e80000100800 */
[----:B-1----:R0:W5:Y:S04]  /*173d0*/  LDL.LU R237, [R1+0x868] ;  /* 0x0008680001ed7983 */ /* 0x0021680000300800 */
[----:B------:R1:W-:Y:S04]  /*173e0*/  STL [R1+0x28c], R238 ;  /* 0x00028cee01007387 */ /* 0x0003e80000100800 */
[----:B-1----:R0:W5:Y:S04]  /*173f0*/  LDL.LU R238, [R1+0x864] ;  /* 0x0008640001ee7983 */ /* 0x0021680000300800 */
[----:B------:R1:W-:Y:S04]  /*17400*/  STL [R1+0x260], R239 ;  /* 0x000260ef01007387 */ /* 0x0003e80000100800 */
[----:B-1----:R0:W5:Y:S04]  /*17410*/  LDL.LU R239, [R1+0x860] ;  /* 0x0008600001ef7983 */ /* 0x0021680000300800 */
[----:B------:R1:W-:Y:S04]  /*17420*/  STL [R1+0x284], R249 ;  /* 0x000284f901007387 */ /* 0x0003e80000100800 */
[----:B-1----:R-:W3:Y:S04]  /*17430*/  LDL.LU R249, [R1+0x85c] ;  /* 0x00085c0001f97983 */ /* 0x002ee80000300800 */
[----:B------:R1:W-:Y:S04]  /*17440*/  STL [R1+0x258], R153 ;  /* 0x0002589901007387 */ /* 0x0003e80000100800 */
[----:B-1----:R-:W4:Y:S04]  /*17450*/  LDL.LU R153, [R1+0x204] ;  /* 0x0002040001997983 */ /* 0x002f280000300800 */
[----:B------:R1:W-:Y:S04]  /*17460*/  STL [R1+0x27c], R248 ;  /* 0x00027cf801007387 */ /* 0x0003e80000100800 */
[----:B-1----:R-:W3:Y:S04]  /*17470*/  LDL.LU R248, [R1+0x858] ;  /* 0x0008580001f87983 */ /* 0x002ee80000300800 */
[----:B------:R1:W-:Y:S04]  /*17480*/  STL [R1+0x250], R252 ;  /* 0x000250fc01007387 */ /* 0x0003e80000100800 */
[----:B-1----:R-:W2:Y:S04]  /*17490*/  LDL.LU R252, [R1+0x854] ;  /* 0x0008540001fc7983 */ /* 0x002ea80000300800 */
[----:B------:R1:W-:Y:S04]  /*174a0*/  STL [R1+0x274], R4 ;  /* 0x0002740401007387 */ /* 0x0003e80000100800 */
[----:B-1----:R-:W4:Y:S04]  /*174b0*/  LDL.LU R4, [R1+0x850] ;  /* 0x0008500001047983 */ /* 0x002f280000300800 */
[----:B------:R1:W-:Y:S04]  /*174c0*/  STL [R1+0x248], R251 ;  /* 0x000248fb01007387 */ /* 0x0003e80000100800 */
[----:B-1----:R-:W3:Y:S01]  /*174d0*/  LDL.LU R251, [R1+0x84c] ;  /* 0x00084c0001fb7983 */ /* 0x002ee20000300800 */
[----:B------:R-:W-:-:S02]  /*174e0*/  IADD3.X R246, R246, UR9, RZ, P1, !PT ;  /* 0x00000009f6f67c10 */ /* 0x000fc40008ffe4ff */
[----:B------:R-:W-:Y:S02]  /*174f0*/  IADD3 R240, P1, R240, UR18, RZ ;  /* 0x00000012f0f07c10 */ /* 0x000fe4000ff3e0ff */
[----:B------:R-:W-:Y:S01]  /*17500*/  IADD3.X R2, R2, UR9, RZ, P2, !PT ;  /* 0x0000000902027c10 */ /* 0x000fe200097fe4ff */
[----:B------:R1:W-:Y:S01]  /*17510*/  STL [R1+0x26c], R246 ;  /* 0x00026cf601007387 */ /* 0x0003e20000100800 */
[----:B------:R-:W-:Y:S02]  /*17520*/  IADD3 R243, P2, R243, UR18, RZ ;  /* 0x00000012f3f37c10 */ /* 0x000fe4000ff5e0ff */
[----:B------:R-:W-:Y:S01]  /*17530*/  IADD3.X R242, R242, UR9, RZ, P3, !PT ;  /* 0x00000009f2f27c10 */ /* 0x000fe20009ffe4ff */
[----:B-1----:R-:W4:Y:S04]  /*17540*/  LDL.LU R246, [R1+0x848] ;  /* 0x0008480001f67983 */ /* 0x002f280000300800 */
[----:B------:R1:W-:Y:S01]  /*17550*/  STL [R1+0x240], R240 ;  /* 0x000240f001007387 */ /* 0x0003e20000100800 */
[----:B------:R-:W-:-:S02]  /*17560*/  IADD3.X R250, R250, UR9, RZ, P4, !PT ;  /* 0x00000009fafa7c10 */ /* 0x000fc4000a7fe4ff */
[----:B------:R-:W-:Y:S01]  /*17570*/  IADD3 R244, P4, R244, UR18, RZ ;  /* 0x00000012f4f47c10 */ /* 0x000fe2000ff9e0ff */
[----:B-1----:R-:W2:Y:S04]  /*17580*/  LDL.LU R240, [R1+0x844] ;  /* 0x0008440001f07983 */ /* 0x002ea80000300800 */
[----:B------:R1:W-:Y:S04]  /*17590*/  STL [R1+0x264], R2 ;  /* 0x0002640201007387 */ /* 0x0003e80000100800 */
[----:B-1----:R0:W5:Y:S04]  /*175a0*/  LDL.LU R2, [R1+0x840] ;  /* 0x0008400001027983 */ /* 0x0021680000300800 */
[----:B------:R1:W-:Y:S04]  /*175b0*/  STL [R1+0x238], R243 ;  /* 0x000238f301007387 */ /* 0x0003e80000100800 */
[----:B-1----:R-:W4:Y:S04]  /*175c0*/  LDL.LU R243, [R1+0x83c] ;  /* 0x00083c0001f37983 */ /* 0x002f280000300800 */
[----:B------:R1:W-:Y:S04]  /*175d0*/  STL [R1+0x25c], R242 ;  /* 0x00025cf201007387 */ /* 0x0003e80000100800 */
[----:B-1----:R-:W4:Y:S01]  /*175e0*/  LDL.LU R242, [R1+0x838] ;  /* 0x0008380001f27983 */ /* 0x002f220000300800 */
[----:B---3--:R-:W-:-:S05]  /*175f0*/  IADD3 R251, P3, R251, UR18, RZ ;  /* 0x00000012fbfb7c10 */ /* 0x008fca000ff7e0ff */
[----:B------:R1:W-:Y:S04]  /*17600*/  STL [R1+0x230], R251 ;  /* 0x000230fb01007387 */ /* 0x0003e80000100800 */
[----:B-1----:R-:W3:Y:S04]  /*17610*/  LDL.LU R251, [R1+0x834] ;  /* 0x0008340001fb7983 */ /* 0x002ee80000300800 */
[----:B------:R1:W-:Y:S04]  /*17620*/  STL [R1+0x254], R250 ;  /* 0x000254fa01007387 */ /* 0x0003e80000100800 */
[----:B-1----:R-:W3:Y:S04]  /*17630*/  LDL.LU R250, [R1+0x830] ;  /* 0x0008300001fa7983 */ /* 0x002ee80000300800 */
[----:B------:R1:W-:Y:S04]  /*17640*/  STL [R1+0x228], R244 ;  /* 0x000228f401007387 */ /* 0x0003e80000100800 */
[----:B-1----:R-:W4:Y:S01]  /*17650*/  LDL.LU R244, [R1+0x82c] ;  /* 0x00082c0001f47983 */ /* 0x002f220000300800 */
[----:B--2---:R-:W-:-:S02]  /*17660*/  IADD3.X R240, R240, UR9, RZ, P5, !PT ;  /* 0x00000009f0f07c10 */ /* 0x004fc4000affe4ff */
[----:B------:R-:W-:Y:S02]  /*17670*/  IADD3 R241, P5, R241, UR18, RZ ;  /* 0x00000012f1f17c10 */ /* 0x000fe4000ffbe0ff */
[----:B------:R-:W-:Y:S01]  /*17680*/  IADD3.X R245, R245, UR9, RZ, P6, !PT ;  /* 0x00000009f5f57c10 */ /* 0x000fe2000b7fe4ff */
[----:B------:R1:W-:Y:S01]  /*17690*/  STL [R1+0x24c], R240 ;  /* 0x00024cf001007387 */ /* 0x0003e20000100800 */
[----:B------:R-:W-:-:S03]  /*176a0*/  IADD3.X R3, R3, UR9, RZ, P1, !PT ;  /* 0x0000000903037c10 */ /* 0x000fc60008ffe4ff */
[----:B-1----:R-:W2:Y:S04]  /*176b0*/  LDL.LU R240, [R1+0x828] ;  /* 0x0008280001f07983 */ /* 0x002ea80000300800 */
[----:B------:R1:W-:Y:S04]  /*176c0*/  STL [R1+0x220], R241 ;  /* 0x000220f101007387 */ /* 0x0003e80000100800 */
[----:B-1----:R-:W3:Y:S04]  /*176d0*/  LDL.LU R241, [R1+0x824] ;  /* 0x0008240001f17983 */ /* 0x002ee80000300800 */
[----:B------:R1:W-:Y:S04]  /*176e0*/  STL [R1+0x244], R245 ;  /* 0x000244f501007387 */ /* 0x0003e80000100800 */
[----:B-1----:R-:W2:Y:S01]  /*176f0*/  LDL.LU R245, [R1+0x820] ;  /* 0x0008200001f57983 */ /* 0x002ea20000300800 */
[----:B------:R-:W-:Y:S01]  /*17700*/  WARPGROUP.ARRIVE ;  /* 0x00000000000079c5 */ /* 0x000fe20000000000 */
[----:B------:R-:W-:Y:S01]  /*17710*/  UMOV UR30, UR14 ;  /* 0x0000000e001e7c82 */ /* 0x000fe20008000000 */
[----:B------:R-:W-:-:S04]  /*17720*/  UMOV UR31, UR15 ;  /* 0x0000000f001f7c82 */ /* 0x000fc80008000000 */
[----:B------:R-:W-:Y:S01]  /*17730*/  HGMMA.64x256x16.F32.BF16 R24, gdesc[UR28].tnspA, R24, gsb0 ;  /* 0x23e000001c1879f0 */ /* 0x000fe20008001818 */
[----:B----4-:R-:W-:-:S05]  /*17740*/  IADD3 R244, P6, R244, UR18, RZ ;  /* 0x00000012f4f47c10 */ /* 0x010fca000ffde0ff */
[----:B------:R1:W-:Y:S04]  /*17750*/  STL [R1+0x218], R244 ;  /* 0x000218f401007387 */ /* 0x0003e80000100800 */
[----:B-1----:R-:W4:Y:S04]  /*17760*/  LDL.LU R244, [R1+0x81c] ;  /* 0x00081c0001f47983 */ /* 0x002f280000300800 */
[----:B------:R1:W-:Y:S04]  /*17770*/  STL [R1+0x23c], R3 ;  /* 0x00023c0301007387 */ /* 0x0003e80000100800 */
[----:B-1----:R-:W2:Y:S01]  /*17780*/  LDL.LU R3, [R1+0x818] ;  /* 0x0008180001037983 */ /* 0x002ea20000300800 */
[----:B------:R-:W-:-:S02]  /*17790*/  IADD3 R252, P1, R252, UR18, RZ ;  /* 0x00000012fcfc7c10 */ /* 0x000fc4000ff3e0ff */
[----:B---3--:R-:W-:Y:S02]  /*177a0*/  IADD3.X R241, R241, UR9, RZ, P2, !PT ;  /* 0x00000009f1f17c10 */ /* 0x008fe400097fe4ff */
[----:B------:R-:W-:Y:S01]  /*177b0*/  IADD3 R247, P2, R247, UR18, RZ ;  /* 0x00000012f7f77c10 */ /* 0x000fe2000ff5e0ff */
[----:B------:R1:W-:Y:S01]  /*177c0*/  STL [R1+0x210], R252 ;  /* 0x000210fc01007387 */ /* 0x0003e20000100800 */
[----:B------:R-:W-:-:S03]  /*177d0*/  IADD3.X R246, R246, UR9, RZ, P3, !PT ;  /* 0x00000009f6f67c10 */ /* 0x000fc60009ffe4ff */
[----:B-1----:R-:W3:Y:S04]  /*177e0*/  LDL.LU R252, [R1+0x814] ;  /* 0x0008140001fc7983 */ /* 0x002ee80000300800 */
[----:B------:R1:W-:Y:S04]  /*177f0*/  STL [R1+0x234], R241 ;  /* 0x000234f101007387 */ /* 0x0003e80000100800 */
[----:B-1----:R-:W4:Y:S04]  /*17800*/  LDL.LU R241, [R1+0x810] ;  /* 0x0008100001f17983 */ /* 0x002f280000300800 */
[----:B------:R1:W-:Y:S04]  /*17810*/  STL [R1+0x208], R247 ;  /* 0x000208f701007387 */ /* 0x0003e80000100800 */
[----:B-1----:R-:W3:Y:S04]  /*17820*/  LDL.LU R247, [R1+0x80c] ;  /* 0x00080c0001f77983 */ /* 0x002ee80000300800 */
[----:B------:R1:W-:Y:S04]  /*17830*/  STL [R1+0x22c], R246 ;  /* 0x00022cf601007387 */ /* 0x0003e80000100800 */
[----:B-1----:R-:W3:Y:S01]  /*17840*/  LDL.LU R246, [R1+0x808] ;  /* 0x0008080001f67983 */ /* 0x002ee20000300800 */
[----:B------:R-:W-:-:S02]  /*17850*/  WARPGROUP.DEPBAR.LE gsb0, 0x0 ;  /* 0x00008000000079c5 */ /* 0x000fc40000010000 */
[----:B------:R-:W-:Y:S01]  /*17860*/  WARPGROUP.ARRIVE ;  /* 0x00000000000079c5 */ /* 0x000fe20000000000 */
[----:B------:R-:W-:Y:S01]  /*17870*/  UMOV UR34, UR6 ;  /* 0x0000000600227c82 */ /* 0x000fe20008000000 */
[----:B------:R-:W-:-:S04]  /*17880*/  UMOV UR35, UR7 ;  /* 0x0000000700237c82 */ /* 0x000fc80008000000 */
[----:B------:R-:W-:Y:S01]  /*17890*/  HGMMA.64x256x16.F32.BF16 R24, gdesc[UR32].tnspA, R24, gsb0 ;  /* 0x23e00000201879f0 */ /* 0x000fe20008001818 */
[----:B--2---:R-:W-:-:S05]  /*178a0*/  IADD3 R3, P3, R3, UR18, RZ ;  /* 0x0000001203037c10 */ /* 0x004fca000ff7e0ff */
[----:B------:R1:W-:Y:S04]  /*178b0*/  STL [R1+0x200], R3 ;  /* 0x0002000301007387 */ /* 0x0003e80000100800 */
[----:B-1----:R-:W2:Y:S01]  /*178c0*/  LDL.LU R3, [R1+0x804] ;  /* 0x0008040001037983 */ /* 0x002ea20000300800 */
[----:B------:R-:W-:Y:S01]  /*178d0*/  UMOV UR38, UR26 ;  /* 0x0000001a00267c82 */ /* 0x000fe20008000000 */
[----:B------:R-:W-:Y:S01]  /*178e0*/  UMOV UR39, UR27 ;  /* 0x0000001b00277c82 */ /* 0x000fe20008000000 */
[----:B------:R-:W-:Y:S02]  /*178f0*/  WARPGROUP.DEPBAR.LE gsb0, 0x0 ;  /* 0x00008000000079c5 */ /* 0x000fe40000010000 */
[----:B------:R-:W-:-:S13]  /*17900*/  WARPGROUP.ARRIVE ;  /* 0x00000000000079c5 */ /* 0x000fda0000000000 */
[----:B------:R-:W-:Y:S01]  /*17910*/  HGMMA.64x256x16.F32.BF16 R24, gdesc[UR36].tnspA, R24, gsb0 ;  /* 0x23e00000241879f0 */ /* 0x000fe20008001818 */
[----:B----4-:R-:W-:Y:S02]  /*17920*/  IADD3.X R241, R241, UR9, RZ, P5, !PT ;  /* 0x00000009f1f17c10 */ /* 0x010fe4000affe4ff */
[----:B------:R-:W-:Y:S01]  /*17930*/  IADD3.X R240, R240, UR9, RZ, P6, !PT ;  /* 0x00000009f0f07c10 */ /* 0x000fe2000b7fe4ff */
[----:B------:R-:W-:Y:S01]  /*17940*/  UMOV UR42, UR22 ;  /* 0x00000016002a7c82 */ /* 0x000fe20008000000 */
[----:B------:R-:W-:Y:S01]  /*17950*/  UMOV UR43, UR23 ;  /* 0x00000017002b7c82 */ /* 0x000fe20008000000 */
[----:B--2---:R-:W-:-:S05]  /*17960*/  IADD3.X R3, R3, UR9, RZ, P4, !PT ;  /* 0x0000000903037c10 */ /* 0x004fca000a7fe4ff */
[----:B------:R1:W-:Y:S04]  /*17970*/  STL [R1+0x224], R3 ;  /* 0x0002240301007387 */ /* 0x0003e80000100800 */
[----:B-1----:R0:W5:Y:S04]  /*17980*/  LDL.LU R3, [R1+0x800] ;  /* 0x0008000001037983 */ /* 0x0021680000300800 */
[----:B------:R1:W-:Y:S04]  /*17990*/  STL [R1+0x21c], R241 ;  /* 0x00021cf101007387 */ /* 0x0003e80000100800 */
[----:B-1----:R-:W2:Y:S04]  /*179a0*/  LDL.LU R241, [R1+0x7fc] ;  /* 0x0007fc0001f17983 */ /* 0x002ea80000300800 */
[----:B------:R1:W-:Y:S04]  /*179b0*/  STL [R1+0x214], R240 ;  /* 0x000214f001007387 */ /* 0x0003e80000100800 */
[----:B-1----:R-:W4:Y:S01]  /*179c0*/  LDL.LU R240, [R1+0x7f8] ;  /* 0x0007f80001f07983 */ /* 0x002f220000300800 */
[----:B------:R-:W-:-:S02]  /*179d0*/  WARPGROUP.DEPBAR.LE gsb0, 0x0 ;  /* 0x00008000000079c5 */ /* 0x000fc40000010000 */
[----:B------:R-:W-:-:S06]  /*179e0*/  WARPGROUP.ARRIVE ;  /* 0x00000000000079c5 */ /* 0x000fcc0000000000 */
[----:B------:R-:W-:Y:S01]  /*179f0*/  HGMMA.64x256x16.F32.BF16 R24, gdesc[UR40].tnspA, R24, gsb0 ;  /* 0x23e00000281879f0 */ /* 0x000fe20008001818 */
[----:B------:R-:W-:Y:S02]  /*17a00*/  IADD3.X R4, R4, UR9, RZ, P1, !PT ;  /* 0x0000000904047c10 */ /* 0x000fe40008ffe4ff */
[----:B------:R-:W-:-:S03]  /*17a10*/  IADD3.X R153, R153, UR9, RZ, P2, !PT ;  /* 0x0000000999997c10 */ /* 0x000fc600097fe4ff */
[----:B------:R1:W-:Y:S04]  /*17a20*/  STL [R1+0x20c], R4 ;  /* 0x00020c0401007387 */ /* 0x0003e80000100800 */
[----:B-1----:R0:W5:Y:S04]  /*17a30*/  LDL.LU R4, [R1+0x7f4] ;  /* 0x0007f40001047983 */ /* 0x0021680000300800 */
[----:B------:R1:W-:Y:S02]  /*17a40*/  STL [R1+0x204], R153 ;  /* 0x0002049901007387 */ /* 0x0003e40000100800 */
[----:B-1----:R-:W1:Y:S01]  /*17a50*/  LDC R153, c[0x0][0x238] ;  /* 0x00008e00ff997b82 */ /* 0x002e620000000800 */
[----:B---3--:R-:W-:-:S02]  /*17a60*/  IADD3.X R252, R252, UR9, RZ, P3, !PT ;  /* 0x00000009fcfc7c10 */ /* 0x008fc40009ffe4ff */
[----:B------:R-:W-:Y:S02]  /*17a70*/  IADD3 R251, P4, R251, UR18, RZ ;  /* 0x00000012fbfb7c10 */ /* 0x000fe4000ff9e0ff */
[----:B------:R-:W-:Y:S02]  /*17a80*/  IADD3 R249, P5, R249, UR18, RZ ;  /* 0x00000012f9f97c10 */ /* 0x000fe4000ffbe0ff */
[----:B------:R-:W-:Y:S02]  /*17a90*/  IADD3 R247, P6, R247, UR18, RZ ;  /* 0x00000012f7f77c10 */ /* 0x000fe4000ffde0ff */
[----:B------:R-:W-:Y:S02]  /*17aa0*/  IADD3 R245, P1, R245, UR18, RZ ;  /* 0x00000012f5f57c10 */ /* 0x000fe4000ff3e0ff */
[----:B------:R-:W-:Y:S02]  /*17ab0*/  IADD3 R243, P2, R243, UR18, RZ ;  /* 0x00000012f3f37c10 */ /* 0x000fe4000ff5e0ff */
[----:B------:R-:W-:-:S02]  /*17ac0*/  IADD3.X R250, R250, UR9, RZ, P4, !PT ;  /* 0x00000009fafa7c10 */ /* 0x000fc4000a7fe4ff */
[----:B------:R-:W-:Y:S02]  /*17ad0*/  IADD3.X R248, R248, UR9, RZ, P5, !PT ;  /* 0x00000009f8f87c10 */ /* 0x000fe4000affe4ff */
[----:B------:R-:W-:Y:S02]  /*17ae0*/  IADD3.X R246, R246, UR9, RZ, P6, !PT ;  /* 0x00000009f6f67c10 */ /* 0x000fe4000b7fe4ff */
[----:B------:R-:W-:Y:S02]  /*17af0*/  IADD3.X R244, R244, UR9, RZ, P1, !PT ;  /* 0x00000009f4f47c10 */ /* 0x000fe40008ffe4ff */
[----:B------:R-:W-:Y:S01]  /*17b00*/  IADD3.X R242, R242, UR9, RZ, P2, !PT ;  /* 0x00000009f2f27c10 */ /* 0x000fe200097fe4ff */
[----:B-1----:R-:W-:-:S04]  /*17b10*/  IMAD.SHL.U32 R153, R153, 0x40, RZ ;  /* 0x0000004099997824 */ /* 0x002fc800078e00ff */
[----:B------:R-:W-:Y:S01]  /*17b20*/  IMAD.SHL.U32 R153, R153, 0x2, RZ ;  /* 0x0000000299997824 */ /* 0x000fe200078e00ff */
[----:B------:R-:W-:Y:S02]  /*17b30*/  WARPGROUP.DEPBAR.LE gsb0, 0x0 ;  /* 0x00008000000079c5 */ /* 0x000fe40000010000 */
[----:B--2---:R-:W-:-:S04]  /*17b40*/  IADD3 R241, P3, R241, UR18, RZ ;  /* 0x00000012f1f17c10 */ /* 0x004fc8000ff7e0ff */
[----:B----4-:R-:W-:Y:S01]  /*17b50*/  IADD3.X R240, R240, UR9, RZ, P3, !PT ;  /* 0x00000009f0f07c10 */ /* 0x010fe20009ffe4ff */
[----:B0-----:R-:W-:Y:S08]  /*17b60*/  @P0 BRA `(.L_x_1) ;  /* 0xffffff3c00980947 */ /* 0x001ff0000383ffff */
[----:B------:R0:W-:Y:S04]  /*17b70*/  STL [R1+0x7f8], R6 ;  /* 0x0007f80601007387 */ /* 0x0001e80000100800 */
[----:B0-----:R-:W2:Y:S04]  /*17b80*/  LDL.LU R6, [R1+0x1fc] ;  /* 0x0001fc0001067983 */ /* 0x001ea80000300800 */
[----:B-----5:R0:W-:Y:S04]  /*17b90*/  STL [R1+0x7f4], R4 ;  /* 0x0007f40401007387 */ /* 0x0201e80000100800 */
[----:B0-----:R-:W3:Y:S04]  /*17ba0*/  LDL.LU R4, [R1+0x1f4] ;  /* 0x0001f40001047983 */ /* 0x001ee80000300800 */
[----:B------:R-:W4:Y:S04]  /*17bb0*/  LDL.LU R3, [R1+0x1e8] ;  /* 0x0001e80001037983 */ /* 0x000f280000300800 */
        /* <DEDUP_REMOVED lines=13> */
[----:B------:R-:W4:Y:S01]  /*17c90*/  LDL.LU R252, [R1+0x1b0] ;  /* 0x0001b00001fc7983 */ /* 0x000f220000300800 */
[----:B------:R-:W-:-:S03]  /*17ca0*/  F2FP.BF16.F32.PACK_AB R151, R151, R150 ;  /* 0x000000969797723e */ /* 0x000fc600000010ff */
[----:B------:R-:W4:Y:S01]  /*17cb0*/  LDL.LU R13, [R1+0x1ac] ;  /* 0x0001ac00010d7983 */ /* 0x000f220000300800 */
[----:B------:R-:W-:-:S03]  /*17cc0*/  F2FP.BF16.F32.PACK_AB R150, R149, R148 ;  /* 0x000000949596723e */ /* 0x000fc600000010ff */
[----:B------:R-:W4:Y:S04]  /*17cd0*/  LDL.LU R12, [R1+0x1a8] ;  /* 0x0001a800010c7983 */ /* 0x000f280000300800 */
[----:B------:R-:W4:Y:S04]  /*17ce0*/  LDL.LU R235, [R1+0x1a4] ;  /* 0x0001a40001eb7983 */ /* 0x000f280000300800 */
[----:B------:R-:W4:Y:S04]  /*17cf0*/  LDL.LU R0, [R1+0x1a0] ;  /* 0x0001a00001007983 */ /* 0x000f280000300800 */
[----:B------:R-:W4:Y:S04]  /*17d00*/  LDL.LU R153, [R1+0x19c] ;  /* 0x00019c0001997983 */ /* 0x000f280000300800 */
[----:B------:R-:W2:Y:S04]  /*17d10*/  LDL.LU R149, [R1+0x1f8] ;  /* 0x0001f80001957983 */ /* 0x000ea80000300800 */
[----:B------:R-:W3:Y:S01]  /*17d20*/  LDL.LU R148, [R1+0x1f0] ;  /* 0x0001f00001947983 */ /* 0x000ee20000300800 */
[----:B------:R-:W-:-:S02]  /*17d30*/  F2FP.BF16.F32.PACK_AB R147, R147, R146 ;  /* 0x000000929393723e */ /* 0x000fc400000010ff */
[----:B------:R-:W-:Y:S02]  /*17d40*/  F2FP.BF16.F32.PACK_AB R146, R145, R144 ;  /* 0x000000909192723e */ /* 0x000fe400000010ff */
[----:B--2---:R-:W-:Y:S02]  /*17d50*/  F2FP.BF16.F32.PACK_AB R149, R6, R149 ;  /* 0x000000950695723e */ /* 0x004fe400000010ff */
[----:B------:R-:W2:Y:S01]  /*17d60*/  LDL.LU R6, [R1+0x7f8] ;  /* 0x0007f80001067983 */ /* 0x000ea20000300800 */
[----:B---3--:R-:W-:-:S03]  /*17d70*/  F2FP.BF16.F32.PACK_AB R148, R4, R148 ;  /* 0x000000940494723e */ /* 0x008fc600000010ff */
[----:B------:R0:W5:Y:S04]  /*17d80*/  LDL.LU R4, [R1+0x7f4] ;  /* 0x0007f40001047983 */ /* 0x0001680000300800 */
[----:B------:R-:W3:Y:S01]  /*17d90*/  LDL.LU R145, [R1+0x1ec] ;  /* 0x0001ec0001917983 */ /* 0x000ee20000300800 */
[----:B------:R-:W-:Y:S02]  /*17da0*/  F2FP.BF16.F32.PACK_AB R143, R143, R142 ;  /* 0x0000008e8f8f723e */ /* 0x000fe400000010ff */
[----:B------:R-:W-:Y:S02]  /*17db0*/  F2FP.BF16.F32.PACK_AB R139, R139, R138 ;  /* 0x0000008a8b8b723e */ /* 0x000fe400000010ff */
[----:B------:R-:W-:Y:S02]  /*17dc0*/  F2FP.BF16.F32.PACK_AB R135, R135, R134 ;  /* 0x000000868787723e */ /* 0x000fe400000010ff */
[----:B------:R-:W-:-:S02]  /*17dd0*/  F2FP.BF16.F32.PACK_AB R131, R131, R130 ;  /* 0x000000828383723e */ /* 0x000fc400000010ff */
[----:B------:R-:W-:Y:S02]  /*17de0*/  F2FP.BF16.F32.PACK_AB R127, R127, R126 ;  /* 0x0000007e7f7f723e */ /* 0x000fe400000010ff */
[----:B------:R-:W-:Y:S02]  /*17df0*/  F2FP.BF16.F32.PACK_AB R123, R123, R122 ;  /* 0x0000007a7b7b723e */ /* 0x000fe400000010ff */
        /* <DEDUP_REMOVED lines=54> */
[----:B----4-:R-:W-:Y:S02]  /*18160*/  F2FP.BF16.F32.PACK_AB R144, R2, R241 ;  /* 0x000000f10290723e */ /* 0x010fe400000010ff */
        /* <DEDUP_REMOVED lines=59> */
[----:B--2---:R-:W-:Y:S02]  /*18520*/  F2FP.BF16.F32.PACK_AB R24, R6, R5 ;  /* 0x000000050618723e */ /* 0x004fe400000010ff */
[----:B0--3--:R-:W-:-:S07]  /*18530*/  F2FP.BF16.F32.PACK_AB R145, R145, R3 ;  /* 0x000000039191723e */ /* 0x009fce00000010ff */
.L_x_0:
[----:B------:R-:W2:Y:S01]  /*18540*/  LDL.LU R7, [R1+0x7f0] ;  /* 0x0007f00001077983 */ /* 0x000ea20000300800 */
[----:B------:R-:W-:Y:S01]  /*18550*/  ULDC.64 UR6, c[0x0][0x228] ;  /* 0x00008a0000067ab9 */ /* 0x000fe20000000a00 */
[C---:B-----5:R-:W-:Y:S01]  /*18560*/  VIADD R3, R4.reuse, 0x1 ;  /* 0x0000000104037836 */ /* 0x060fe20000000000 */
[----:B------:R-:W-:Y:S01]  /*18570*/  ULDC UR4, c[0x0][0x22c] ;  /* 0x00008b0000047ab9 */ /* 0x000fe20000000800 */
[----:B------:R-:W0:Y:S01]  /*18580*/  S2R R5, SR_TID.X ;  /* 0x0000000000057919 */ /* 0x000e220000002100 */
[----:B------:R-:W-:Y:S02]  /*18590*/  VIADD R6, R4, 0x2 ;  /* 0x0000000204067836 */ /* 0x000fe40000000000 */
[C---:B0-----:R-:W-:Y:S02]  /*185a0*/  IMAD.SHL.U32 R2, R5.reuse, 0x40, RZ ;  /* 0x0000004005027824 */ /* 0x041fe400078e00ff */
[----:B------:R-:W-:-:S05]  /*185b0*/  IMAD.SHL.U32 R0, R5, 0x10, RZ ;  /* 0x0000001005007824 */ /* 0x000fca00078e00ff */
[----:B------:R-:W-:Y:S01]  /*185c0*/  LOP3.LUT R0, R0, 0xf0, RZ, 0xc0, !PT ;  /* 0x000000f000007812 */ /* 0x000fe200078ec0ff */
[----:B------:R-:W-:Y:S01]  /*185d0*/  BAR.SYNC.DEFER_BLOCKING 0x0 ;  /* 0x0000000000007b1d */ /* 0x000fe20000010000 */
[----:B--2---:R-:W-:-:S05]  /*185e0*/  ISETP.GE.AND P0, PT, R7, UR6, PT ;  /* 0x0000000607007c0c */ /* 0x004fca000bf06270 */
[----:B------:R-:W-:Y:S01]  /*185f0*/  ULDC UR6, c[0x0][0x248] ;  /* 0x0000920000067ab9 */ /* 0x000fe20000000800 */
[----:B------:R-:W-:Y:S01]  /*18600*/  ISETP.LT.AND P5, PT, R3, UR4, !P0 ;  /* 0x0000000403007c0c */ /* 0x000fe2000c7a1270 */
[----:B------:R-:W-:Y:S01]  /*18610*/  ULDC UR4, c[0x0][0x22c] ;  /* 0x00008b0000047ab9 */ /* 0x000fe20000000800 */
[----:B------:R-:W-:Y:S01]  /*18620*/  LOP3.LUT R3, R2, 0x400, RZ, 0xc0, !PT ;  /* 0x0000040002037812 */ /* 0x000fe200078ec0ff */
[----:B------:R-:W-:Y:S01]  /*18630*/  IMAD.SHL.U32 R2, R5, 0x8, RZ ;  /* 0x0000000805027824 */ /* 0x000fe200078e00ff */
[----:B------:R-:W-:Y:S01]  /*18640*/  ISETP.LT.AND P2, PT, R6, UR4, !P0 ;  /* 0x0000000406007c0c */ /* 0x000fe2000c741270 */
[----:B------:R-:W-:Y:S01]  /*18650*/  VIADD R6, R4, 0x3 ;  /* 0x0000000304067836 */ /* 0x000fe20000000000 */
[----:B------:R-:W-:Y:S01]  /*18660*/  IADD3 R3, R3, UR8, R0 ;  /* 0x0000000803037c10 */ /* 0x000fe2000fffe000 */
[----:B------:R-:W-:Y:S01]  /*18670*/  ULDC UR4, c[0x0][0x22c] ;  /* 0x00008b0000047ab9 */ /* 0x000fe20000000800 */
[----:B------:R-:W-:Y:S02]  /*18680*/  LOP3.LUT R2, R2, 0x300, RZ, 0xc0, !PT ;  /* 0x0000030002027812 */ /* 0x000fe400078ec0ff */
[----:B------:R-:W-:-:S02]  /*18690*/  LOP3.LUT R0, R5, 0x7f, RZ, 0xc0, !PT ;  /* 0x0000007f05007812 */ /* 0x000fc400078ec0ff */
[----:B------:R-:W-:Y:S01]  /*186a0*/  ISETP.LT.AND P1, PT, R6, UR4, !P0 ;  /* 0x0000000406007c0c */ /* 0x000fe2000c721270 */
[----:B------:R-:W-:Y:S01]  /*186b0*/  IMAD.IADD R5, R2, 0x1, R3 ;  /* 0x0000000102057824 */ /* 0x000fe200078e0203 */
[----:B------:R-:W-:Y:S01]  /*186c0*/  LEA R0, R0, UR8, 0x4 ;  /* 0x0000000800007c11 */ /* 0x000fe2000f8e20ff */
[C---:B------:R-:W-:Y:S01]  /*186d0*/  VIADD R6, R4.reuse, 0x4 ;  /* 0x0000000404067836 */ /* 0x040fe20000000000 */
[----:B------:R-:W-:Y:S01]  /*186e0*/  ULDC UR4, c[0x0][0x22c] ;  /* 0x00008b0000047ab9 */ /* 0x000fe20000000800 */
[----:B------:R-:W-:Y:S01]  /*186f0*/  ISETP.LT.AND P4, PT, R4, UR7, !P0 ;  /* 0x0000000704007c0c */ /* 0x000fe2000c781270 */
[----:B------:R-:W-:Y:S01]  /*18700*/  STSM.16.M88.4 [R5], R24 ;  /* 0x0000001805007844 */ /* 0x000fe20000000200 */
[----:B------:R-:W-:Y:S01]  /*18710*/  ULDC UR7, c[0x0][0x22c] ;  /* 0x00008b0000077ab9 */ /* 0x000fe20000000800 */
[----:B------:R-:W-:Y:S01]  /*18720*/  BAR.SYNC.DEFER_BLOCKING 0x0 ;  /* 0x0000000000007b1d */ /* 0x000fe20000010000 */
[----:B------:R-:W-:-:S05]  /*18730*/  ISETP.LT.AND P3, PT, R6, UR4, !P0 ;  /* 0x0000000406007c0c */ /* 0x000fca000c761270 */
[----:B------:R-:W-:Y:S02]  /*18740*/  ULDC UR4, c[0x0][0x244] ;  /* 0x0000910000047ab9 */ /* 0x000fe40000000800 */
[----:B------:R-:W-:Y:S01]  /*18750*/  IMAD R3, R7, UR4, RZ ;  /* 0x0000000407037c24 */ /* 0x000fe2000f8e02ff */
[----:B------:R-:W-:Y:S01]  /*18760*/  ULDC.64 UR4, c[0x0][0x220] ;  /* 0x0000880000047ab9 */ /* 0x000fe20000000a00 */
[----:B------:R-:W-:Y:S01]  /*18770*/  IMAD R7, R4, UR6, RZ ;  /* 0x0000000604077c24 */ /* 0x000fe2000f8e02ff */
[----:B------:R-:W-:Y:S02]  /*18780*/  ULDC UR6, c[0x0][0x248] ;  /* 0x0000920000067ab9 */ /* 0x000fe40000000800 */
[----:B------:R-:W-:Y:S01]  /*18790*/  LEA R2, P6, R3, UR4, 0x1 ;  /* 0x0000000403027c11 */ /* 0x000fe2000f8c08ff */
[----:B------:R-:W-:-:S03]  /*187a0*/  ULDC UR4, c[0x0][0x248] ;  /* 0x0000920000047ab9 */ /* 0x000fc60000000800 */
[----:B------:R-:W-:Y:S01]  /*187b0*/  LEA.HI.X.SX32 R3, R3, UR5, 0x1, P6 ;  /* 0x0000000503037c11 */ /* 0x000fe2000b0f0eff */
[----:B------:R-:W-:Y:S01]  /*187c0*/  ULDC UR5, c[0x0][0x22c] ;  /* 0x00008b0000057ab9 */ /* 0x000fe20000000800 */
[C---:B------:R-:W-:Y:S01]  /*187d0*/  LEA R6, P6, R7.reuse, R2, 0x1 ;  /* 0x0000000207067211 */ /* 0x040fe200078c08ff */
[----:B------:R-:W0:Y:S01]  /*187e0*/  LDS.128 R8, [R0] ;  /* 0x0000000000087984 */ /* 0x000e220000000c00 */
[----:B------:R-:W-:Y:S06]  /*187f0*/  BAR.SYNC.DEFER_BLOCKING 0x0 ;  /* 0x0000000000007b1d */ /* 0x000fec0000010000 */
[----:B------:R-:W-:Y:S02]  /*18800*/  STSM.16.M88.4 [R5], R28 ;  /* 0x0000001c05007844 */ /* 0x000fe40000000200 */
[----:B------:R-:W-:Y:S06]  /*18810*/  BAR.SYNC.DEFER_BLOCKING 0x0 ;  /* 0x0000000000007b1d */ /* 0x000fec0000010000 */
[----:B------:R-:W1:Y:S02]  /*18820*/  LDS.128 R12, [R0] ;  /* 0x00000000000c7984 */ /* 0x000e640000000c00 */
[----:B------:R-:W-:Y:S06]  /*18830*/  BAR.SYNC.DEFER_BLOCKING 0x0 ;  /* 0x0000000000007b1d */ /* 0x000fec0000010000 */
[----:B------:R-:W-:Y:S02]  /*18840*/  STSM.16.M88.4 [R5], R32 ;  /* 0x0000002005007844 */ /* 0x000fe40000000200 */
[----:B------:R-:W-:Y:S06]  /*18850*/  BAR.SYNC.DEFER_BLOCKING 0x0 ;  /* 0x0000000000007b1d */ /* 0x000fec0000010000 */
[----:B------:R-:W2:Y:S02]  /*18860*/  LDS.128 R16, [R0] ;  /* 0x0000000000107984 */ /* 0x000ea40000000c00 */
[----:B------:R-:W-:Y:S06]  /*18870*/  BAR.SYNC.DEFER_BLOCKING 0x0 ;  /* 0x0000000000007b1d */ /* 0x000fec0000010000 */
[----:B------:R-:W-:Y:S02]  /*18880*/  STSM.16.M88.4 [R5], R36 ;  /* 0x0000002405007844 */ /* 0x000fe40000000200 */
[----:B------:R-:W-:Y:S06]  /*18890*/  BAR.SYNC.DEFER_BLOCKING 0x0 ;  /* 0x0000000000007b1d */ /* 0x000fec0000010000 */
[----:B------:R-:W3:Y:S02]  /*188a0*/  LDS.128 R20, [R0] ;  /* 0x0000000000147984 */ /* 0x000ee40000000c00 */
[----:B------:R-:W-:Y:S06]  /*188b0*/  BAR.SYNC.DEFER_BLOCKING 0x0 ;  /* 0x0000000000007b1d */ /* 0x000fec0000010000 */
[----:B------:R-:W-:Y:S02]  /*188c0*/  STSM.16.M88.4 [R5], R40 ;  /* 0x0000002805007844 */ /* 0x000fe40000000200 */
[----:B------:R-:W-:Y:S06]  /*188d0*/  BAR.SYNC.DEFER_BLOCKING 0x0 ;  /* 0x0000000000007b1d */ /* 0x000fec0000010000 */
[----:B------:R-:W4:Y:S02]  /*188e0*/  LDS.128 R24, [R0] ;  /* 0x0000000000187984 */ /* 0x000f240000000c00 */
        /* <DEDUP_REMOVED lines=89> */
[----:B------:R0:W-:Y:S02]  /*18e80*/  STSM.16.M88.4 [R5], R132 ;  /* 0x0000008405007844 */ /* 0x0001e40000000200 */
[----:B------:R-:W-:Y:S01]  /*18e90*/  BAR.SYNC.DEFER_BLOCKING 0x0 ;  /* 0x0000000000007b1d */ /* 0x000fe20000010000 */
[----:B0-----:R-:W-:-:S05]  /*18ea0*/  VIADD R133, R7, UR4 ;  /* 0x0000000407857c36 */ /* 0x001fca0008000000 */
[----:B------:R-:W-:Y:S01]  /*18eb0*/  ULDC UR4, c[0x0][0x248] ;  /* 0x0000920000047ab9 */ /* 0x000fe20000000800 */
[-C--:B------:R-:W-:Y:S01]  /*18ec0*/  LEA.HI.X.SX32 R7, R7, R3.reuse, 0x1, P6 ;  /* 0x0000000307077211 */ /* 0x080fe200030f0eff */
[----:B------:R-:W-:Y:S01]  /*18ed0*/  VIADD R134, R4, 0x5 ;  /* 0x0000000504867836 */ /* 0x000fe20000000000 */
[----:B------:R-:W-:Y:S02]  /*18ee0*/  PRMT R135, R8, 0x7632, R135 ;  /* 0x0000763208877816 */ /* 0x000fe40000000087 */
[C---:B------:R-:W-:Y:S01]  /*18ef0*/  LEA R132, P6, R133.reuse, R2, 0x1 ;  /* 0x0000000285847211 */ /* 0x040fe200078c08ff */
[----:B------:R-:W0:Y:S01]  /*18f00*/  LDS.128 R116, [R0] ;  /* 0x0000000000747984 */ /* 0x000e220000000c00 */
[----:B------:R-:W-:Y:S06]  /*18f10*/  BAR.SYNC.DEFER_BLOCKING 0x0 ;  /* 0x0000000000007b1d */ /* 0x000fec0000010000 */
[----:B------:R1:W-:Y:S02]  /*18f20*/  STSM.16.M88.4 [R5], R136 ;  /* 0x0000008805007844 */ /* 0x0003e40000000200 */
[----:B------:R-:W-:Y:S01]  /*18f30*/  BAR.SYNC.DEFER_BLOCKING 0x0 ;  /* 0x0000000000007b1d */ /* 0x000fe20000010000 */
[C---:B-1----:R-:W-:Y:S01]  /*18f40*/  VIADD R136, R133.reuse, UR4 ;  /* 0x0000000485887c36 */ /* 0x042fe20008000000 */
[----:B------:R-:W-:-:S04]  /*18f50*/  LEA.HI.X.SX32 R133, R133, R3, 0x1, P6 ;  /* 0x0000000385857211 */ /* 0x000fc800030f0eff */
[----:B------:R-:W-:Y:S01]  /*18f60*/  ULDC UR4, c[0x0][0x248] ;  /* 0x0000920000047ab9 */ /* 0x000fe20000000800 */
[----:B------:R-:W1:Y:S01]  /*18f70*/  LDS.128 R120, [R0] ;  /* 0x0000000000787984 */ /* 0x000e620000000c00 */
[----:B------:R-:W-:Y:S06]  /*18f80*/  BAR.SYNC.DEFER_BLOCKING 0x0 ;  /* 0x0000000000007b1d */ /* 0x000fec0000010000 */
[----:B------:R-:W-:Y:S02]  /*18f90*/  STSM.16.M88.4 [R5], R140 ;  /* 0x0000008c05007844 */ /* 0x000fe40000000200 */
[----:B------:R-:W-:Y:S06]  /*18fa0*/  BAR.SYNC.DEFER_BLOCKING 0x0 ;  /* 0x0000000000007b1d */ /* 0x000fec0000010000 */
[----:B------:R-:W1:Y:S02]  /*18fb0*/  LDS.128 R124, [R0] ;  /* 0x00000000007c7984 */ /* 0x000e640000000c00 */
[----:B------:R-:W-:Y:S06]  /*18fc0*/  BAR.SYNC.DEFER_BLOCKING 0x0 ;  /* 0x0000000000007b1d */ /* 0x000fec0000010000 */
[----:B------:R-:W-:Y:S02]  /*18fd0*/  STSM.16.M88.4 [R5], R144 ;  /* 0x0000009005007844 */ /* 0x000fe40000000200 */
[----:B------:R-:W-:Y:S06]  /*18fe0*/  BAR.SYNC.DEFER_BLOCKING 0x0 ;  /* 0x0000000000007b1d */ /* 0x000fec0000010000 */
[----:B------:R-:W1:Y:S02]  /*18ff0*/  LDS.128 R128, [R0] ;  /* 0x0000000000807984 */ /* 0x000e640000000c00 */
[----:B------:R-:W-:Y:S06]  /*19000*/  BAR.SYNC.DEFER_BLOCKING 0x0 ;  /* 0x0000000000007b1d */ /* 0x000fec0000010000 */
[----:B------:R2:W-:Y:S02]  /*19010*/  STSM.16.M88.4 [R5], R148 ;  /* 0x0000009405007844 */ /* 0x0005e40000000200 */
[----:B------:R-:W-:Y:S01]  /*19020*/  BAR.SYNC.DEFER_BLOCKING 0x0 ;  /* 0x0000000000007b1d */ /* 0x000fe20000010000 */
[----:B--2---:R-:W-:-:S05]  /*19030*/  VIADD R5, R4, 0x6 ;  /* 0x0000000604057836 */ /* 0x004fca0000000000 */
[----:B------:R-:W-:Y:S01]  /*19040*/  @P4 STG.E.U16 desc[UR16][R6.64], R8 ;  /* 0x0000000806004986 */ /* 0x000fe2000c101510 */
[----:B------:R-:W-:Y:S01]  /*19050*/  ISETP.LT.AND P4, PT, R134, UR5, !P0 ;  /* 0x0000000586007c0c */ /* 0x000fe2000c781270 */
[----:B------:R-:W-:Y:S01]  /*19060*/  ULDC UR5, c[0x0][0x22c] ;  /* 0x00008b0000057ab9 */ /* 0x000fe20000000800 */
[----:B------:R-:W-:Y:S01]  /*19070*/  LEA R134, P6, R136, R2, 0x1 ;  /* 0x0000000288867211 */ /* 0x000fe200078c08ff */
[----:B------:R2:W-:Y:S01]  /*19080*/  @P5 STG.E.U16 desc[UR16][R132.64], R135 ;  /* 0x0000008784005986 */ /* 0x0005e2000c101510 */
[----:B------:R-:W-:Y:S01]  /*19090*/  ISETP.LT.AND P5, PT, R5, UR5, !P0 ;  /* 0x0000000505007c0c */ /* 0x000fe2000c7a1270 */
[----:B------:R-:W-:Y:S01]  /*190a0*/  VIADD R5, R4, 0x7 ;  /* 0x0000000704057836 */ /* 0x000fe20000000000 */
[----:B------:R-:W-:Y:S01]  /*190b0*/  ULDC UR5, c[0x0][0x22c] ;  /* 0x00008b0000057ab9 */ /* 0x000fe20000000800 */
[C---:B--2---:R-:W-:Y:S01]  /*190c0*/  LEA.HI.X.SX32 R135, R136.reuse, R3, 0x1, P6 ;  /* 0x0000000388877211 */ /* 0x044fe200030f0eff */
[----:B------:R-:W-:Y:S01]  /*190d0*/  VIADD R136, R136, UR4 ;  /* 0x0000000488887c36 */ /* 0x000fe20008000000 */
[----:B------:R-:W-:Y:S01]  /*190e0*/  ULDC UR4, c[0x0][0x248] ;  /* 0x0000920000047ab9 */ /* 0x000fe20000000800 */
[----:B------:R-:W-:-:S02]  /*190f0*/  PRMT R133, R9, 0x7632, R133 ;  /* 0x0000763209857816 */ /* 0x000fc40000000085 */
[----:B------:R2:W-:Y:S01]  /*19100*/  @P2 STG.E.U16 desc[UR16][R134.64], R9 ;  /* 0x0000000986002986 */ /* 0x0005e2000c101510 */
[CC--:B------:R-:W-:Y:S01]  /*19110*/  LEA R6, P2, R136.reuse, R2.reuse, 0x1 ;  /* 0x0000000288067211 */ /* 0x0c0fe200078408ff */
[C---:B------:R-:W-:Y:S01]  /*19120*/  VIADD R8, R136.reuse, UR4 ;  /* 0x0000000488087c36 */ /* 0x040fe20008000000 */
[----:B------:R-:W-:Y:S02]  /*19130*/  ULDC UR4, c[0x0][0x22c] ;  /* 0x00008b0000047ab9 */ /* 0x000fe40000000800 */
[----:B------:R-:W-:Y:S02]  /*19140*/  LEA.HI.X.SX32 R7, R136, R3, 0x1, P2 ;  /* 0x0000000388077211 */ /* 0x000fe400010f0eff */
[----:B------:R-:W-:Y:S01]  /*19150*/  ISETP.LT.AND P2, PT, R5, UR5, !P0 ;  /* 0x0000000505007c0c */ /* 0x000fe2000c741270 */
[----:B------:R-:W-:Y:S01]  /*19160*/  VIADD R5, R4, 0x8 ;  /* 0x0000000804057836 */ /* 0x000fe20000000000 */
[----:B------:R-:W-:Y:S01]  /*19170*/  LEA R132, P6, R8, R2, 0x1 ;  /* 0x0000000208847211 */ /* 0x000fe200078c08ff */
[----:B------:R3:W-:Y:S01]  /*19180*/  @P1 STG.E.U16 desc[UR16][R6.64], R133 ;  /* 0x0000008506001986 */ /* 0x0007e2000c101510 */
[----:B------:R-:W-:-:S02]  /*19190*/  ULDC UR5, c[0x0][0x22c] ;  /* 0x00008b0000057ab9 */ /* 0x000fc40000000800 */
[----:B------:R-:W-:Y:S01]  /*191a0*/  ISETP.LT.AND P1, PT, R5, UR4, !P0 ;  /* 0x0000000405007c0c */ /* 0x000fe2000c721270 */
[----:B------:R-:W-:Y:S01]  /*191b0*/  ULDC UR4, c[0x0][0x248] ;  /* 0x0000920000047ab9 */ /* 0x000fe20000000800 */
[----:B------:R-:W-:Y:S02]  /*191c0*/  VIADD R5, R4, 0x9 ;  /* 0x0000000904057836 */ /* 0x000fe40000000000 */
[C---:B--2---:R-:W-:Y:S01]  /*191d0*/  VIADD R134, R8.reuse, UR4 ;  /* 0x0000000408867c36 */ /* 0x044fe20008000000 */
[----:B------:R-:W-:Y:S01]  /*191e0*/  ULDC UR4, c[0x0][0x22c] ;  /* 0x00008b0000047ab9 */ /* 0x000fe20000000800 */
[----:B---3--:R-:W-:-:S03]  /*191f0*/  LEA.HI.X.SX32 R133, R8, R3, 0x1, P6 ;  /* 0x0000000308857211 */ /* 0x008fc600030f0eff */
[-C--:B------:R-:W-:Y:S02]  /*19200*/  LEA R8, P6, R134, R2.reuse, 0x1 ;  /* 0x0000000286087211 */ /* 0x080fe400078c08ff */
[----:B------:R-:W-:Y:S01]  /*19210*/  PRMT R7, R10, 0x7632, R7 ;  /* 0x000076320a077816 */ /* 0x000fe20000000007 */
[----:B------:R2:W-:Y:S01]  /*19220*/  @P3 STG.E.U16 desc[UR16][R132.64], R10 ;  /* 0x0000000a84003986 */ /* 0x0005e2000c101510 */
[----:B------:R-:W-:Y:S01]  /*19230*/  ISETP.LT.AND P3, PT, R5, UR4, !P0 ;  /* 0x0000000405007c0c */ /* 0x000fe2000c761270 */
[----:B------:R-:W-:Y:S01]  /*19240*/  ULDC UR4, c[0x0][0x248] ;  /* 0x0000920000047ab9 */ /* 0x000fe20000000800 */
[C---:B------:R-:W-:Y:S01]  /*19250*/  LEA.HI.X.SX32 R9, R134.reuse, R3, 0x1, P6 ;  /* 0x0000000386097211 */ /* 0x040fe200030f0eff */
[----:B------:R-:W-:Y:S01]  /*19260*/  VIADD R134, R134, UR4 ;  /* 0x0000000486867c36 */ /* 0x000fe20008000000 */
[----:B------:R-:W-:Y:S01]  /*19270*/  ULDC UR4, c[0x0][0x248] ;  /* 0x0000920000047ab9 */ /* 0x000fe20000000800 */
[----:B------:R-:W-:Y:S02]  /*19280*/  VIADD R5, R4, 0xa ;  /* 0x0000000a04057836 */ /* 0x000fe40000000000 */
[----:B------:R3:W-:Y:S01]  /*19290*/  @P4 STG.E.U16 desc[UR16][R8.64], R7 ;  /* 0x0000000708004986 */ /* 0x0007e2000c101510 */
[----:B------:R-:W-:-:S02]  /*192a0*/  LEA R6, P4, R134, R2, 0x1 ;  /* 0x0000000286067211 */ /* 0x000fc400078808ff */
[----:B------:R-:W-:Y:S01]  /*192b0*/  ISETP.LT.AND P6, PT, R5, UR5, !P0 ;  /* 0x0000000505007c0c */ /* 0x000fe2000c7c1270 */
[----:B--2---:R-:W-:Y:S01]  /*192c0*/  VIADD R10, R134, UR4 ;  /* 0x00000004860a7c36 */ /* 0x004fe20008000000 */
[----:B------:R-:W-:Y:S01]  /*192d0*/  ULDC UR5, c[0x0][0x248] ;  /* 0x0000920000057ab9 */ /* 0x000fe20000000800 */
[----:B------:R-:W-:Y:S01]  /*192e0*/  VIADD R5, R4, 0xb ;  /* 0x0000000b04057836 */ /* 0x000fe20000000000 */
[----:B------:R-:W-:Y:S01]  /*192f0*/  ULDC UR4, c[0x0][0x22c] ;  /* 0x00008b0000047ab9 */ /* 0x000fe20000000800 */
[-C--:B---3--:R-:W-:Y:S01]  /*19300*/  LEA.HI.X.SX32 R7, R134, R3.reuse, 0x1, P4 ;  /* 0x0000000386077211 */ /* 0x088fe200020f0eff */
[C---:B------:R-:W-:Y:S01]  /*19310*/  VIADD R134, R10.reuse, UR5 ;  /* 0x000000050a867c36 */ /* 0x040fe20008000000 */
[C---:B------:R-:W-:Y:S01]  /*19320*/  LEA R132, P4, R10.reuse, R2, 0x1 ;  /* 0x000000020a847211 */ /* 0x040fe200078808ff */
[----:B------:R-:W-:Y:S01]  /*19330*/  ULDC UR5, c[0x0][0x22c] ;  /* 0x00008b0000057ab9 */ /* 0x000fe20000000800 */
[----:B------:R-:W-:Y:S01]  /*19340*/  PRMT R9, R11, 0x7632, R9 ;  /* 0x000076320b097816 */ /* 0x000fe20000000009 */
[----:B------:R-:W-:Y:S01]  /*19350*/  @P5 STG.E.U16 desc[UR16][R6.64], R11 ;  /* 0x0000000b06005986 */ /* 0x000fe2000c101510 */
[----:B------:R-:W-:-:S02]  /*19360*/  LEA.HI.X.SX32 R133, R10, R3, 0x1, P4 ;  /* 0x000000030a857211 */ /* 0x000fc400020f0eff */
[----:B------:R-:W-:Y:S01]  /*19370*/  ISETP.LT.AND P5, PT, R5, UR4, !P0 ;  /* 0x0000000405007c0c */ /* 0x000fe2000c7a1270 */
[----:B------:R-:W-:Y:S01]  /*19380*/  VIADD R5, R4, 0xc ;  /* 0x0000000c04057836 */ /* 0x000fe20000000000 */
[C---:B------:R-:W-:Y:S01]  /*19390*/  LEA R8, P4, R134.reuse, R2, 0x1 ;  /* 0x0000000286087211 */ /* 0x040fe200078808ff */
[----:B------:R2:W-:Y:S01]  /*193a0*/  @P2 STG.E.U16 desc[UR16][R132.64], R9 ;  /* 0x0000000984002986 */ /* 0x0005e2000c101510 */
[----:B------:R-:W-:Y:S02]  /*193b0*/  ULDC UR4, c[0x0][0x22c] ;  /* 0x00008b0000047ab9 */ /* 0x000fe40000000800 */
[----:B--2---:R-:W-:Y:S02]  /*193c0*/  LEA.HI.X.SX32 R9, R134, R3, 0x1, P4 ;  /* 0x0000000386097211 */ /* 0x004fe400020f0eff */
[----:B------:R-:W-:Y:S01]  /*193d0*/  ISETP.LT.AND P4, PT, R5, UR4, !P0 ;  /* 0x0000000405007c0c */ /* 0x000fe2000c781270 */
[----:B------:R-:W-:Y:S01]  /*193e0*/  ULDC UR4, c[0x0][0x248] ;  /* 0x0000920000047ab9 */ /* 0x000fe20000000800 */
[----:B------:R-:W-:Y:S01]  /*193f0*/  VIADD R5, R4, 0xd ;  /* 0x0000000d04057836 */ /* 0x000fe20000000000 */
[----:B------:R2:W-:Y:S01]  /*19400*/  @P1 STG.E.U16 desc[UR16][R8.64], R12 ;  /* 0x0000000c08001986 */ /* 0x0005e2000c101510 */
[----:B------:R-:W-:Y:S01]  /*19410*/  VIADD R134, R134, UR4 ;  /* 0x0000000486867c36 */ /* 0x000fe20008000000 */
[----:B------:R-:W-:-:S02]  /*19420*/  ULDC UR4, c[0x0][0x22c] ;  /* 0x00008b0000047ab9 */ /* 0x000fc40000000800 */
[----:B------:R-:W-:Y:S01]  /*19430*/  ISETP.LT.AND P2, PT, R5, UR4, !P0 ;  /* 0x0000000405007c0c */ /* 0x000fe2000c741270 */
[----:B------:R-:W-:Y:S01]  /*19440*/  ULDC UR4, c[0x0][0x248] ;  /* 0x0000920000047ab9 */ /* 0x000fe20000000800 */
[----:B------:R-:W-:Y:S01]  /*19450*/  LEA R6, P1, R134, R2, 0x1 ;  /* 0x0000000286067211 */ /* 0x000fe200078208ff */
[----:B------:R-:W-:-:S03]  /*19460*/  VIADD R5, R4, 0xe ;  /* 0x0000000e04057836 */ /* 0x000fc60000000000 */
[CC--:B------:R-:W-:Y:S01]  /*19470*/  LEA.HI.X.SX32 R7, R134.reuse, R3.reuse, 0x1, P1 ;  /* 0x0000000386077211 */ /* 0x0c0fe200008f0eff */
[----:B------:R-:W-:Y:S01]  /*19480*/  VIADD R134, R134, UR4 ;  /* 0x0000000486867c36 */ /* 0x000fe20008000000 */
[----:B--2---:R-:W-:Y:S01]  /*19490*/  PRMT R9, R12, 0x7632, R9 ;  /* 0x000076320c097816 */ /* 0x004fe20000000009 */
[----:B------:R-:W-:Y:S01]  /*194a0*/  ULDC UR4, c[0x0][0x248] ;  /* 0x0000920000047ab9 */ /* 0x000fe20000000800 */
[----:B------:R-:W-:Y:S01]  /*194b0*/  ISETP.LT.AND P1, PT, R5, UR5, !P0 ;  /* 0x0000000505007c0c */ /* 0x000fe2000c721270 */
[C---:B------:R-:W-:Y:S01]  /*194c0*/  VIADD R11, R134.reuse, UR4 ;  /* 0x00000004860b7c36 */ /* 0x040fe20008000000 */
[----:B------:R-:W-:Y:S01]  /*194d0*/  ULDC UR4, c[0x0][0x248] ;  /* 0x0000920000047ab9 */ /* 0x000fe20000000800 */
[----:B------:R2:W-:Y:S01]  /*194e0*/  @P3 STG.E.U16 desc[UR16][R6.64], R9 ;  /* 0x0000000906003986 */ /* 0x0005e2000c101510 */
[----:B------:R-:W-:Y:S01]  /*194f0*/  LEA R8, P3, R134, R2, 0x1 ;  /* 0x0000000286087211 */ /* 0x000fe200078608ff */
[----:B------:R-:W-:Y:S01]  /*19500*/  VIADD R12, R11, UR4 ;  /* 0x000000040b0c7c36 */ /* 0x000fe20008000000 */
[----:B------:R-:W-:Y:S01]  /*19510*/  ULDC UR5, c[0x0][0x22c] ;  /* 0x00008b0000057ab9 */ /* 0x000fe20000000800 */
[----:B------:R-:W-:Y:S01]  /*19520*/  VIADD R5, R4, 0xf ;  /* 0x0000000f04057836 */ /* 0x000fe20000000000 */
[----:B------:R-:W-:Y:S01]  /*19530*/  ULDC UR4, c[0x0][0x248] ;  /* 0x0000920000047ab9 */ /* 0x000fe20000000800 */
[----:B--2---:R-:W-:-:S02]  /*19540*/  LEA.HI.X.SX32 R9, R134, R3, 0x1, P3 ;  /* 0x0000000386097211 */ /* 0x004fc400018f0eff */
[-C--:B------:R-:W-:Y:S02]  /*19550*/  LEA R10, P3, R11, R2.reuse, 0x1 ;  /* 0x000000020b0a7211 */ /* 0x080fe400078608ff */
[----:B------:R-:W-:Y:S01]  /*19560*/  PRMT R7, R13, 0x7632, R7 ;  /* 0x000076320d077816 */ /* 0x000fe20000000007 */
[----:B------:R-:W-:Y:S01]  /*19570*/  @P6 STG.E.U16 desc[UR16][R8.64], R13 ;  /* 0x0000000d08006986 */ /* 0x000fe2000c101510 */
[-C--:B------:R-:W-:Y:S02]  /*19580*/  LEA.HI.X.SX32 R11, R11, R3.reuse, 0x1, P3 ;  /* 0x000000030b0b7211 */ /* 0x080fe400018f0eff */
[----:B------:R-:W-:Y:S02]  /*19590*/  LEA R6, P6, R12, R2, 0x1 ;  /* 0x000000020c067211 */ /* 0x000fe400078c08ff */
[----:B------:R-:W-:Y:S01]  /*195a0*/  ISETP.LT.AND P3, PT, R5, UR5, !P0 ;  /* 0x0000000505007c0c */ /* 0x000fe2000c761270 */
[----:B------:R2:W-:Y:S01]  /*195b0*/  @P5 STG.E.U16 desc[UR16][R10.64], R7 ;  /* 0x000000070a005986 */ /* 0x0005e2000c101510 */
[----:B------:R-:W-:Y:S01]  /*195c0*/  VIADD R5, R4, 0x10 ;  /* 0x0000001004057836 */ /* 0x000fe20000000000 */
[----:B------:R-:W-:Y:S01]  /*195d0*/  ULDC UR5, c[0x0][0x22c] ;  /* 0x00008b0000057ab9 */ /* 0x000fe20000000800 */
[C---:B--2---:R-:W-:Y:S01]  /*195e0*/  LEA.HI.X.SX32 R7, R12.reuse, R3, 0x1, P6 ;  /* 0x000000030c077211 */ /* 0x044fe200030f0eff */
[----:B------:R-:W-:-:S02]  /*195f0*/  VIADD R12, R12, UR4 ;  /* 0x000000040c0c7c36 */ /* 0x000fc40008000000 */
[----:B------:R-:W-:Y:S01]  /*19600*/  ISETP.LT.AND P6, PT, R5, UR5, !P0 ;  /* 0x0000000505007c0c */ /* 0x000fe2000c7c1270 */
[----:B------:R-:W-:Y:S01]  /*19610*/  VIADD R5, R4, 0x11 ;  /* 0x0000001104057836 */ /* 0x000fe20000000000 */
[----:B------:R-:W-:Y:S01]  /*19620*/  ULDC UR4, c[0x0][0x248] ;  /* 0x0000920000047ab9 */ /* 0x000fe20000000800 */
[----:B------:R2:W-:Y:S01]  /*19630*/  @P4 STG.E.U16 desc[UR16][R6.64], R14 ;  /* 0x0000000e06004986 */ /* 0x0005e2000c101510 */
[CC--:B------:R-:W-:Y:S01]  /*19640*/  LEA R8, P4, R12.reuse, R2.reuse, 0x1 ;  /* 0x000000020c087211 */ /* 0x0c0fe200078808ff */
[----:B------:R-:W-:Y:S01]  /*19650*/  ULDC UR5, c[0x0][0x22c] ;  /* 0x00008b0000057ab9 */ /* 0x000fe20000000800 */
[----:B------:R-:W-:Y:S01]  /*19660*/  VIADD R13, R12, UR4 ;  /* 0x000000040c0d7c36 */ /* 0x000fe20008000000 */
[----:B------:R-:W-:Y:S01]  /*19670*/  ISETP.LT.AND P5, PT, R5, UR5, !P0 ;  /* 0x0000000505007c0c */ /* 0x000fe2000c7a1270 */
[----:B------:R-:W-:Y:S01]  /*19680*/  VIADD R5, R4, 0x12 ;  /* 0x0000001204057836 */ /* 0x000fe20000000000 */
[-C--:B------:R-:W-:Y:S01]  /*19690*/  LEA.HI.X.SX32 R9, R12, R3.reuse, 0x1, P4 ;  /* 0x000000030c097211 */ /* 0x080fe200020f0eff */
[----:B------:R-:W-:Y:S01]  /*196a0*/  ULDC UR4, c[0x0][0x22c] ;  /* 0x00008b0000047ab9 */ /* 0x000fe20000000800 */
[C---:B------:R-:W-:Y:S01]  /*196b0*/  LEA R10, P4, R13.reuse, R2, 0x1 ;  /* 0x000000020d0a7211 */ /* 0x040fe200078808ff */
[----:B------:R-:W-:Y:S01]  /*196c0*/  ULDC UR5, c[0x0][0x22c] ;  /* 0x00008b0000057ab9 */ /* 0x000fe20000000800 */
[----:B--2---:R-:W-:Y:S01]  /*196d0*/  PRMT R7, R14, 0x7632, R7 ;  /* 0x000076320e077816 */ /* 0x004fe20000000007 */
[----:B------:R-:W-:Y:S01]  /*196e0*/  VIADD R14, R4, 0xfe ;  /* 0x000000fe040e7836 */ /* 0x000fe20000000000 */
[----:B------:R-:W-:-:S03]  /*196f0*/  LEA.HI.X.SX32 R11, R13, R3, 0x1, P4 ;  /* 0x000000030d0b7211 */ /* 0x000fc600020f0eff */
[----:B------:R2:W-:Y:S01]  /*19700*/  @P2 STG.E.U16 desc[UR16][R8.64], R7 ;  /* 0x0000000708002986 */ /* 0x0005e2000c101510 */
[----:B------:R-:W-:Y:S01]  /*19710*/  ISETP.LT.AND P2, PT, R5, UR4, !P0 ;  /* 0x0000000405007c0c */ /* 0x000fe2000c741270 */
[----:B------:R-:W-:Y:S01]  /*19720*/  ULDC UR4, c[0x0][0x248] ;  /* 0x0000920000047ab9 */ /* 0x000fe20000000800 */
[C---:B------:R-:W-:Y:S01]  /*19730*/  VIADD R5, R4.reuse, 0x13 ;  /* 0x0000001304057836 */ /* 0x040fe20000000000 */
[----:B------:R3:W-:Y:S01]  /*19740*/  @P1 STG.E.U16 desc[UR16][R10.64], R15 ;  /* 0x0000000f0a001986 */ /* 0x0007e2000c101510 */
[----:B------:R-:W-:Y:S01]  /*19750*/  VIADD R13, R13, UR4 ;  /* 0x000000040d0d7c36 */ /* 0x000fe20008000000 */
[----:B------:R-:W-:Y:S02]  /*19760*/  ULDC UR4, c[0x0][0x22c] ;  /* 0x00008b0000047ab9 */ /* 0x000fe40000000800 */
[----:B------:R-:W-:Y:S01]  /*19770*/  ISETP.LT.AND P1, PT, R5, UR4, !P0 ;  /* 0x0000000405007c0c */ /* 0x000fe2000c721270 */
[----:B------:R-:W-:Y:S01]  /*19780*/  ULDC UR4, c[0x0][0x248] ;  /* 0x0000920000047ab9 */ /* 0x000fe20000000800 */
[----:B------:R-:W-:Y:S01]  /*19790*/  LEA R6, P4, R13, R2, 0x1 ;  /* 0x000000020d067211 */ /* 0x000fe200078808ff */
[----:B------:R-:W-:Y:S01]  /*197a0*/  VIADD R5, R4, 0x14 ;  /* 0x0000001404057836 */ /* 0x000fe20000000000 */
[----:B--2---:R-:W-:-:S02]  /*197b0*/  PRMT R9, R15, 0x7632, R9 ;  /* 0x000076320f097816 */ /* 0x004fc40000000009 */
[CC--:B------:R-:W-:Y:S01]  /*197c0*/  LEA.HI.X.SX32 R7, R13.reuse, R3.reuse, 0x1, P4 ;  /* 0x000000030d077211 */ /* 0x0c0fe200020f0eff */
[----:B------:R-:W-:Y:S01]  /*197d0*/  VIADD R13, R13, UR4 ;  /* 0x000000040d0d7c36 */ /* 0x000fe20008000000 */
[----:B------:R-:W-:Y:S01]  /*197e0*/  ULDC UR4, c[0x0][0x248] ;  /* 0x0000920000047ab9 */ /* 0x000fe20000000800 */
[----:B------:R-:W-:Y:S01]  /*197f0*/  ISETP.LT.AND P4, PT, R5, UR5, !P0 ;  /* 0x0000000505007c0c */ /* 0x000fe2000c781270 */
[----:B------:R-:W-:Y:S01]  /*19800*/  VIADD R5, R4, 0x15 ;  /* 0x0000001504057836 */ /* 0x000fe20000000000 */
[----:B------:R2:W-:Y:S01]  /*19810*/  @P3 STG.E.U16 desc[UR16][R6.64], R9 ;  /* 0x0000000906003986 */ /* 0x0005e2000c101510 */
[C---:B------:R-:W-:Y:S01]  /*19820*/  LEA R8, P3, R13.reuse, R2, 0x1 ;  /* 0x000000020d087211 */ /* 0x040fe200078608ff */
[----:B---3--:R-:W-:Y:S01]  /*19830*/  VIADD R11, R13, UR4 ;  /* 0x000000040d0b7c36 */ /* 0x008fe20008000000 */
[----:B------:R-:W-:Y:S01]  /*19840*/  ULDC UR4, c[0x0][0x248] ;  /* 0x0000920000047ab9 */ /* 0x000fe20000000800 */
[----:B------:R-:W-:Y:S02]  /*19850*/  ULDC UR5, c[0x0][0x22c] ;  /* 0x00008b0000057ab9 */ /* 0x000fe40000000800 */
[----:B------:R-:W-:Y:S01]  /*19860*/  VIADD R12, R11, UR4 ;  /* 0x000000040b0c7c36 */ /* 0x000fe20008000000 */
[----:B------:R-:W-:Y:S01]  /*19870*/  ULDC UR4, c[0x0][0x248] ;  /* 0x0000920000047ab9 */ /* 0x000fe20000000800 */
[----:B--2---:R-:W-:-:S02]  /*19880*/  LEA.HI.X.SX32 R9, R13, R3, 0x1, P3 ;  /* 0x000000030d097211 */ /* 0x004fc400018f0eff */
[CC--:B------:R-:W-:Y:S02]  /*19890*/  LEA R10, P3, R11.reuse, R2.reuse, 0x1 ;  /* 0x000000020b0a7211 */ /* 0x0c0fe400078608ff */
[----:B------:R-:W-:Y:S01]  /*198a0*/  PRMT R7, R16, 0x7632, R7 ;  /* 0x0000763210077816 */ /* 0x000fe20000000007 */
[----:B------:R-:W-:Y:S01]  /*198b0*/  @P6 STG.E.U16 desc[UR16][R8.64], R16 ;  /* 0x0000001008006986 */ /* 0x000fe2000c101510 */
[----:B------:R-:W-:Y:S02]  /*198c0*/  LEA.HI.X.SX32 R11, R11, R3, 0x1, P3 ;  /* 0x000000030b0b7211 */ /* 0x000fe400018f0eff */
[----:B------:R-:W-:Y:S02]  /*198d0*/  LEA R6, P6, R12, R2, 0x1 ;  /* 0x000000020c067211 */ /* 0x000fe400078c08ff */
[----:B------:R-:W-:Y:S01]  /*198e0*/  ISETP.LT.AND P3, PT, R5, UR5, !P0 ;  /* 0x0000000505007c0c */ /* 0x000fe2000c761270 */
[----:B------:R2:W-:Y:S01]  /*198f0*/  @P5 STG.E.U16 desc[UR16][R10.64], R7 ;  /* 0x000000070a005986 */ /* 0x0005e2000c101510 */
[----:B------:R-:W-:Y:S01]  /*19900*/  VIADD R5, R4, 0x16 ;  /* 0x0000001604057836 */ /* 0x000fe20000000000 */
[----:B------:R-:W-:-:S04]  /*19910*/  ULDC UR5, c[0x0][0x22c] ;  /* 0x00008b0000057ab9 */ /* 0x000fc80000000800 */
[----:B------:R-:W-:Y:S01]  /*19920*/  ISETP.LT.AND P5, PT, R5, UR5, !P0 ;  /* 0x0000000505007c0c */ /* 0x000fe2000c7a1270 */
[----:B------:R-:W-:Y:S01]  /*19930*/  VIADD R5, R4, 0x17 ;  /* 0x0000001704057836 */ /* 0x000fe20000000000 */
[----:B------:R-:W-:Y:S01]  /*19940*/  ULDC UR5, c[0x0][0x22c] ;  /* 0x00008b0000057ab9 */ /* 0x000fe20000000800 */
[C---:B--2---:R-:W-:Y:S01]  /*19950*/  LEA.HI.X.SX32 R7, R12.reuse, R3, 0x1, P6 ;  /* 0x000000030c077211 */ /* 0x044fe200030f0eff */
[----:B------:R-:W-:Y:S01]  /*19960*/  VIADD R12, R12, UR4 ;  /* 0x000000040c0c7c36 */ /* 0x000fe20008000000 */
[----:B------:R-:W-:-:S03]  /*19970*/  ULDC UR4, c[0x0][0x248] ;  /* 0x0000920000047ab9 */ /* 0x000fc60000000800 */
        /* <DEDUP_REMOVED lines=8> */
[----:B------:R-:W-:Y:S01]  /*19a00*/  ULDC UR5, c[0x0][0x22c] ;  /* 0x00008b0000057ab9 */ /* 0x000fe20000000800 */
[----:B--2---:R-:W-:-:S02]  /*19a10*/  PRMT R7, R17, 0x7632, R7 ;  /* 0x0000763211077816 */ /* 0x004fc40000000007 */
        /* <DEDUP_REMOVED lines=17> */
[----:B------:R-:W-:Y:S01]  /*19b30*/  ULDC UR5, c[0x0][0x248] ;  /* 0x0000920000057ab9 */ /* 0x000fe20000000800 */
[----:B------:R2:W-:Y:S01]  /*19b40*/  @P3 STG.E.U16 desc[UR16][R6.64], R9 ;  /* 0x0000000906003986 */ /* 0x0005e2000c101510 */
[C---:B------:R-:W-:Y:S01]  /*19b50*/  LEA R8, P3, R13.reuse, R2, 0x1 ;  /* 0x000000020d087211 */ /* 0x040fe200078608ff */
[----:B---3--:R-:W-:Y:S01]  /*19b60*/  VIADD R11, R13, UR4 ;  /* 0x000000040d0b7c36 */ /* 0x008fe20008000000 */
[----:B------:R-:W-:Y:S01]  /*19b70*/  ULDC UR4, c[0x0][0x22c] ;  /* 0x00008b0000047ab9 */ /* 0x000fe20000000800 */
[----:B------:R-:W-:Y:S02]  /*19b80*/  VIADD R5, R4, 0x1b ;  /* 0x0000001b04057836 */ /* 0x000fe40000000000 */
[----:B------:R-:W-:Y:S01]  /*19b90*/  VIADD R12, R11, UR5 ;  /* 0x000000050b0c7c36 */ /* 0x000fe20008000000 */
[----:B------:R-:W-:Y:S01]  /*19ba0*/  ULDC UR5, c[0x0][0x22c] ;  /* 0x00008b0000057ab9 */ /* 0x000fe20000000800 */
[----:B--2---:R-:W-:-:S02]  /*19bb0*/  LEA.HI.X.SX32 R9, R13, R3, 0x1, P3 ;  /* 0x000000030d097211 */ /* 0x004fc400018f0eff */
[-C--:B------:R-:W-:Y:S02]  /*19bc0*/  LEA R10, P3, R11, R2.reuse, 0x1 ;  /* 0x000000020b0a7211 */ /* 0x080fe400078608ff */
[----:B------:R-:W-:Y:S01]  /*19bd0*/  PRMT R7, R19, 0x7632, R7 ;  /* 0x0000763213077816 */ /* 0x000fe20000000007 */
[----:B------:R-:W-:Y:S01]  /*19be0*/  @P5 STG.E.U16 desc[UR16][R8.64], R19 ;  /* 0x0000001308005986 */ /* 0x000fe2000c101510 */
[----:B------:R-:W-:Y:S02]  /*19bf0*/  LEA.HI.X.SX32 R11, R11, R3, 0x1, P3 ;  /* 0x000000030b0b7211 */ /* 0x000fe400018f0eff */
[----:B------:R-:W-:Y:S01]  /*19c00*/  ISETP.LT.AND P5, PT, R5, UR4, !P0 ;  /* 0x0000000405007c0c */ /* 0x000fe2000c7a1270 */
[----:B------:R-:W-:Y:S01]  /*19c10*/  VIADD R5, R4, 0x1c ;  /* 0x0000001c04057836 */ /* 0x000fe20000000000 */
[----:B------:R-:W-:Y:S01]  /*19c20*/  LEA R6, P3, R12, R2, 0x1 ;  /* 0x000000020c067211 */ /* 0x000fe200078608ff */
[----:B------:R2:W-:Y:S01]  /*19c30*/  @P2 STG.E.U16 desc[UR16][R10.64], R7 ;  /* 0x000000070a002986 */ /* 0x0005e2000c101510 */
[----:B------:R-:W-:-:S03]  /*19c40*/  ULDC UR4, c[0x0][0x22c] ;  /* 0x00008b0000047ab9 */ /* 0x000fc60000000800 */
[----:B------:R3:W1:Y:S01]  /*19c50*/  LDS.128 R16, [R0] ;  /* 0x0000000000107984 */ /* 0x0006620000000c00 */
[----:B--2---:R-:W-:Y:S01]  /*19c60*/  LEA.HI.X.SX32 R7, R12, R3, 0x1, P3 ;  /* 0x000000030c077211 */ /* 0x004fe200018f0eff */
[C---:B---3--:R-:W-:Y:S01]  /*19c70*/  VIADD R0, R4.reuse, 0xfb ;  /* 0x000000fb04007836 */ /* 0x048fe20000000000 */
[----:B------:R-:W-:Y:S01]  /*19c80*/  ISETP.LT.AND P3, PT, R5, UR4, !P0 ;  /* 0x0000000405007c0c */ /* 0x000fe2000c761270 */
[----:B------:R-:W-:Y:S01]  /*19c90*/  ULDC UR4, c[0x0][0x248] ;  /* 0x0000920000047ab9 */ /* 0x000fe20000000800 */
[----:B------:R-:W-:Y:S01]  /*19ca0*/  VIADD R5, R4, 0x1d ;  /* 0x0000001d04057836 */ /* 0x000fe20000000000 */
[----:B------:R2:W-:Y:S01]  /*19cb0*/  @P1 STG.E.U16 desc[UR16][R6.64], R20 ;  /* 0x0000001406001986 */ /* 0x0005e2000c101510 */
[----:B------:R-:W-:Y:S01]  /*19cc0*/  VIADD R12, R12, UR4 ;  /* 0x000000040c0c7c36 */ /* 0x000fe20008000000 */
[----:B------:R-:W-:Y:S02]  /*19cd0*/  ULDC UR4, c[0x0][0x22c] ;  /* 0x00008b0000047ab9 */ /* 0x000fe40000000800 */
[----:B------:R-:W-:Y:S01]  /*19ce0*/  ISETP.LT.AND P2, PT, R5, UR4, !P0 ;  /* 0x0000000405007c0c */ /* 0x000fe2000c741270 */
[----:B------:R-:W-:Y:S01]  /*19cf0*/  ULDC UR4, c[0x0][0x248] ;  /* 0x0000920000047ab9 */ /* 0x000fe20000000800 */
[----:B------:R-:W-:Y:S01]  /*19d00*/  LEA R8, P1, R12, R2, 0x1 ;  /* 0x000000020c087211 */ /* 0x000fe200078208ff */
[----:B------:R-:W-:-:S03]  /*19d10*/  VIADD R5, R4, 0x1e ;  /* 0x0000001e04057836 */ /* 0x000fc60000000000 */
[C---:B------:R-:W-:Y:S01]  /*19d20*/  LEA.HI.X.SX32 R9, R12.reuse, R3, 0x1, P1 ;  /* 0x000000030c097211 */ /* 0x040fe200008f0eff */
        /* <DEDUP_REMOVED lines=8> */
[----:B------:R-:W-:Y:S01]  /*19db0*/  VIADD R5, R4, 0x1f ;  /* 0x0000001f04057836 */ /* 0x000fe20000000000 */
[----:B------:R-:W-:-:S02]  /*19dc0*/  ULDC UR5, c[0x0][0x22c] ;  /* 0x00008b0000057ab9 */ /* 0x000fc40000000800 */
[-C--:B--2---:R-:W-:Y:S01]  /*19dd0*/  LEA.HI.X.SX32 R7, R12, R3.reuse, 0x1, P4 ;  /* 0x000000030c077211 */ /* 0x084fe200020f0eff */
[C---:B------:R-:W-:Y:S01]  /*19de0*/  VIADD R12, R11.reuse, UR4 ;  /* 0x000000040b0c7c36 */ /* 0x040fe20008000000 */
[-C--:B------:R-:W-:Y:S01]  /*19df0*/  LEA R10, P4, R11, R2.reuse, 0x1 ;  /* 0x000000020b0a7211 */ /* 0x080fe200078808ff */
[----:B------:R-:W-:Y:S01]  /*19e00*/  ULDC UR4, c[0x0][0x248] ;  /* 0x0000920000047ab9 */ /* 0x000fe20000000800 */
        /* <DEDUP_REMOVED lines=19> */
[----:B------:R-:W-:Y:S01]  /*19f40*/  LEA.HI.X.SX32 R7, R12, R3, 0x1, P3 ;  /* 0x000000030c077211 */ /* 0x000fe200018f0eff */
[----:B------:R-:W-:Y:S01]  /*19f50*/  ULDC UR4, c[0x0][0x22c] ;  /* 0x00008b0000047ab9 */ /* 0x000fe20000000800 */
        /* <DEDUP_REMOVED lines=30> */
[----:B----4-:R-:W-:Y:S01]  /*1a140*/  PRMT R9, R24, 0x7632, R9 ;  /* 0x0000763218097816 */ /* 0x010fe20000000009 */
        /* <DEDUP_REMOVED lines=57> */
[----:B------:R-:W-:-:S02]  /*1a4e0*/  ULDC UR4, c[0x0][0x22c] ;  /* 0x00008b0000047ab9 */ /* 0x000fc40000000800 */
[----:B--2---:R-:W-:Y:S02]  /*1a4f0*/  LEA.HI.X.SX32 R9, R12, R3, 0x1, P4 ;  /* 0x000000030c097211 */ /* 0x004fe400020f0eff */
        /* <DEDUP_REMOVED lines=1499> */
[----:B0-----:R0:W-:Y:S01]  /*202b0*/  @P1 STG.E.U16 desc[UR16][R6.64], R116 ;  /* 0x0000007406001986 */ /* 0x0011e2000c101510 */
        /* <DEDUP_REMOVED lines=8> */
[----:B0-----:R-:W-:Y:S01]  /*20340*/  PRMT R7, R116, 0x7632, R7 ;  /* 0x0000763274077816 */ /* 0x001fe20000000007 */
        /* <DEDUP_REMOVED lines=8> */
[-C--:B0-----:R-:W-:Y:S01]  /*203d0*/  LEA.HI.X.SX32 R7, R12, R3.reuse, 0x1, P4 ;  /* 0x000000030c077211 */ /* 0x081fe200020f0eff */
        /* <DEDUP_REMOVED lines=11> */
[C---:B0-----:R-:W-:Y:S01]  /*20490*/  LEA.HI.X.SX32 R9, R12.reuse, R3, 0x1, P6 ;  /* 0x000000030c097211 */ /* 0x041fe200030f0eff */
[----:B------:R-:W-:-:S02]  /*204a0*/  VIADD R12, R12, UR4 ;  /* 0x000000040c0c7c36 */ /* 0x000fc40008000000 */
[----:B------:R-:W-:Y:S01]  /*204b0*/  ISETP.LT.AND P6, PT, R5, UR5, !P0 ;  /* 0x0000000505007c0c */ /* 0x000fe2000c7c1270 */
[----:B------:R-:W-:Y:S01]  /*204c0*/  ULDC UR4, c[0x0][0x248] ;  /* 0x0000920000047ab9 */ /* 0x000fe20000000800 */
[----:B------:R-:W-:Y:S01]  /*204d0*/  VIADD R5, R4, 0xe1 ;  /* 0x000000e104057836 */ /* 0x000fe20000000000 */
[----:B------:R0:W-:Y:S01]  /*204e0*/  @P3 STG.E.U16 desc[UR16][R8.64], R118 ;  /* 0x0000007608003986 */ /* 0x0001e2000c101510 */
[CC--:B------:R-:W-:Y:S01]  /*204f0*/  LEA R6, P3, R12.reuse, R2.reuse, 0x1 ;  /* 0x000000020c067211 */ /* 0x0c0fe200078608ff */
[C---:B------:R-:W-:Y:S01]  /*20500*/  VIADD R13, R12.reuse, UR4 ;  /* 0x000000040c0d7c36 */ /* 0x040fe20008000000 */
[----:B------:R-:W-:Y:S01]  /*20510*/  ULDC UR5, c[0x0][0x22c] ;  /* 0x00008b0000057ab9 */ /* 0x000fe20000000800 */
[----:B------:R-:W-:Y:S01]  /*20520*/  ULDC UR4, c[0x0][0x22c] ;  /* 0x00008b0000047ab9 */ /* 0x000fe20000000800 */
[----:B------:R-:W-:Y:S02]  /*20530*/  LEA.HI.X.SX32 R7, R12, R3, 0x1, P3 ;  /* 0x000000030c077211 */ /* 0x000fe400018f0eff */
[----:B------:R-:W-:Y:S01]  /*20540*/  ISETP.LT.AND P5, PT, R5, UR5, !P0 ;  /* 0x0000000505007c0c */ /* 0x000fe2000c7a1270 */
[----:B------:R-:W-:Y:S01]  /*20550*/  VIADD R5, R4, 0xe2 ;  /* 0x000000e204057836 */ /* 0x000fe20000000000 */
[----:B------:R-:W-:Y:S01]  /*20560*/  LEA R10, P3, R13, R2, 0x1 ;  /* 0x000000020d0a7211 */ /* 0x000fe200078608ff */
[----:B------:R-:W-:Y:S01]  /*20570*/  ULDC UR5, c[0x0][0x22c] ;  /* 0x00008b0000057ab9 */ /* 0x000fe20000000800 */
[----:B0-----:R-:W-:-:S02]  /*20580*/  PRMT R9, R118, 0x7632, R9 ;  /* 0x0000763276097816 */ /* 0x001fc40000000009 */
[----:B------:R-:W-:Y:S02]  /*20590*/  LEA.HI.X.SX32 R11, R13, R3, 0x1, P3 ;  /* 0x000000030d0b7211 */ /* 0x000fe400018f0eff */
[----:B------:R-:W-:Y:S01]  /*205a0*/  ISETP.LT.AND P3, PT, R5, UR4, !P0 ;  /* 0x0000000405007c0c */ /* 0x000fe2000c761270 */
[----:B------:R-:W-:Y:S01]  /*205b0*/  ULDC UR4, c[0x0][0x248] ;  /* 0x0000920000047ab9 */ /* 0x000fe20000000800 */
[C---:B------:R-:W-:Y:S01]  /*205c0*/  VIADD R5, R4.reuse, 0xe3 ;  /* 0x000000e304057836 */ /* 0x040fe20000000000 */
[----:B------:R0:W-:Y:S01]  /*205d0*/  @P2 STG.E.U16 desc[UR16][R6.64], R9 ;  /* 0x0000000906002986 */ /* 0x0001e2000c101510 */
[----:B------:R-:W-:Y:S01]  /*205e0*/  VIADD R13, R13, UR4 ;  /* 0x000000040d0d7c36 */ /* 0x000fe20008000000 */
[----:B------:R-:W-:Y:S02]  /*205f0*/  ULDC UR4, c[0x0][0x22c] ;  /* 0x00008b0000047ab9 */ /* 0x000fe40000000800 */
[----:B------:R2:W-:Y:S01]  /*20600*/  @P1 STG.E.U16 desc[UR16][R10.64], R119 ;  /* 0x000000770a001986 */ /* 0x0005e2000c101510 */
[----:B------:R-:W-:Y:S01]  /*20610*/  ISETP.LT.AND P2, PT, R5, UR4, !P0 ;  /* 0x0000000405007c0c */ /* 0x000fe2000c741270 */
[----:B------:R-:W-:Y:S01]  /*20620*/  ULDC UR4, c[0x0][0x248] ;  /* 0x0000920000047ab9 */ /* 0x000fe20000000800 */
[----:B------:R-:W-:Y:S01]  /*20630*/  LEA R8, P1, R13, R2, 0x1 ;  /* 0x000000020d087211 */ /* 0x000fe200078208ff */
[----:B------:R-:W-:Y:S01]  /*20640*/  VIADD R5, R4, 0xe4 ;  /* 0x000000e404057836 */ /* 0x000fe20000000000 */
[----:B0-----:R-:W-:-:S02]  /*20650*/  PRMT R7, R119, 0x7632, R7 ;  /* 0x0000763277077816 */ /* 0x001fc40000000007 */
[CC--:B------:R-:W-:Y:S01]  /*20660*/  LEA.HI.X.SX32 R9, R13.reuse, R3.reuse, 0x1, P1 ;  /* 0x000000030d097211 */ /* 0x0c0fe200008f0eff */
[----:B------:R-:W-:Y:S01]  /*20670*/  VIADD R13, R13, UR4 ;  /* 0x000000040d0d7c36 */ /* 0x000fe20008000000 */
[----:B------:R-:W-:Y:S01]  /*20680*/  ULDC UR4, c[0x0][0x248] ;  /* 0x0000920000047ab9 */ /* 0x000fe20000000800 */
[----:B------:R-:W-:Y:S01]  /*20690*/  ISETP.LT.AND P1, PT, R5, UR5, !P0 ;  /* 0x0000000505007c0c */ /* 0x000fe2000c721270 */
[----:B------:R-:W-:Y:S01]  /*206a0*/  VIADD R5, R4, 0xe5 ;  /* 0x000000e504057836 */ /* 0x000fe20000000000 */
[----:B------:R0:W-:Y:S01]  /*206b0*/  @P4 STG.E.U16 desc[UR16][R8.64], R7 ;  /* 0x0000000708004986 */ /* 0x0001e2000c101510 */
[C---:B------:R-:W-:Y:S01]  /*206c0*/  LEA R6, P4, R13.reuse, R2, 0x1 ;  /* 0x000000020d067211 */ /* 0x040fe200078808ff */
[----:B--2---:R-:W-:Y:S01]  /*206d0*/  VIADD R11, R13, UR4 ;  /* 0x000000040d0b7c36 */ /* 0x004fe20008000000 */
[----:B------:R-:W-:Y:S01]  /*206e0*/  ULDC UR4, c[0x0][0x248] ;  /* 0x0000920000047ab9 */ /* 0x000fe20000000800 */
[----:B------:R-:W-:Y:S02]  /*206f0*/  ULDC UR5, c[0x0][0x22c] ;  /* 0x00008b0000057ab9 */ /* 0x000fe40000000800 */
[----:B------:R-:W-:Y:S01]  /*20700*/  VIADD R12, R11, UR4 ;  /* 0x000000040b0c7c36 */ /* 0x000fe20008000000 */
[----:B------:R-:W-:Y:S01]  /*20710*/  ULDC UR4, c[0x0][0x248] ;  /* 0x0000920000047ab9 */ /* 0x000fe20000000800 */
[----:B0-----:R-:W-:-:S02]  /*20720*/  LEA.HI.X.SX32 R7, R13, R3, 0x1, P4 ;  /* 0x000000030d077211 */ /* 0x001fc400020f0eff */
[CC--:B------:R-:W-:Y:S02]  /*20730*/  LEA R10, P4, R11.reuse, R2.reuse, 0x1 ;  /* 0x000000020b0a7211 */ /* 0x0c0fe400078808ff */
[----:B-1----:R-:W-:Y:S01]  /*20740*/  PRMT R9, R120, 0x7632, R9 ;  /* 0x0000763278097816 */ /* 0x002fe20000000009 */
        /* <DEDUP_REMOVED lines=43> */
[----:B-1----:R-:W-:Y:S01]  /*20a00*/  VIADD R11, R13, UR4 ;  /* 0x000000040d0b7c36 */ /* 0x002fe20008000000 */
[----:B------:R-:W-:Y:S01]  /*20a10*/  ULDC UR4, c[0x0][0x248] ;  /* 0x0000920000047ab9 */ /* 0x000fe20000000800 */
[----:B------:R-:W-:Y:S02]  /*20a20*/  ULDC UR5, c[0x0][0x22c] ;  /* 0x00008b0000057ab9 */ /* 0x000fe40000000800 */
[----:B------:R-:W-:Y:S01]  /*20a30*/  VIADD R12, R11, UR4 ;  /* 0x000000040b0c7c36 */ /* 0x000fe20008000000 */
[----:B------:R-:W-:Y:S01]  /*20a40*/  ULDC UR4, c[0x0][0x248] ;  /* 0x0000920000047ab9 */ /* 0x000fe20000000800 */
[----:B0-----:R-:W-:-:S02]  /*20a50*/  LEA.HI.X.SX32 R7, R13, R3, 0x1, P4 ;  /* 0x000000030d077211 */ /* 0x001fc400020f0eff */
        /* <DEDUP_REMOVED lines=12> */
[----:B------:R-:W-:Y:S01]  /*20b20*/  VIADD R5, R4, 0xed ;  /* 0x000000ed04057836 */ /* 0x000fe20000000000 */
[----:B------:R-:W-:Y:S01]  /*20b30*/  ULDC UR4, c[0x0][0x248] ;  /* 0x0000920000047ab9 */ /* 0x000fe20000000800 */
[----:B------:R0:W-:Y:S01]  /*20b40*/  @P3 STG.E.U16 desc[UR16][R8.64], R124 ;  /* 0x0000007c08003986 */ /* 0x0001e2000c101510 */
[CC--:B------:R-:W-:Y:S01]  /*20b50*/  LEA R6, P3, R12.reuse, R2.reuse, 0x1 ;  /* 0x000000020c067211 */ /* 0x0c0fe200078608ff */
[----:B------:R-:W-:Y:S01]  /*20b60*/  ULDC UR5, c[0x0][0x22c] ;  /* 0x00008b0000057ab9 */ /* 0x000fe20000000800 */
[C---:B------:R-:W-:Y:S01]  /*20b70*/  VIADD R13, R12.reuse, UR4 ;  /* 0x000000040c0d7c36 */ /* 0x040fe20008000000 */
[----:B------:R-:W-:Y:S01]  /*20b80*/  ULDC UR4, c[0x0][0x22c] ;  /* 0x00008b0000047ab9 */ /* 0x000fe20000000800 */
[----:B------:R-:W-:Y:S02]  /*20b90*/  LEA.HI.X.SX32 R7, R12, R3, 0x1, P3 ;  /* 0x000000030c077211 */ /* 0x000fe400018f0eff */
[----:B------:R-:W-:Y:S01]  /*20ba0*/  ISETP.LT.AND P3, PT, R5, UR5, !P0 ;  /* 0x0000000505007c0c */ /* 0x000fe2000c761270 */
[----:B------:R-:W-:Y:S01]  /*20bb0*/  VIADD R5, R4, 0xee ;  /* 0x000000ee04057836 */ /* 0x000fe20000000000 */
[----:B------:R-:W-:Y:S01]  /*20bc0*/  LEA R10, P5, R13, R2, 0x1 ;  /* 0x000000020d0a7211 */ /* 0x000fe200078a08ff */
[----:B------:R-:W-:Y:S01]  /*20bd0*/  ULDC UR5, c[0x0][0x22c] ;  /* 0x00008b0000057ab9 */ /* 0x000fe20000000800 */
[----:B0-----:R-:W-:-:S02]  /*20be0*/  PRMT R9, R124, 0x7632, R9 ;  /* 0x000076327c097816 */ /* 0x001fc40000000009 */
        /* <DEDUP_REMOVED lines=38> */
[C---:B0-----:R-:W-:Y:S01]  /*20e50*/  LEA.HI.X.SX32 R9, R12.reuse, R3, 0x1, P4 ;  /* 0x000000030c097211 */ /* 0x041fe200020f0eff */
[----:B------:R-:W-:Y:S01]  /*20e60*/  VIADD R12, R12, UR4 ;  /* 0x000000040c0c7c36 */ /* 0x000fe20008000000 */
[----:B------:R-:W-:-:S03]  /*20e70*/  ULDC UR4, c[0x0][0x248] ;  /* 0x0000920000047ab9 */ /* 0x000fc60000000800 */
[----:B------:R0:W-:Y:S01]  /*20e80*/  @P2 STG.E.U16 desc[UR16][R8.64], R127 ;  /* 0x0000007f08002986 */ /* 0x0001e2000c101510 */
[CC--:B------:R-:W-:Y:S01]  /*20e90*/  LEA R6, P4, R12.reuse, R2.reuse, 0x1 ;  /* 0x000000020c067211 */ /* 0x0c0fe200078808ff */
[----:B------:R-:W-:Y:S01]  /*20ea0*/  VIADD R10, R12, UR4 ;  /* 0x000000040c0a7c36 */ /* 0x000fe20008000000 */
[----:B------:R-:W-:Y:S01]  /*20eb0*/  ISETP.LT.AND P2, PT, R5, UR5, !P0 ;  /* 0x0000000505007c0c */ /* 0x000fe2000c741270 */
[----:B------:R-:W-:Y:S01]  /*20ec0*/  VIADD R5, R4, 0xf4 ;  /* 0x000000f404057836 */ /* 0x000fe20000000000 */
[----:B------:R-:W-:Y:S01]  /*20ed0*/  LEA.HI.X.SX32 R7, R12, R3, 0x1, P4 ;  /* 0x000000030c077211 */ /* 0x000fe200020f0eff */
[----:B------:R-:W-:Y:S01]  /*20ee0*/  ULDC UR4, c[0x0][0x22c] ;  /* 0x00008b0000047ab9 */ /* 0x000fe20000000800 */
[----:B------:R-:W-:Y:S01]  /*20ef0*/  ULDC UR5, c[0x0][0x22c] ;  /* 0x00008b0000057ab9 */ /* 0x000fe20000000800 */
[----:B0-----:R-:W-:Y:S02]  /*20f00*/  PRMT R9, R127, 0x7632, R9 ;  /* 0x000076327f097816 */ /* 0x001fe40000000009 */
[----:B------:R-:W-:-:S03]  /*20f10*/  LEA R8, P4, R10, R2, 0x1 ;  /* 0x000000020a087211 */ /* 0x000fc600078808ff */
[----:B------:R0:W-:Y:S01]  /*20f20*/  @P1 STG.E.U16 desc[UR16][R6.64], R9 ;  /* 0x0000000906001986 */ /* 0x0001e2000c101510 */
[----:B------:R-:W-:Y:S01]  /*20f30*/  ISETP.LT.AND P1, PT, R5, UR4, !P0 ;  /* 0x0000000405007c0c */ /* 0x000fe2000c721270 */
[----:B------:R-:W-:Y:S01]  /*20f40*/  VIADD R5, R4, 0xf5 ;  /* 0x000000f504057836 */ /* 0x000fe20000000000 */
[----:B------:R-:W-:Y:S01]  /*20f50*/  ULDC UR4, c[0x0][0x248] ;  /* 0x0000920000047ab9 */ /* 0x000fe20000000800 */
[----:B0-----:R-:W-:-:S03]  /*20f60*/  LEA.HI.X.SX32 R9, R10, R3, 0x1, P4 ;  /* 0x000000030a097211 */ /* 0x001fc600020f0eff */
[----:B------:R-:W-:Y:S01]  /*20f70*/  ISETP.LT.AND P4, PT, R5, UR5, !P0 ;  /* 0x0000000505007c0c */ /* 0x000fe2000c781270 */
[----:B------:R-:W-:Y:S01]  /*20f80*/  VIADD R5, R10, UR4 ;  /* 0x000000040a057c36 */ /* 0x000fe20008000000 */
[----:B------:R-:W-:Y:S01]  /*20f90*/  ULDC UR4, c[0x0][0x248] ;  /* 0x0000920000047ab9 */ /* 0x000fe20000000800 */
[----:B------:R0:W-:Y:S01]  /*20fa0*/  @P5 STG.E.U16 desc[UR16][R8.64], R128 ;  /* 0x0000008008005986 */ /* 0x0001e2000c101510 */
[----:B------:R-:W-:Y:S01]  /*20fb0*/  ULDC UR5, c[0x0][0x22c] ;  /* 0x00008b0000057ab9 */ /* 0x000fe20000000800 */
[C---:B------:R-:W-:Y:S01]  /*20fc0*/  VIADD R7, R5.reuse, UR4 ;  /* 0x0000000405077c36 */ /* 0x040fe20008000000 */
[-C--:B------:R-:W-:Y:S01]  /*20fd0*/  LEA R10, P5, R5, R2.reuse, 0x1 ;  /* 0x00000002050a7211 */ /* 0x080fe200078a08ff */
[----:B------:R-:W-:Y:S02]  /*20fe0*/  ULDC UR4, c[0x0][0x248] ;  /* 0x0000920000047ab9 */ /* 0x000fe40000000800 */
[----:B------:R-:W-:Y:S01]  /*20ff0*/  VIADD R12, R7, UR4 ;  /* 0x00000004070c7c36 */ /* 0x000fe20008000000 */
[----:B------:R-:W-:Y:S01]  /*21000*/  LEA.HI.X.SX32 R11, R5, R3, 0x1, P5 ;  /* 0x00000003050b7211 */ /* 0x000fe200028f0eff */
[----:B------:R-:W-:Y:S01]  /*21010*/  VIADD R5, R4, 0xf6 ;  /* 0x000000f604057836 */ /* 0x000fe20000000000 */
[----:B------:R-:W-:Y:S01]  /*21020*/  LEA R6, P5, R7, R2, 0x1 ;  /* 0x0000000207067211 */ /* 0x000fe200078a08ff */
[----:B------:R-:W-:Y:S01]  /*21030*/  ULDC UR4, c[0x0][0x248] ;  /* 0x0000920000047ab9 */ /* 0x000fe20000000800 */
[----:B0-----:R-:W-:-:S02]  /*21040*/  PRMT R9, R128, 0x7632, R9 ;  /* 0x0000763280097816 */ /* 0x001fc40000000009 */
[-C--:B------:R-:W-:Y:S02]  /*21050*/  LEA.HI.X.SX32 R7, R7, R3.reuse, 0x1, P5 ;  /* 0x0000000307077211 */ /* 0x080fe400028f0eff */
[----:B------:R-:W-:Y:S01]  /*21060*/  LEA R8, P5, R12, R2, 0x1 ;  /* 0x000000020c087211 */ /* 0x000fe200078a08ff */
[----:B------:R0:W-:Y:S01]  /*21070*/  @P6 STG.E.U16 desc[UR16][R10.64], R9 ;  /* 0x000000090a006986 */ /* 0x0001e2000c101510 */
[----:B------:R-:W-:Y:S01]  /*21080*/  ISETP.LT.AND P6, PT, R5, UR5, !P0 ;  /* 0x0000000505007c0c */ /* 0x000fe2000c7c1270 */
[C---:B------:R-:W-:Y:S01]  /*21090*/  VIADD R5, R4.reuse, 0xf7 ;  /* 0x000000f704057836 */ /* 0x040fe20000000000 */
[----:B------:R-:W-:Y:S01]  /*210a0*/  ULDC UR5, c[0x0][0x22c] ;  /* 0x00008b0000057ab9 */ /* 0x000fe20000000800 */
[----:B------:R1:W-:Y:S03]  /*210b0*/  @P3 STG.E.U16 desc[UR16][R6.64], R129 ;  /* 0x0000008106003986 */ /* 0x0003e6000c101510 */
[----:B------:R-:W-:Y:S01]  /*210c0*/  ISETP.LT.AND P3, PT, R5, UR5, !P0 ;  /* 0x0000000505007c0c */ /* 0x000fe2000c761270 */
[----:B------:R-:W-:Y:S01]  /*210d0*/  VIADD R5, R4, 0xf8 ;  /* 0x000000f804057836 */ /* 0x000fe20000000000 */
[----:B------:R-:W-:Y:S01]  /*210e0*/  ULDC UR5, c[0x0][0x22c] ;  /* 0x00008b0000057ab9 */ /* 0x000fe20000000800 */
[C---:B0-----:R-:W-:Y:S01]  /*210f0*/  LEA.HI.X.SX32 R9, R12.reuse, R3, 0x1, P5 ;  /* 0x000000030c097211 */ /* 0x041fe200028f0eff */
[----:B------:R-:W-:Y:S01]  /*21100*/  VIADD R12, R12, UR4 ;  /* 0x000000040c0c7c36 */ /* 0x000fe20008000000 */
[----:B------:R-:W-:Y:S01]  /*21110*/  ULDC UR4, c[0x0][0x248] ;  /* 0x0000920000047ab9 */ /* 0x000fe20000000800 */
[----:B-1----:R-:W-:-:S02]  /*21120*/  PRMT R7, R129, 0x7632, R7 ;  /* 0x0000763281077816 */ /* 0x002fc40000000007 */
[C---:B------:R-:W-:Y:S01]  /*21130*/  VIADD R10, R12.reuse, UR4 ;  /* 0x000000040c0a7c36 */ /* 0x040fe20008000000 */
[-C--:B------:R-:W-:Y:S01]  /*21140*/  LEA R6, P5, R12, R2.reuse, 0x1 ;  /* 0x000000020c067211 */ /* 0x080fe200078a08ff */
[----:B------:R-:W-:Y:S01]  /*21150*/  ULDC UR4, c[0x0][0x22c] ;  /* 0x00008b0000047ab9 */ /* 0x000fe20000000800 */
[----:B------:R0:W-:Y:S01]  /*21160*/  @P2 STG.E.U16 desc[UR16][R8.64], R7 ;  /* 0x0000000708002986 */ /* 0x0001e2000c101510 */
[----:B------:R-:W-:Y:S01]  /*21170*/  ISETP.LT.AND P2, PT, R5, UR5, !P0 ;  /* 0x0000000505007c0c */ /* 0x000fe2000c741270 */
[----:B------:R-:W-:Y:S01]  /*21180*/  VIADD R5, R4, 0xf9 ;  /* 0x000000f904057836 */ /* 0x000fe20000000000 */
[----:B------:R-:W-:Y:S01]  /*21190*/  ULDC UR5, c[0x0][0x22c] ;  /* 0x00008b0000057ab9 */ /* 0x000fe20000000800 */
[----:B0-----:R-:W-:Y:S02]  /*211a0*/  LEA.HI.X.SX32 R7, R12, R3, 0x1, P5 ;  /* 0x000000030c077211 */ /* 0x001fe400028f0eff */
[----:B------:R-:W-:-:S03]  /*211b0*/  LEA R8, P5, R10, R2, 0x1 ;  /* 0x000000020a087211 */ /* 0x000fc600078a08ff */
[----:B------:R0:W-:Y:S01]  /*211c0*/  @P1 STG.E.U16 desc[UR16][R6.64], R130 ;  /* 0x0000008206001986 */ /* 0x0001e2000c101510 */
[----:B------:R-:W-:Y:S01]  /*211d0*/  ISETP.LT.AND P1, PT, R5, UR4, !P0 ;  /* 0x0000000405007c0c */ /* 0x000fe2000c721270 */
[----:B------:R-:W-:Y:S01]  /*211e0*/  ULDC UR4, c[0x0][0x248] ;  /* 0x0000920000047ab9 */ /* 0x000fe20000000800 */
[C---:B------:R-:W-:Y:S01]  /*211f0*/  LEA.HI.X.SX32 R9, R10.reuse, R3, 0x1, P5 ;  /* 0x000000030a097211 */ /* 0x040fe200028f0eff */
[----:B------:R-:W-:Y:S01]  /*21200*/  VIADD R12, R10, UR4 ;  /* 0x000000040a0c7c36 */ /* 0x000fe20008000000 */
[----:B------:R-:W-:Y:S01]  /*21210*/  ULDC UR4, c[0x0][0x22c] ;  /* 0x00008b0000047ab9 */ /* 0x000fe20000000800 */
[----:B------:R-:W-:-:S05]  /*21220*/  VIADD R5, R4, 0xfa ;  /* 0x000000fa04057836 */ /* 0x000fca0000000000 */
[----:B------:R-:W-:Y:S01]  /*21230*/  ISETP.LT.AND P5, PT, R5, UR4, !P0 ;  /* 0x0000000405007c0c */ /* 0x000fe2000c7a1270 */
[----:B------:R-:W-:Y:S01]  /*21240*/  ULDC UR4, c[0x0][0x248] ;  /* 0x0000920000047ab9 */ /* 0x000fe20000000800 */
[----:B0-----:R-:W-:-:S05]  /*21250*/  PRMT R7, R130, 0x7632, R7 ;  /* 0x0000763282077816 */ /* 0x001fca0000000007 */
[----:B------:R0:W-:Y:S01]  /*21260*/  @P4 STG.E.U16 desc[UR16][R8.64], R7 ;  /* 0x0000000708004986 */ /* 0x0001e2000c101510 */
[----:B------:R-:W-:-:S04]  /*21270*/  LEA R10, P4, R12, R2, 0x1 ;  /* 0x000000020c0a7211 */ /* 0x000fc800078808ff */
[CC--:B------:R-:W-:Y:S01]  /*21280*/  LEA.HI.X.SX32 R11, R12.reuse, R3.reuse, 0x1, P4 ;  /* 0x000000030c0b7211 */ /* 0x0c0fe200020f0eff */
[----:B------:R-:W-:Y:S01]  /*21290*/  VIADD R12, R12, UR4 ;  /* 0x000000040c0c7c36 */ /* 0x000fe20008000000 */
[----:B------:R-:W-:Y:S01]  /*212a0*/  ULDC UR4, c[0x0][0x248] ;  /* 0x0000920000047ab9 */ /* 0x000fe20000000800 */
[----:B------:R-:W-:Y:S01]  /*212b0*/  ISETP.LT.AND P4, PT, R0, UR5, !P0 ;  /* 0x0000000500007c0c */ /* 0x000fe2000c781270 */
[----:B------:R-:W-:Y:S01]  /*212c0*/  VIADD R0, R4, 0xfc ;  /* 0x000000fc04007836 */ /* 0x000fe20000000000 */
[----:B------:R-:W-:Y:S01]  /*212d0*/  @P6 STG.E.U16 desc[UR16][R10.64], R131 ;  /* 0x000000830a006986 */ /* 0x000fe2000c101510 */
[CC--:B------:R-:W-:Y:S01]  /*212e0*/  LEA R6, P6, R12.reuse, R2.reuse, 0x1 ;  /* 0x000000020c067211 */ /* 0x0c0fe200078c08ff */
[C---:B------:R-:W-:Y:S01]  /*212f0*/  VIADD R5, R12.reuse, UR4 ;  /* 0x000000040c057c36 */ /* 0x040fe20008000000 */
[----:B0-----:R-:W-:Y:S01]  /*21300*/  PRMT R9, R131, 0x7632, R9 ;  /* 0x0000763283097816 */ /* 0x001fe20000000009 */
[----:B------:R-:W-:Y:S01]  /*21310*/  ULDC UR5, c[0x0][0x248] ;  /* 0x0000920000057ab9 */ /* 0x000fe20000000800 */
[-C--:B------:R-:W-:Y:S01]  /*21320*/  LEA.HI.X.SX32 R7, R12, R3.reuse, 0x1, P6 ;  /* 0x000000030c077211 */ /* 0x080fe200030f0eff */
[----:B------:R-:W-:Y:S01]  /*21330*/  ULDC UR4, c[0x0][0x22c] ;  /* 0x00008b0000047ab9 */ /* 0x000fe20000000800 */
[C---:B------:R-:W-:Y:S01]  /*21340*/  LEA R8, P6, R5.reuse, R2, 0x1 ;  /* 0x0000000205087211 */ /* 0x040fe200078c08ff */
[C---:B------:R-:W-:Y:S01]  /*21350*/  VIADD R12, R5.reuse, UR5 ;  /* 0x00000005050c7c36 */ /* 0x040fe20008000000 */
[----:B------:R-:W-:Y:S01]  /*21360*/  ULDC UR5, c[0x0][0x248] ;  /* 0x0000920000057ab9 */ /* 0x000fe20000000800 */
[----:B------:R0:W-:Y:S01]  /*21370*/  @P3 STG.E.U16 desc[UR16][R6.64], R9 ;  /* 0x0000000906003986 */ /* 0x0001e2000c101510 */
[----:B------:R-:W-:Y:S01]  /*21380*/  ISETP.LT.AND P3, PT, R0, UR4, !P0 ;  /* 0x0000000400007c0c */ /* 0x000fe2000c761270 */
[----:B------:R-:W-:Y:S01]  /*21390*/  VIADD R0, R4, 0xfd ;  /* 0x000000fd04007836 */ /* 0x000fe20000000000 */
[----:B------:R-:W-:Y:S01]  /*213a0*/  ULDC UR4, c[0x0][0x22c] ;  /* 0x00008b0000047ab9 */ /* 0x000fe20000000800 */
[----:B0-----:R-:W-:-:S02]  /*213b0*/  LEA.HI.X.SX32 R9, R5, R3, 0x1, P6 ;  /* 0x0000000305097211 */ /* 0x001fc400030f0eff */
        /* <DEDUP_REMOVED lines=9> */
[C---:B------:R-:W-:Y:S01]  /*21450*/  VIADD R5, R12.reuse, UR4 ;  /* 0x000000040c057c36 */ /* 0x040fe20008000000 */
[----:B------:R1:W-:Y:S01]  /*21460*/  @P1 STG.E.U16 desc[UR16][R10.64], R7 ;  /* 0x000000070a001986 */ /* 0x0003e2000c101510 */
[----:B------:R-:W-:Y:S01]  /*21470*/  ULDC UR4, c[0x0][0x248] ;  /* 0x0000920000047ab9 */ /* 0x000fe20000000800 */
[----:B------:R-:W-:Y:S01]  /*21480*/  LEA R6, P1, R12, R2, 0x1 ;  /* 0x000000020c067211 */ /* 0x000fe200078208ff */
[----:B0-----:R-:W-:-:S05]  /*21490*/  VIADD R9, R5, UR5 ;  /* 0x0000000505097c36 */ /* 0x001fca0008000000 */
[CC--:B------:R-:W-:Y:S01]  /*214a0*/  LEA R8, P6, R9.reuse, R2.reuse, 0x1 ;  /* 0x0000000209087211 */ /* 0x0c0fe200078c08ff */
[----:B-1----:R-:W-:Y:S01]  /*214b0*/  VIADD R11, R9, UR4 ;  /* 0x00000004090b7c36 */ /* 0x002fe20008000000 */
[-C--:B------:R-:W-:Y:S01]  /*214c0*/  LEA.HI.X.SX32 R7, R12, R3.reuse, 0x1, P1 ;  /* 0x000000030c077211 */ /* 0x080fe200008f0eff */
[----:B------:R-:W-:Y:S01]  /*214d0*/  ULDC UR4, c[0x0][0x248] ;  /* 0x0000920000047ab9 */ /* 0x000fe20000000800 */
[-C--:B------:R-:W-:Y:S01]  /*214e0*/  LEA R4, P1, R5, R2.reuse, 0x1 ;  /* 0x0000000205047211 */ /* 0x080fe200078208ff */
[----:B------:R-:W-:Y:S01]  /*214f0*/  VIADD R13, R11, UR6 ;  /* 0x000000060b0d7c36 */ /* 0x000fe20008000000 */
[-C--:B------:R-:W-:Y:S01]  /*21500*/  LEA.HI.X.SX32 R9, R9, R3.reuse, 0x1, P6 ;  /* 0x0000000309097211 */ /* 0x080fe200030f0eff */
[----:B------:R0:W-:Y:S01]  /*21510*/  @P5 STG.E.U16 desc[UR16][R6.64], R17 ;  /* 0x0000001106005986 */ /* 0x0001e2000c101510 */
[----:B------:R-:W-:Y:S01]  /*21520*/  LEA.HI.X.SX32 R5, R5, R3, 0x1, P1 ;  /* 0x0000000305057211 */ /* 0x000fe200008f0eff */
[C---:B------:R-:W-:Y:S01]  /*21530*/  VIADD R15, R13.reuse, UR4 ;  /* 0x000000040d0f7c36 */ /* 0x040fe20008000000 */
[-C--:B------:R-:W-:Y:S01]  /*21540*/  LEA R12, P1, R13, R2.reuse, 0x1 ;  /* 0x000000020d0c7211 */ /* 0x080fe200078208ff */
[----:B------:R-:W-:Y:S01]  /*21550*/  ULDC UR4, c[0x0][0x22c] ;  /* 0x00008b0000047ab9 */ /* 0x000fe20000000800 */
[----:B------:R-:W-:-:S02]  /*21560*/  LEA R10, P6, R11, R2, 0x1 ;  /* 0x000000020b0a7211 */ /* 0x000fc400078c08ff */
[-C--:B------:R-:W-:Y:S02]  /*21570*/  LEA.HI.X.SX32 R13, R13, R3.reuse, 0x1, P1 ;  /* 0x000000030d0d7211 */ /* 0x080fe400008f0eff */
[----:B------:R-:W-:Y:S02]  /*21580*/  ISETP.LT.AND P1, PT, R14, UR4, !P0 ;  /* 0x000000040e007c0c */ /* 0x000fe4000c721270 */
[----:B------:R-:W-:Y:S02]  /*21590*/  ISETP.LT.AND P0, PT, R0, UR7, !P0 ;  /* 0x0000000700007c0c */ /* 0x000fe4000c701270 */
[----:B------:R-:W-:Y:S02]  /*215a0*/  PRMT R0, R17, 0x7632, R0 ;  /* 0x0000763211007816 */ /* 0x000fe40000000000 */
[----:B------:R-:W-:Y:S02]  /*215b0*/  LEA.HI.X.SX32 R11, R11, R3, 0x1, P6 ;  /* 0x000000030b0b7211 */ /* 0x000fe400030f0eff */
[----:B0-----:R-:W-:Y:S01]  /*215c0*/  PRMT R7, R18, 0x7632, R7 ;  /* 0x0000763212077816 */ /* 0x001fe20000000007 */
[----:B------:R0:W-:Y:S01]  /*215d0*/  @P4 STG.E.U16 desc[UR16][R4.64], R0 ;  /* 0x0000000004004986 */ /* 0x0001e2000c101510 */
[----:B------:R-:W-:-:S03]  /*215e0*/  LEA R2, P6, R15, R2, 0x1 ;  /* 0x000000020f027211 */ /* 0x000fc600078c08ff */
[----:B------:R0:W-:Y:S01]  /*215f0*/  @P3 STG.E.U16 desc[UR16][R8.64], R18 ;  /* 0x0000001208003986 */ /* 0x0001e2000c101510 */
[----:B------:R-:W-:-:S03]  /*21600*/  LEA.HI.X.SX32 R3, R15, R3, 0x1, P6 ;  /* 0x000000030f037211 */ /* 0x000fc600030f0eff */
[----:B------:R0:W-:Y:S04]  /*21610*/  @P2 STG.E.U16 desc[UR16][R10.64], R7 ;  /* 0x000000070a002986 */ /* 0x0001e8000c101510 */
[----:B------:R0:W-:Y:S01]  /*21620*/  @P1 STG.E.U16 desc[UR16][R12.64], R19 ;  /* 0x000000130c001986 */ /* 0x0001e2000c101510 */
[----:B------:R-:W-:Y:S05]  /*21630*/  @!P0 EXIT ;  /* 0x000000000000894d */ /* 0x000fea0003800000 */
[----:B0-----:R-:W-:-:S05]  /*21640*/  PRMT R19, R19, 0x7632, R19 ;  /* 0x0000763213137816 */ /* 0x001fca0000000013 */
[----:B------:R-:W-:Y:S01]  /*21650*/  STG.E.U16 desc[UR16][R2.64], R19 ;  /* 0x0000001302007986 */ /* 0x000fe2000c101510 */
[----:B------:R-:W-:Y:S05]  /*21660*/  EXIT ;  /* 0x000000000000794d */ /* 0x000fea0003800000 */
.L_x_2:
[----:B------:R-:W-:-:S00]  /*21670*/  BRA `(.L_x_2) ;  /* 0xfffffffc00fc7947 */ /* 0x000fc0000383ffff */
[----:B------:R-:W-:-:S00]  /*21680*/  NOP ;  /* 0x0000000000007918 */ /* 0x000fc00000000000 */
[----:B------:R-:W-:-:S00]  /*21690*/  NOP ;  /* 0x0000000000007918 */ /* 0x000fc00000000000 */
[----:B------:R-:W-:-:S00]  /*216a0*/  NOP ;  /* 0x0000000000007918 */ /* 0x000fc00000000000 */
[----:B------:R-:W-:-:S00]  /*216b0*/  NOP ;  /* 0x0000000000007918 */ /* 0x000fc00000000000 */
[----:B------:R-:W-:-:S00]  /*216c0*/  NOP ;  /* 0x0000000000007918 */ /* 0x000fc00000000000 */
[----:B------:R-:W-:-:S00]  /*216d0*/  NOP ;  /* 0x0000000000007918 */ /* 0x000fc00000000000 */
[----:B------:R-:W-:-:S00]  /*216e0*/  NOP ;  /* 0x0000000000007918 */ /* 0x000fc00000000000 */
[----:B------:R-:W-:-:S00]  /*216f0*/  NOP ;  /* 0x0000000000007918 */ /* 0x000fc00000000000 */
.L_x_3:


//--------------------- .nv.shared.matmul_kernel  --------------------------
	.section	.nv.shared.matmul_kernel,"aw",@nobits
	.sectionflags	@""
	.align	16
	.zero		1024


//--------------------- .nv.shared.reserved.0     --------------------------
	.section	.nv.shared.reserved.0,"aw",@nobits
	.weak		__nv_reservedSMEM_offset_0_alias
	.size		__nv_reservedSMEM_offset_0_alias, 0, 0
	.other		__nv_reservedSMEM_offset_0_alias,@"STO_CUDA_RESERVED_SHARED STV_DEFAULT"
__nv_reservedSMEM_offset_0_alias:
	.zero		0


//--------------------- .nv.constant0.matmul_kernel --------------------------
	.section	.nv.constant0.matmul_kernel,"a",@progbits
	.sectionflags	@""
	.align	4
.nv.constant0.matmul_kernel:
	.zero		608


//--------------------- SYMBOLS --------------------------

	.type		.nv.reservedSmem.offset0,@object
	.size		.nv.reservedSmem.offset0,0x4
